//
// Generated by NVIDIA NVVM Compiler
//
// Compiler Build ID: CL-36424714
// Cuda compilation tools, release 13.0, V13.0.88
// Based on NVVM 20.0.0
//

.version 9.0
.target sm_100
.address_size 64

	// .globl	_Z8swapRowsPdiii
.global .align 1 .b8 _ZN34_INTERNAL_dfe1785c_4_k_cu_51f88ff34cuda3std3__45__cpo5beginE[1];
.global .align 1 .b8 _ZN34_INTERNAL_dfe1785c_4_k_cu_51f88ff34cuda3std3__45__cpo3endE[1];
.global .align 1 .b8 _ZN34_INTERNAL_dfe1785c_4_k_cu_51f88ff34cuda3std3__45__cpo6cbeginE[1];
.global .align 1 .b8 _ZN34_INTERNAL_dfe1785c_4_k_cu_51f88ff34cuda3std3__45__cpo4cendE[1];
.global .align 1 .b8 _ZN34_INTERNAL_dfe1785c_4_k_cu_51f88ff34cuda3std3__45__cpo6rbeginE[1];
.global .align 1 .b8 _ZN34_INTERNAL_dfe1785c_4_k_cu_51f88ff34cuda3std3__45__cpo4rendE[1];
.global .align 1 .b8 _ZN34_INTERNAL_dfe1785c_4_k_cu_51f88ff34cuda3std3__45__cpo7crbeginE[1];
.global .align 1 .b8 _ZN34_INTERNAL_dfe1785c_4_k_cu_51f88ff34cuda3std3__45__cpo5crendE[1];
.global .align 1 .b8 _ZN34_INTERNAL_dfe1785c_4_k_cu_51f88ff34cuda3std3__436_GLOBAL__N__dfe1785c_4_k_cu_51f88ff36ignoreE[1];
.global .align 1 .b8 _ZN34_INTERNAL_dfe1785c_4_k_cu_51f88ff34cuda3std3__419piecewise_constructE[1];
.global .align 1 .b8 _ZN34_INTERNAL_dfe1785c_4_k_cu_51f88ff34cuda3std3__48in_placeE[1];
.global .align 1 .b8 _ZN34_INTERNAL_dfe1785c_4_k_cu_51f88ff34cuda3std3__420unreachable_sentinelE[1];
.global .align 1 .b8 _ZN34_INTERNAL_dfe1785c_4_k_cu_51f88ff34cuda3std3__47nulloptE[1];
.global .align 1 .b8 _ZN34_INTERNAL_dfe1785c_4_k_cu_51f88ff34cuda3std3__48unexpectE[1];
.global .align 1 .b8 _ZN34_INTERNAL_dfe1785c_4_k_cu_51f88ff34cuda3std6ranges3__45__cpo4swapE[1];
.global .align 1 .b8 _ZN34_INTERNAL_dfe1785c_4_k_cu_51f88ff34cuda3std6ranges3__45__cpo9iter_moveE[1];
.global .align 1 .b8 _ZN34_INTERNAL_dfe1785c_4_k_cu_51f88ff34cuda3std6ranges3__45__cpo5beginE[1];
.global .align 1 .b8 _ZN34_INTERNAL_dfe1785c_4_k_cu_51f88ff34cuda3std6ranges3__45__cpo3endE[1];
.global .align 1 .b8 _ZN34_INTERNAL_dfe1785c_4_k_cu_51f88ff34cuda3std6ranges3__45__cpo6cbeginE[1];
.global .align 1 .b8 _ZN34_INTERNAL_dfe1785c_4_k_cu_51f88ff34cuda3std6ranges3__45__cpo4cendE[1];
.global .align 1 .b8 _ZN34_INTERNAL_dfe1785c_4_k_cu_51f88ff34cuda3std6ranges3__45__cpo7advanceE[1];
.global .align 1 .b8 _ZN34_INTERNAL_dfe1785c_4_k_cu_51f88ff34cuda3std6ranges3__45__cpo9iter_swapE[1];
.global .align 1 .b8 _ZN34_INTERNAL_dfe1785c_4_k_cu_51f88ff34cuda3std6ranges3__45__cpo4nextE[1];
.global .align 1 .b8 _ZN34_INTERNAL_dfe1785c_4_k_cu_51f88ff34cuda3std6ranges3__45__cpo4prevE[1];
.global .align 1 .b8 _ZN34_INTERNAL_dfe1785c_4_k_cu_51f88ff34cuda3std6ranges3__45__cpo4dataE[1];
.global .align 1 .b8 _ZN34_INTERNAL_dfe1785c_4_k_cu_51f88ff34cuda3std6ranges3__45__cpo5cdataE[1];
.global .align 1 .b8 _ZN34_INTERNAL_dfe1785c_4_k_cu_51f88ff34cuda3std6ranges3__45__cpo4sizeE[1];
.global .align 1 .b8 _ZN34_INTERNAL_dfe1785c_4_k_cu_51f88ff34cuda3std6ranges3__45__cpo5ssizeE[1];
.global .align 1 .b8 _ZN34_INTERNAL_dfe1785c_4_k_cu_51f88ff34cuda3std6ranges3__45__cpo8distanceE[1];
.global .align 1 .b8 _ZN34_INTERNAL_dfe1785c_4_k_cu_51f88ff36thrust24THRUST_300001_SM_1000_NS8cuda_cub3parE[1];
.global .align 1 .b8 _ZN34_INTERNAL_dfe1785c_4_k_cu_51f88ff36thrust24THRUST_300001_SM_1000_NS8cuda_cub10par_nosyncE[1];
.global .align 1 .b8 _ZN34_INTERNAL_dfe1785c_4_k_cu_51f88ff36thrust24THRUST_300001_SM_1000_NS6system6detail10sequential3seqE[1];
.global .align 1 .b8 _ZN34_INTERNAL_dfe1785c_4_k_cu_51f88ff36thrust24THRUST_300001_SM_1000_NS6system3cpp3parE[1];
.global .align 1 .b8 _ZN34_INTERNAL_dfe1785c_4_k_cu_51f88ff36thrust24THRUST_300001_SM_1000_NS12placeholders2_1E[1];
.global .align 1 .b8 _ZN34_INTERNAL_dfe1785c_4_k_cu_51f88ff36thrust24THRUST_300001_SM_1000_NS12placeholders2_2E[1];
.global .align 1 .b8 _ZN34_INTERNAL_dfe1785c_4_k_cu_51f88ff36thrust24THRUST_300001_SM_1000_NS12placeholders2_3E[1];
.global .align 1 .b8 _ZN34_INTERNAL_dfe1785c_4_k_cu_51f88ff36thrust24THRUST_300001_SM_1000_NS12placeholders2_4E[1];
.global .align 1 .b8 _ZN34_INTERNAL_dfe1785c_4_k_cu_51f88ff36thrust24THRUST_300001_SM_1000_NS12placeholders2_5E[1];
.global .align 1 .b8 _ZN34_INTERNAL_dfe1785c_4_k_cu_51f88ff36thrust24THRUST_300001_SM_1000_NS12placeholders2_6E[1];
.global .align 1 .b8 _ZN34_INTERNAL_dfe1785c_4_k_cu_51f88ff36thrust24THRUST_300001_SM_1000_NS12placeholders2_7E[1];
.global .align 1 .b8 _ZN34_INTERNAL_dfe1785c_4_k_cu_51f88ff36thrust24THRUST_300001_SM_1000_NS12placeholders2_8E[1];
.global .align 1 .b8 _ZN34_INTERNAL_dfe1785c_4_k_cu_51f88ff36thrust24THRUST_300001_SM_1000_NS12placeholders2_9E[1];
.global .align 1 .b8 _ZN34_INTERNAL_dfe1785c_4_k_cu_51f88ff36thrust24THRUST_300001_SM_1000_NS12placeholders3_10E[1];
.global .align 1 .b8 _ZN34_INTERNAL_dfe1785c_4_k_cu_51f88ff36thrust24THRUST_300001_SM_1000_NS3seqE[1];
.global .align 1 .b8 _ZN34_INTERNAL_dfe1785c_4_k_cu_51f88ff36thrust24THRUST_300001_SM_1000_NS6deviceE[1];
.extern .shared .align 16 .b8 _ZN6thrust24THRUST_300001_SM_1000_NS8cuda_cub4core6detail5shmemE[];

.visible .entry _Z8swapRowsPdiii(
	.param .u64 .ptr .align 1 _Z8swapRowsPdiii_param_0,
	.param .u32 _Z8swapRowsPdiii_param_1,
	.param .u32 _Z8swapRowsPdiii_param_2,
	.param .u32 _Z8swapRowsPdiii_param_3
)
{
	.reg .pred 	%p<3>;
	.reg .b32 	%r<9>;
	.reg .b64 	%rd<18>;
	.reg .b64 	%fd<3>;

	ld.param.u64 	%rd9, [_Z8swapRowsPdiii_param_0];
	ld.param.s32 	%rd2, [_Z8swapRowsPdiii_param_1];
	ld.param.u32 	%r2, [_Z8swapRowsPdiii_param_2];
	ld.param.u32 	%r3, [_Z8swapRowsPdiii_param_3];
	mov.u32 	%r4, %nctaid.x;
	mov.u32 	%r5, %ntid.x;
	mul.lo.s32 	%r1, %r4, %r5;
	mov.u32 	%r6, %ctaid.x;
	mov.u32 	%r7, %tid.x;
	mad.lo.s32 	%r8, %r5, %r6, %r7;
	cvt.u64.u32 	%rd17, %r8;
	setp.ge.u64 	%p1, %rd17, %rd2;
	@%p1 bra 	$L__BB0_3;
	cvta.to.global.u64 	%rd3, %rd9;
	cvt.s64.s32 	%rd4, %r2;
	cvt.s64.s32 	%rd5, %r3;
	cvt.u64.u32 	%rd6, %r1;
$L__BB0_2:
	mul.lo.s64 	%rd10, %rd17, %rd2;
	add.s64 	%rd11, %rd10, %rd4;
	shl.b64 	%rd12, %rd11, 3;
	add.s64 	%rd13, %rd3, %rd12;
	ld.global.f64 	%fd1, [%rd13];
	add.s64 	%rd14, %rd10, %rd5;
	shl.b64 	%rd15, %rd14, 3;
	add.s64 	%rd16, %rd3, %rd15;
	ld.global.f64 	%fd2, [%rd16];
	st.global.f64 	[%rd13], %fd2;
	st.global.f64 	[%rd16], %fd1;
	add.s64 	%rd17, %rd17, %rd6;
	setp.lt.u64 	%p2, %rd17, %rd2;
	@%p2 bra 	$L__BB0_2;
$L__BB0_3:
	ret;

}
	// .globl	_Z9initCoefsPdS_ii
.visible .entry _Z9initCoefsPdS_ii(
	.param .u64 .ptr .align 1 _Z9initCoefsPdS_ii_param_0,
	.param .u64 .ptr .align 1 _Z9initCoefsPdS_ii_param_1,
	.param .u32 _Z9initCoefsPdS_ii_param_2,
	.param .u32 _Z9initCoefsPdS_ii_param_3
)
{
	.reg .pred 	%p<3>;
	.reg .b32 	%r<17>;
	.reg .b64 	%rd<11>;
	.reg .b64 	%fd<5>;

	ld.param.u64 	%rd5, [_Z9initCoefsPdS_ii_param_0];
	ld.param.u64 	%rd4, [_Z9initCoefsPdS_ii_param_1];
	ld.param.u32 	%r7, [_Z9initCoefsPdS_ii_param_2];
	ld.param.u32 	%r8, [_Z9initCoefsPdS_ii_param_3];
	cvta.to.global.u64 	%rd1, %rd5;
	mov.u32 	%r1, %ntid.x;
	mov.u32 	%r9, %ctaid.x;
	mov.u32 	%r10, %tid.x;
	mad.lo.s32 	%r11, %r1, %r9, %r10;
	add.s32 	%r12, %r11, %r8;
	add.s32 	%r16, %r12, 1;
	setp.ge.s32 	%p1, %r16, %r7;
	@%p1 bra 	$L__BB1_3;
	mul.lo.s32 	%r3, %r8, %r7;
	add.s32 	%r13, %r3, %r8;
	mul.wide.s32 	%rd6, %r13, 8;
	add.s64 	%rd2, %rd1, %rd6;
	mov.u32 	%r14, %nctaid.x;
	mul.lo.s32 	%r4, %r14, %r1;
	cvta.to.global.u64 	%rd3, %rd4;
$L__BB1_2:
	add.s32 	%r15, %r16, %r3;
	mul.wide.s32 	%rd7, %r15, 8;
	add.s64 	%rd8, %rd1, %rd7;
	ld.global.f64 	%fd1, [%rd8];
	neg.f64 	%fd2, %fd1;
	ld.global.f64 	%fd3, [%rd2];
	div.rn.f64 	%fd4, %fd2, %fd3;
	mul.wide.s32 	%rd9, %r16, 8;
	add.s64 	%rd10, %rd3, %rd9;
	st.global.f64 	[%rd10], %fd4;
	add.s32 	%r16, %r16, %r4;
	setp.lt.s32 	%p2, %r16, %r7;
	@%p2 bra 	$L__BB1_2;
$L__BB1_3:
	ret;

}
	// .globl	_Z10updateRowsPdS_S_ii
.visible .entry _Z10updateRowsPdS_S_ii(
	.param .u64 .ptr .align 1 _Z10updateRowsPdS_S_ii_param_0,
	.param .u64 .ptr .align 1 _Z10updateRowsPdS_S_ii_param_1,
	.param .u64 .ptr .align 1 _Z10updateRowsPdS_S_ii_param_2,
	.param .u32 _Z10updateRowsPdS_S_ii_param_3,
	.param .u32 _Z10updateRowsPdS_S_ii_param_4
)
{
	.reg .pred 	%p<10>;
	.reg .b32 	%r<49>;
	.reg .b64 	%rd<38>;
	.reg .b64 	%fd<50>;

	ld.param.u64 	%rd14, [_Z10updateRowsPdS_S_ii_param_0];
	ld.param.u64 	%rd15, [_Z10updateRowsPdS_S_ii_param_1];
	ld.param.u64 	%rd13, [_Z10updateRowsPdS_S_ii_param_2];
	ld.param.u32 	%r19, [_Z10updateRowsPdS_S_ii_param_3];
	cvta.to.global.u64 	%rd1, %rd15;
	cvta.to.global.u64 	%rd2, %rd14;
	cvta.to.global.u64 	%rd3, %rd13;
	mov.u32 	%r1, %ntid.x;
	mov.u32 	%r21, %nctaid.x;
	mul.lo.s32 	%r2, %r21, %r1;
	mov.u32 	%r22, %ntid.y;
	mov.u32 	%r23, %ctaid.y;
	mov.u32 	%r24, %tid.y;
	mad.lo.s32 	%r46, %r22, %r23, %r24;
	setp.ge.s32 	%p1, %r46, %r19;
	@%p1 bra 	$L__BB2_10;
	ld.param.u32 	%r44, [_Z10updateRowsPdS_S_ii_param_4];
	mov.u32 	%r25, %ctaid.x;
	mul.lo.s32 	%r26, %r1, %r25;
	mov.u32 	%r27, %tid.x;
	add.s32 	%r28, %r27, %r26;
	add.s32 	%r4, %r28, 1;
	add.s32 	%r5, %r4, %r44;
	add.s32 	%r29, %r27, %r44;
	add.s32 	%r30, %r2, %r26;
	add.s32 	%r31, %r29, %r30;
	add.s32 	%r32, %r31, 1;
	max.s32 	%r33, %r19, %r32;
	not.b32 	%r34, %r30;
	add.s32 	%r35, %r33, %r34;
	sub.s32 	%r36, %r35, %r29;
	setp.ne.s32 	%p2, %r36, 0;
	selp.u32 	%r6, 1, 0, %p2;
	selp.s32 	%r37, -1, 0, %p2;
	add.s32 	%r7, %r36, %r37;
	mul.wide.s32 	%rd16, %r5, 8;
	add.s64 	%rd4, %rd3, %rd16;
	add.s32 	%r8, %r5, %r2;
	mul.wide.s32 	%rd5, %r2, 8;
	add.s64 	%rd6, %rd4, %rd5;
	add.s32 	%r9, %r8, %r2;
	div.u32 	%r39, %r7, %r2;
	add.s32 	%r12, %r39, %r6;
$L__BB2_2:
	setp.ge.s32 	%p3, %r5, %r19;
	@%p3 bra 	$L__BB2_9;
	ld.param.u32 	%r45, [_Z10updateRowsPdS_S_ii_param_4];
	mul.lo.s32 	%r11, %r46, %r19;
	add.s32 	%r38, %r11, %r45;
	mul.wide.s32 	%rd17, %r38, 8;
	add.s64 	%rd7, %rd2, %rd17;
	add.s64 	%rd8, %rd1, %rd17;
	and.b32  	%r13, %r12, 3;
	setp.eq.s32 	%p4, %r13, 3;
	mov.u32 	%r47, %r5;
	@%p4 bra 	$L__BB2_7;
	ld.global.f64 	%fd1, [%rd4];
	ld.global.f64 	%fd2, [%rd7];
	mul.wide.s32 	%rd18, %r4, 8;
	add.s64 	%rd9, %rd7, %rd18;
	ld.global.f64 	%fd3, [%rd9];
	fma.rn.f64 	%fd4, %fd1, %fd2, %fd3;
	st.global.f64 	[%rd9], %fd4;
	ld.global.f64 	%fd5, [%rd8];
	add.s64 	%rd10, %rd8, %rd18;
	ld.global.f64 	%fd6, [%rd10];
	fma.rn.f64 	%fd7, %fd1, %fd5, %fd6;
	st.global.f64 	[%rd10], %fd7;
	setp.eq.s32 	%p5, %r13, 0;
	mov.u32 	%r47, %r8;
	@%p5 bra 	$L__BB2_7;
	ld.global.f64 	%fd8, [%rd6];
	ld.global.f64 	%fd9, [%rd7];
	add.s64 	%rd11, %rd9, %rd5;
	ld.global.f64 	%fd10, [%rd11];
	fma.rn.f64 	%fd11, %fd8, %fd9, %fd10;
	st.global.f64 	[%rd11], %fd11;
	ld.global.f64 	%fd12, [%rd8];
	add.s64 	%rd12, %rd10, %rd5;
	ld.global.f64 	%fd13, [%rd12];
	fma.rn.f64 	%fd14, %fd8, %fd12, %fd13;
	st.global.f64 	[%rd12], %fd14;
	setp.eq.s32 	%p6, %r13, 1;
	mov.u32 	%r47, %r9;
	@%p6 bra 	$L__BB2_7;
	add.s32 	%r47, %r9, %r2;
	add.s64 	%rd19, %rd6, %rd5;
	ld.global.f64 	%fd15, [%rd19];
	ld.global.f64 	%fd16, [%rd7];
	add.s64 	%rd20, %rd11, %rd5;
	ld.global.f64 	%fd17, [%rd20];
	fma.rn.f64 	%fd18, %fd15, %fd16, %fd17;
	st.global.f64 	[%rd20], %fd18;
	ld.global.f64 	%fd19, [%rd8];
	add.s64 	%rd21, %rd12, %rd5;
	ld.global.f64 	%fd20, [%rd21];
	fma.rn.f64 	%fd21, %fd15, %fd19, %fd20;
	st.global.f64 	[%rd21], %fd21;
$L__BB2_7:
	setp.lt.u32 	%p7, %r12, 3;
	@%p7 bra 	$L__BB2_9;
$L__BB2_8:
	ld.param.u64 	%rd37, [_Z10updateRowsPdS_S_ii_param_2];
	cvta.to.global.u64 	%rd22, %rd37;
	mul.wide.s32 	%rd23, %r47, 8;
	add.s64 	%rd24, %rd22, %rd23;
	ld.global.f64 	%fd22, [%rd24];
	ld.global.f64 	%fd23, [%rd7];
	add.s32 	%r40, %r47, %r11;
	mul.wide.s32 	%rd25, %r40, 8;
	add.s64 	%rd26, %rd2, %rd25;
	ld.global.f64 	%fd24, [%rd26];
	fma.rn.f64 	%fd25, %fd22, %fd23, %fd24;
	st.global.f64 	[%rd26], %fd25;
	ld.global.f64 	%fd26, [%rd8];
	add.s64 	%rd27, %rd1, %rd25;
	ld.global.f64 	%fd27, [%rd27];
	fma.rn.f64 	%fd28, %fd22, %fd26, %fd27;
	st.global.f64 	[%rd27], %fd28;
	add.s64 	%rd28, %rd24, %rd5;
	ld.global.f64 	%fd29, [%rd28];
	ld.global.f64 	%fd30, [%rd7];
	add.s64 	%rd29, %rd26, %rd5;
	ld.global.f64 	%fd31, [%rd29];
	fma.rn.f64 	%fd32, %fd29, %fd30, %fd31;
	st.global.f64 	[%rd29], %fd32;
	ld.global.f64 	%fd33, [%rd8];
	add.s64 	%rd30, %rd27, %rd5;
	ld.global.f64 	%fd34, [%rd30];
	fma.rn.f64 	%fd35, %fd29, %fd33, %fd34;
	st.global.f64 	[%rd30], %fd35;
	add.s64 	%rd31, %rd28, %rd5;
	ld.global.f64 	%fd36, [%rd31];
	ld.global.f64 	%fd37, [%rd7];
	add.s64 	%rd32, %rd29, %rd5;
	ld.global.f64 	%fd38, [%rd32];
	fma.rn.f64 	%fd39, %fd36, %fd37, %fd38;
	st.global.f64 	[%rd32], %fd39;
	ld.global.f64 	%fd40, [%rd8];
	add.s64 	%rd33, %rd30, %rd5;
	ld.global.f64 	%fd41, [%rd33];
	fma.rn.f64 	%fd42, %fd36, %fd40, %fd41;
	st.global.f64 	[%rd33], %fd42;
	add.s64 	%rd34, %rd31, %rd5;
	ld.global.f64 	%fd43, [%rd34];
	ld.global.f64 	%fd44, [%rd7];
	add.s64 	%rd35, %rd32, %rd5;
	ld.global.f64 	%fd45, [%rd35];
	fma.rn.f64 	%fd46, %fd43, %fd44, %fd45;
	st.global.f64 	[%rd35], %fd46;
	ld.global.f64 	%fd47, [%rd8];
	add.s64 	%rd36, %rd33, %rd5;
	ld.global.f64 	%fd48, [%rd36];
	fma.rn.f64 	%fd49, %fd43, %fd47, %fd48;
	st.global.f64 	[%rd36], %fd49;
	shl.b32 	%r41, %r2, 2;
	add.s32 	%r47, %r41, %r47;
	setp.lt.s32 	%p8, %r47, %r19;
	@%p8 bra 	$L__BB2_8;
$L__BB2_9:
	mov.u32 	%r42, %nctaid.y;
	mov.u32 	%r43, %ntid.y;
	mad.lo.s32 	%r46, %r42, %r43, %r46;
	setp.lt.s32 	%p9, %r46, %r19;
	@%p9 bra 	$L__BB2_2;
$L__BB2_10:
	ret;

}
	// .globl	_Z17initCoefsReversedPdS_ii
.visible .entry _Z17initCoefsReversedPdS_ii(
	.param .u64 .ptr .align 1 _Z17initCoefsReversedPdS_ii_param_0,
	.param .u64 .ptr .align 1 _Z17initCoefsReversedPdS_ii_param_1,
	.param .u32 _Z17initCoefsReversedPdS_ii_param_2,
	.param .u32 _Z17initCoefsReversedPdS_ii_param_3
)
{
	.reg .pred 	%p<3>;
	.reg .b32 	%r<17>;
	.reg .b64 	%rd<11>;
	.reg .b64 	%fd<5>;

	ld.param.u64 	%rd5, [_Z17initCoefsReversedPdS_ii_param_0];
	ld.param.u64 	%rd4, [_Z17initCoefsReversedPdS_ii_param_1];
	ld.param.u32 	%r7, [_Z17initCoefsReversedPdS_ii_param_2];
	ld.param.u32 	%r8, [_Z17initCoefsReversedPdS_ii_param_3];
	cvta.to.global.u64 	%rd1, %rd5;
	mov.u32 	%r1, %ntid.x;
	mov.u32 	%r9, %ctaid.x;
	mov.u32 	%r10, %tid.x;
	mad.lo.s32 	%r11, %r1, %r9, %r10;
	mul.lo.s32 	%r2, %r8, %r7;
	add.s32 	%r12, %r2, %r8;
	mul.wide.s32 	%rd6, %r12, 8;
	add.s64 	%rd2, %rd1, %rd6;
	not.b32 	%r13, %r11;
	add.s32 	%r16, %r8, %r13;
	setp.lt.s32 	%p1, %r16, 0;
	@%p1 bra 	$L__BB3_3;
	ld.global.f64 	%fd1, [%rd2];
	mov.u32 	%r14, %nctaid.x;
	mul.lo.s32 	%r4, %r14, %r1;
	cvta.to.global.u64 	%rd3, %rd4;
$L__BB3_2:
	add.s32 	%r15, %r16, %r2;
	mul.wide.s32 	%rd7, %r15, 8;
	add.s64 	%rd8, %rd1, %rd7;
	ld.global.f64 	%fd2, [%rd8];
	neg.f64 	%fd3, %fd2;
	div.rn.f64 	%fd4, %fd3, %fd1;
	mul.wide.u32 	%rd9, %r16, 8;
	add.s64 	%rd10, %rd3, %rd9;
	st.global.f64 	[%rd10], %fd4;
	sub.s32 	%r16, %r16, %r4;
	setp.gt.s32 	%p2, %r16, -1;
	@%p2 bra 	$L__BB3_2;
$L__BB3_3:
	ret;

}
	// .globl	_Z18updateRowsReversedPdS_S_ii
.visible .entry _Z18updateRowsReversedPdS_S_ii(
	.param .u64 .ptr .align 1 _Z18updateRowsReversedPdS_S_ii_param_0,
	.param .u64 .ptr .align 1 _Z18updateRowsReversedPdS_S_ii_param_1,
	.param .u64 .ptr .align 1 _Z18updateRowsReversedPdS_S_ii_param_2,
	.param .u32 _Z18updateRowsReversedPdS_S_ii_param_3,
	.param .u32 _Z18updateRowsReversedPdS_S_ii_param_4
)
{
	.reg .pred 	%p<5>;
	.reg .b32 	%r<26>;
	.reg .b64 	%rd<11>;
	.reg .b64 	%fd<5>;

	ld.param.u64 	%rd5, [_Z18updateRowsReversedPdS_S_ii_param_1];
	ld.param.u64 	%rd4, [_Z18updateRowsReversedPdS_S_ii_param_2];
	ld.param.u32 	%r11, [_Z18updateRowsReversedPdS_S_ii_param_3];
	ld.param.u32 	%r12, [_Z18updateRowsReversedPdS_S_ii_param_4];
	cvta.to.global.u64 	%rd1, %rd5;
	mov.u32 	%r1, %ntid.y;
	mov.u32 	%r13, %ctaid.y;
	mov.u32 	%r14, %tid.y;
	mad.lo.s32 	%r24, %r1, %r13, %r14;
	setp.ge.s32 	%p1, %r24, %r11;
	@%p1 bra 	$L__BB4_6;
	mov.u32 	%r15, %ntid.x;
	mov.u32 	%r16, %tid.x;
	mov.u32 	%r17, %ctaid.x;
	mad.lo.s32 	%r18, %r15, %r17, %r16;
	not.b32 	%r19, %r18;
	add.s32 	%r3, %r12, %r19;
	mov.u32 	%r20, %nctaid.y;
	mul.lo.s32 	%r4, %r20, %r1;
	mov.u32 	%r21, %nctaid.x;
	mul.lo.s32 	%r5, %r21, %r15;
	cvta.to.global.u64 	%rd2, %rd4;
$L__BB4_2:
	setp.lt.s32 	%p2, %r3, 0;
	@%p2 bra 	$L__BB4_5;
	mul.lo.s32 	%r7, %r24, %r11;
	add.s32 	%r22, %r7, %r12;
	mul.wide.s32 	%rd6, %r22, 8;
	add.s64 	%rd3, %rd1, %rd6;
	mov.u32 	%r25, %r3;
$L__BB4_4:
	mul.wide.u32 	%rd7, %r25, 8;
	add.s64 	%rd8, %rd2, %rd7;
	ld.global.f64 	%fd1, [%rd8];
	ld.global.f64 	%fd2, [%rd3];
	add.s32 	%r23, %r25, %r7;
	mul.wide.s32 	%rd9, %r23, 8;
	add.s64 	%rd10, %rd1, %rd9;
	ld.global.f64 	%fd3, [%rd10];
	fma.rn.f64 	%fd4, %fd1, %fd2, %fd3;
	st.global.f64 	[%rd10], %fd4;
	sub.s32 	%r25, %r25, %r5;
	setp.gt.s32 	%p3, %r25, -1;
	@%p3 bra 	$L__BB4_4;
$L__BB4_5:
	add.s32 	%r24, %r24, %r4;
	setp.lt.s32 	%p4, %r24, %r11;
	@%p4 bra 	$L__BB4_2;
$L__BB4_6:
	ret;

}
	// .globl	_Z4multPdS_i
.visible .entry _Z4multPdS_i(
	.param .u64 .ptr .align 1 _Z4multPdS_i_param_0,
	.param .u64 .ptr .align 1 _Z4multPdS_i_param_1,
	.param .u32 _Z4multPdS_i_param_2
)
{
	.reg .pred 	%p<5>;
	.reg .b32 	%r<23>;
	.reg .b64 	%rd<9>;
	.reg .b64 	%fd<4>;

	ld.param.u64 	%rd3, [_Z4multPdS_i_param_0];
	ld.param.u64 	%rd4, [_Z4multPdS_i_param_1];
	ld.param.u32 	%r12, [_Z4multPdS_i_param_2];
	mov.u32 	%r1, %ntid.x;
	mov.u32 	%r13, %ctaid.x;
	mov.u32 	%r14, %tid.x;
	mad.lo.s32 	%r21, %r1, %r13, %r14;
	mov.u32 	%r3, %ntid.y;
	mov.u32 	%r15, %ctaid.y;
	mov.u32 	%r16, %tid.y;
	mad.lo.s32 	%r4, %r3, %r15, %r16;
	setp.ge.s32 	%p1, %r21, %r12;
	@%p1 bra 	$L__BB5_6;
	mov.u32 	%r17, %nctaid.y;
	mul.lo.s32 	%r5, %r17, %r3;
	mov.u32 	%r18, %nctaid.x;
	mul.lo.s32 	%r6, %r18, %r1;
	cvta.to.global.u64 	%rd1, %rd4;
	cvta.to.global.u64 	%rd2, %rd3;
$L__BB5_2:
	setp.ge.s32 	%p2, %r4, %r12;
	@%p2 bra 	$L__BB5_5;
	mul.lo.s32 	%r8, %r21, %r12;
	mov.u32 	%r22, %r4;
$L__BB5_4:
	add.s32 	%r19, %r22, %r8;
	mul.wide.s32 	%rd5, %r19, 8;
	add.s64 	%rd6, %rd1, %rd5;
	ld.global.f64 	%fd1, [%rd6];
	mad.lo.s32 	%r20, %r22, %r12, %r22;
	mul.wide.s32 	%rd7, %r20, 8;
	add.s64 	%rd8, %rd2, %rd7;
	ld.global.f64 	%fd2, [%rd8];
	div.rn.f64 	%fd3, %fd1, %fd2;
	st.global.f64 	[%rd6], %fd3;
	add.s32 	%r22, %r22, %r5;
	setp.lt.s32 	%p3, %r22, %r12;
	@%p3 bra 	$L__BB5_4;
$L__BB5_5:
	add.s32 	%r21, %r21, %r6;
	setp.lt.s32 	%p4, %r21, %r12;
	@%p4 bra 	$L__BB5_2;
$L__BB5_6:
	ret;

}
	// .globl	_Z13initEyeMatrixPdi
.visible .entry _Z13initEyeMatrixPdi(
	.param .u64 .ptr .align 1 _Z13initEyeMatrixPdi_param_0,
	.param .u32 _Z13initEyeMatrixPdi_param_1
)
{
	.reg .pred 	%p<6>;
	.reg .b32 	%r<22>;
	.reg .b64 	%rd<5>;
	.reg .b64 	%fd<2>;

	ld.param.u64 	%rd2, [_Z13initEyeMatrixPdi_param_0];
	ld.param.u32 	%r12, [_Z13initEyeMatrixPdi_param_1];
	mov.u32 	%r1, %ntid.x;
	mov.u32 	%r13, %ctaid.x;
	mov.u32 	%r14, %tid.x;
	mad.lo.s32 	%r20, %r1, %r13, %r14;
	mov.u32 	%r3, %ntid.y;
	mov.u32 	%r15, %ctaid.y;
	mov.u32 	%r16, %tid.y;
	mad.lo.s32 	%r4, %r3, %r15, %r16;
	setp.ge.u32 	%p1, %r20, %r12;
	@%p1 bra 	$L__BB6_6;
	mov.u32 	%r17, %nctaid.y;
	mul.lo.s32 	%r5, %r17, %r3;
	mov.u32 	%r18, %nctaid.x;
	mul.lo.s32 	%r6, %r18, %r1;
	cvta.to.global.u64 	%rd1, %rd2;
$L__BB6_2:
	setp.ge.u32 	%p2, %r4, %r12;
	@%p2 bra 	$L__BB6_5;
	mul.lo.s32 	%r8, %r20, %r12;
	mov.u32 	%r21, %r4;
$L__BB6_4:
	setp.eq.s32 	%p3, %r21, %r20;
	selp.f64 	%fd1, 0d3FF0000000000000, 0d0000000000000000, %p3;
	add.s32 	%r19, %r21, %r8;
	mul.wide.u32 	%rd3, %r19, 8;
	add.s64 	%rd4, %rd1, %rd3;
	st.global.f64 	[%rd4], %fd1;
	add.s32 	%r21, %r21, %r5;
	setp.lt.u32 	%p4, %r21, %r12;
	@%p4 bra 	$L__BB6_4;
$L__BB6_5:
	add.s32 	%r20, %r20, %r6;
	setp.lt.u32 	%p5, %r20, %r12;
	@%p5 bra 	$L__BB6_2;
$L__BB6_6:
	ret;

}
	// .globl	_ZN6thrust24THRUST_300001_SM_1000_NS8cuda_cub4core6detail13_kernel_agentINS1_8__reduce11ReduceAgentINS0_12zip_iteratorIN4cuda3std3__45tupleIJNS0_10device_ptrIdEENS0_17counting_iteratorIlNS0_11use_defaultESF_SF_EEEEEEEPNSB_IJdlEEESJ_iNS1_9__extrema9arg_max_fIdl10ComparatorEEEEJSI_SK_iSO_EEEvDpT0_
.visible .entry _ZN6thrust24THRUST_300001_SM_1000_NS8cuda_cub4core6detail13_kernel_agentINS1_8__reduce11ReduceAgentINS0_12zip_iteratorIN4cuda3std3__45tupleIJNS0_10device_ptrIdEENS0_17counting_iteratorIlNS0_11use_defaultESF_SF_EEEEEEEPNSB_IJdlEEESJ_iNS1_9__extrema9arg_max_fIdl10ComparatorEEEEJSI_SK_iSO_EEEvDpT0_(
	.param .align 8 .b8 _ZN6thrust24THRUST_300001_SM_1000_NS8cuda_cub4core6detail13_kernel_agentINS1_8__reduce11ReduceAgentINS0_12zip_iteratorIN4cuda3std3__45tupleIJNS0_10device_ptrIdEENS0_17counting_iteratorIlNS0_11use_defaultESF_SF_EEEEEEEPNSB_IJdlEEESJ_iNS1_9__extrema9arg_max_fIdl10ComparatorEEEEJSI_SK_iSO_EEEvDpT0__param_0[16],
	.param .u64 .ptr .align 1 _ZN6thrust24THRUST_300001_SM_1000_NS8cuda_cub4core6detail13_kernel_agentINS1_8__reduce11ReduceAgentINS0_12zip_iteratorIN4cuda3std3__45tupleIJNS0_10device_ptrIdEENS0_17counting_iteratorIlNS0_11use_defaultESF_SF_EEEEEEEPNSB_IJdlEEESJ_iNS1_9__extrema9arg_max_fIdl10ComparatorEEEEJSI_SK_iSO_EEEvDpT0__param_1,
	.param .u32 _ZN6thrust24THRUST_300001_SM_1000_NS8cuda_cub4core6detail13_kernel_agentINS1_8__reduce11ReduceAgentINS0_12zip_iteratorIN4cuda3std3__45tupleIJNS0_10device_ptrIdEENS0_17counting_iteratorIlNS0_11use_defaultESF_SF_EEEEEEEPNSB_IJdlEEESJ_iNS1_9__extrema9arg_max_fIdl10ComparatorEEEEJSI_SK_iSO_EEEvDpT0__param_2,
	.param .align 1 .b8 _ZN6thrust24THRUST_300001_SM_1000_NS8cuda_cub4core6detail13_kernel_agentINS1_8__reduce11ReduceAgentINS0_12zip_iteratorIN4cuda3std3__45tupleIJNS0_10device_ptrIdEENS0_17counting_iteratorIlNS0_11use_defaultESF_SF_EEEEEEEPNSB_IJdlEEESJ_iNS1_9__extrema9arg_max_fIdl10ComparatorEEEEJSI_SK_iSO_EEEvDpT0__param_3[1]
)
.maxntid 256
{
	.reg .pred 	%p<213>;
	.reg .b32 	%r<400>;
	.reg .b64 	%rd<368>;
	.reg .b64 	%fd<352>;

	ld.param.u64 	%rd198, [_ZN6thrust24THRUST_300001_SM_1000_NS8cuda_cub4core6detail13_kernel_agentINS1_8__reduce11ReduceAgentINS0_12zip_iteratorIN4cuda3std3__45tupleIJNS0_10device_ptrIdEENS0_17counting_iteratorIlNS0_11use_defaultESF_SF_EEEEEEEPNSB_IJdlEEESJ_iNS1_9__extrema9arg_max_fIdl10ComparatorEEEEJSI_SK_iSO_EEEvDpT0__param_0+8];
	ld.param.u64 	%rd197, [_ZN6thrust24THRUST_300001_SM_1000_NS8cuda_cub4core6detail13_kernel_agentINS1_8__reduce11ReduceAgentINS0_12zip_iteratorIN4cuda3std3__45tupleIJNS0_10device_ptrIdEENS0_17counting_iteratorIlNS0_11use_defaultESF_SF_EEEEEEEPNSB_IJdlEEESJ_iNS1_9__extrema9arg_max_fIdl10ComparatorEEEEJSI_SK_iSO_EEEvDpT0__param_0];
	ld.param.u32 	%r36, [_ZN6thrust24THRUST_300001_SM_1000_NS8cuda_cub4core6detail13_kernel_agentINS1_8__reduce11ReduceAgentINS0_12zip_iteratorIN4cuda3std3__45tupleIJNS0_10device_ptrIdEENS0_17counting_iteratorIlNS0_11use_defaultESF_SF_EEEEEEEPNSB_IJdlEEESJ_iNS1_9__extrema9arg_max_fIdl10ComparatorEEEEJSI_SK_iSO_EEEvDpT0__param_2];
	setp.eq.s32 	%p1, %r36, 0;
	@%p1 bra 	$L__BB7_206;
	cvta.to.global.u64 	%rd1, %rd197;
	setp.gt.s32 	%p2, %r36, 1279;
	@%p2 bra 	$L__BB7_122;
	mov.u32 	%r1, %tid.x;
	setp.ge.s32 	%p96, %r1, %r36;
	mov.f64 	%fd298, 0d0000000000000000;
	mov.b64 	%rd309, 0;
	mov.u32 	%r391, %r1;
	@%p96 bra 	$L__BB7_4;
	cvt.u64.u32 	%rd265, %r1;
	mul.wide.u32 	%rd266, %r1, 8;
	add.s64 	%rd267, %rd1, %rd266;
	add.s64 	%rd309, %rd198, %rd265;
	ld.global.f64 	%fd298, [%rd267];
	add.s32 	%r391, %r1, 256;
$L__BB7_4:
	setp.ge.s32 	%p97, %r391, %r36;
	@%p97 bra 	$L__BB7_26;
	not.b32 	%r160, %r391;
	add.s32 	%r4, %r36, %r160;
	and.b32  	%r161, %r4, 768;
	setp.eq.s32 	%p98, %r161, 768;
	@%p98 bra 	$L__BB7_11;
	cvt.u64.u32 	%rd269, %r391;
	add.s64 	%rd300, %rd198, %rd269;
	mul.wide.u32 	%rd270, %r391, 8;
	add.s64 	%rd299, %rd1, %rd270;
	shr.u32 	%r162, %r4, 8;
	add.s32 	%r163, %r162, 1;
	and.b32  	%r164, %r163, 3;
	neg.s32 	%r389, %r164;
$L__BB7_7:
	.pragma "nounroll";
	mov.u64 	%rd9, %rd309;
	mov.f64 	%fd3, %fd298;
	ld.global.f64 	%fd4, [%rd299];
	abs.f64 	%fd5, %fd3;
	abs.f64 	%fd6, %fd4;
	setp.lt.f64 	%p99, %fd5, %fd6;
	mov.u64 	%rd309, %rd300;
	mov.f64 	%fd298, %fd4;
	@%p99 bra 	$L__BB7_10;
	setp.lt.f64 	%p100, %fd6, %fd5;
	mov.u64 	%rd309, %rd9;
	mov.f64 	%fd298, %fd3;
	@%p100 bra 	$L__BB7_10;
	setp.lt.s64 	%p101, %rd9, %rd300;
	min.s64 	%rd309, %rd9, %rd300;
	selp.f64 	%fd298, %fd3, %fd4, %p101;
$L__BB7_10:
	add.s32 	%r391, %r391, 256;
	add.s64 	%rd300, %rd300, 256;
	add.s64 	%rd299, %rd299, 2048;
	add.s32 	%r389, %r389, 1;
	setp.ne.s32 	%p102, %r389, 0;
	@%p102 bra 	$L__BB7_7;
$L__BB7_11:
	setp.lt.u32 	%p103, %r4, 768;
	@%p103 bra 	$L__BB7_26;
	add.s32 	%r392, %r391, 512;
$L__BB7_13:
	mov.u32 	%r12, %r392;
	add.s32 	%r165, %r12, -512;
	cvt.s64.s32 	%rd271, %r165;
	mul.wide.s32 	%rd272, %r165, 8;
	add.s64 	%rd17, %rd1, %rd272;
	add.s64 	%rd18, %rd198, %rd271;
	ld.global.f64 	%fd12, [%rd17];
	abs.f64 	%fd13, %fd298;
	abs.f64 	%fd14, %fd12;
	setp.lt.f64 	%p104, %fd13, %fd14;
	mov.u64 	%rd306, %rd18;
	mov.f64 	%fd295, %fd12;
	@%p104 bra 	$L__BB7_16;
	setp.lt.f64 	%p105, %fd14, %fd13;
	mov.u64 	%rd306, %rd309;
	mov.f64 	%fd295, %fd298;
	@%p105 bra 	$L__BB7_16;
	setp.lt.s64 	%p106, %rd309, %rd18;
	min.s64 	%rd306, %rd309, %rd18;
	selp.f64 	%fd295, %fd298, %fd12, %p106;
$L__BB7_16:
	add.s32 	%r166, %r12, -256;
	cvt.s64.s32 	%rd273, %r166;
	add.s64 	%rd21, %rd198, %rd273;
	ld.global.f64 	%fd17, [%rd17+2048];
	abs.f64 	%fd18, %fd295;
	abs.f64 	%fd19, %fd17;
	setp.lt.f64 	%p107, %fd18, %fd19;
	mov.u64 	%rd307, %rd21;
	mov.f64 	%fd296, %fd17;
	@%p107 bra 	$L__BB7_19;
	setp.lt.f64 	%p108, %fd19, %fd18;
	mov.u64 	%rd307, %rd306;
	mov.f64 	%fd296, %fd295;
	@%p108 bra 	$L__BB7_19;
	setp.lt.s64 	%p109, %rd306, %rd21;
	min.s64 	%rd307, %rd306, %rd21;
	selp.f64 	%fd296, %fd295, %fd17, %p109;
$L__BB7_19:
	cvt.s64.s32 	%rd274, %r12;
	add.s64 	%rd24, %rd198, %rd274;
	ld.global.f64 	%fd22, [%rd17+4096];
	abs.f64 	%fd23, %fd296;
	abs.f64 	%fd24, %fd22;
	setp.lt.f64 	%p110, %fd23, %fd24;
	mov.u64 	%rd308, %rd24;
	mov.f64 	%fd297, %fd22;
	@%p110 bra 	$L__BB7_22;
	setp.lt.f64 	%p111, %fd24, %fd23;
	mov.u64 	%rd308, %rd307;
	mov.f64 	%fd297, %fd296;
	@%p111 bra 	$L__BB7_22;
	setp.lt.s64 	%p112, %rd307, %rd24;
	min.s64 	%rd308, %rd307, %rd24;
	selp.f64 	%fd297, %fd296, %fd22, %p112;
$L__BB7_22:
	add.s32 	%r167, %r12, 256;
	cvt.s64.s32 	%rd275, %r167;
	add.s64 	%rd27, %rd198, %rd275;
	ld.global.f64 	%fd27, [%rd17+6144];
	abs.f64 	%fd28, %fd297;
	abs.f64 	%fd29, %fd27;
	setp.lt.f64 	%p113, %fd28, %fd29;
	mov.u64 	%rd309, %rd27;
	mov.f64 	%fd298, %fd27;
	@%p113 bra 	$L__BB7_25;
	setp.lt.f64 	%p114, %fd29, %fd28;
	mov.u64 	%rd309, %rd308;
	mov.f64 	%fd298, %fd297;
	@%p114 bra 	$L__BB7_25;
	setp.lt.s64 	%p115, %rd308, %rd27;
	min.s64 	%rd309, %rd308, %rd27;
	selp.f64 	%fd298, %fd297, %fd27, %p115;
$L__BB7_25:
	add.s32 	%r392, %r12, 1024;
	add.s32 	%r168, %r12, 512;
	setp.lt.s32 	%p116, %r168, %r36;
	@%p116 bra 	$L__BB7_13;
$L__BB7_26:
	setp.lt.s32 	%p117, %r36, 256;
	@%p117 bra 	$L__BB7_71;
	// begin inline asm
	mov.u32 %r282, %laneid;
	// end inline asm
	mov.b64 	%rd286, %fd298;
	mov.b64 	{%r284, %r289}, %rd286;
	mov.b32 	%r300, 1;
	mov.b32 	%r301, 31;
	mov.b32 	%r302, -1;
	// begin inline asm
	shfl.sync.down.b32 %r283, %r284, %r300, %r301, %r302;
	// end inline asm
	// begin inline asm
	shfl.sync.down.b32 %r288, %r289, %r300, %r301, %r302;
	// end inline asm
	mov.b64 	%rd287, {%r283, %r288};
	mov.b64 	%fd33, %rd287;
	mov.b64 	{%r294, %r299}, %rd309;
	// begin inline asm
	shfl.sync.down.b32 %r293, %r294, %r300, %r301, %r302;
	// end inline asm
	// begin inline asm
	shfl.sync.down.b32 %r298, %r299, %r300, %r301, %r302;
	// end inline asm
	mov.b64 	%rd31, {%r293, %r298};
	setp.gt.s32 	%p169, %r282, 30;
	mov.u64 	%rd311, %rd309;
	mov.f64 	%fd300, %fd298;
	@%p169 bra 	$L__BB7_31;
	abs.f64 	%fd34, %fd298;
	abs.f64 	%fd35, %fd33;
	setp.lt.f64 	%p170, %fd34, %fd35;
	mov.u64 	%rd311, %rd31;
	mov.f64 	%fd300, %fd33;
	@%p170 bra 	$L__BB7_31;
	setp.lt.f64 	%p171, %fd35, %fd34;
	mov.u64 	%rd311, %rd309;
	mov.f64 	%fd300, %fd298;
	@%p171 bra 	$L__BB7_31;
	setp.lt.s64 	%p172, %rd309, %rd31;
	min.s64 	%rd311, %rd309, %rd31;
	selp.f64 	%fd300, %fd298, %fd33, %p172;
$L__BB7_31:
	mov.b64 	%rd288, %fd300;
	mov.b64 	{%r304, %r309}, %rd288;
	mov.b32 	%r320, 2;
	mov.b32 	%r321, 31;
	mov.b32 	%r322, -1;
	// begin inline asm
	shfl.sync.down.b32 %r303, %r304, %r320, %r321, %r322;
	// end inline asm
	// begin inline asm
	shfl.sync.down.b32 %r308, %r309, %r320, %r321, %r322;
	// end inline asm
	mov.b64 	%rd289, {%r303, %r308};
	mov.b64 	%fd38, %rd289;
	mov.b64 	{%r314, %r319}, %rd311;
	// begin inline asm
	shfl.sync.down.b32 %r313, %r314, %r320, %r321, %r322;
	// end inline asm
	// begin inline asm
	shfl.sync.down.b32 %r318, %r319, %r320, %r321, %r322;
	// end inline asm
	mov.b64 	%rd34, {%r313, %r318};
	setp.gt.s32 	%p173, %r282, 29;
	mov.u64 	%rd312, %rd311;
	mov.f64 	%fd301, %fd300;
	@%p173 bra 	$L__BB7_35;
	abs.f64 	%fd39, %fd300;
	abs.f64 	%fd40, %fd38;
	setp.lt.f64 	%p174, %fd39, %fd40;
	mov.u64 	%rd312, %rd34;
	mov.f64 	%fd301, %fd38;
	@%p174 bra 	$L__BB7_35;
	setp.lt.f64 	%p175, %fd40, %fd39;
	mov.u64 	%rd312, %rd311;
	mov.f64 	%fd301, %fd300;
	@%p175 bra 	$L__BB7_35;
	setp.lt.s64 	%p176, %rd311, %rd34;
	min.s64 	%rd312, %rd311, %rd34;
	selp.f64 	%fd301, %fd300, %fd38, %p176;
$L__BB7_35:
	mov.b64 	%rd290, %fd301;
	mov.b64 	{%r324, %r329}, %rd290;
	mov.b32 	%r340, 4;
	mov.b32 	%r341, 31;
	mov.b32 	%r342, -1;
	// begin inline asm
	shfl.sync.down.b32 %r323, %r324, %r340, %r341, %r342;
	// end inline asm
	// begin inline asm
	shfl.sync.down.b32 %r328, %r329, %r340, %r341, %r342;
	// end inline asm
	mov.b64 	%rd291, {%r323, %r328};
	mov.b64 	%fd43, %rd291;
	mov.b64 	{%r334, %r339}, %rd312;
	// begin inline asm
	shfl.sync.down.b32 %r333, %r334, %r340, %r341, %r342;
	// end inline asm
	// begin inline asm
	shfl.sync.down.b32 %r338, %r339, %r340, %r341, %r342;
	// end inline asm
	mov.b64 	%rd37, {%r333, %r338};
	setp.gt.s32 	%p177, %r282, 27;
	mov.u64 	%rd313, %rd312;
	mov.f64 	%fd302, %fd301;
	@%p177 bra 	$L__BB7_39;
	abs.f64 	%fd44, %fd301;
	abs.f64 	%fd45, %fd43;
	setp.lt.f64 	%p178, %fd44, %fd45;
	mov.u64 	%rd313, %rd37;
	mov.f64 	%fd302, %fd43;
	@%p178 bra 	$L__BB7_39;
	setp.lt.f64 	%p179, %fd45, %fd44;
	mov.u64 	%rd313, %rd312;
	mov.f64 	%fd302, %fd301;
	@%p179 bra 	$L__BB7_39;
	setp.lt.s64 	%p180, %rd312, %rd37;
	min.s64 	%rd313, %rd312, %rd37;
	selp.f64 	%fd302, %fd301, %fd43, %p180;
$L__BB7_39:
	mov.b64 	%rd292, %fd302;
	mov.b64 	{%r344, %r349}, %rd292;
	mov.b32 	%r360, 8;
	mov.b32 	%r361, 31;
	mov.b32 	%r362, -1;
	// begin inline asm
	shfl.sync.down.b32 %r343, %r344, %r360, %r361, %r362;
	// end inline asm
	// begin inline asm
	shfl.sync.down.b32 %r348, %r349, %r360, %r361, %r362;
	// end inline asm
	mov.b64 	%rd293, {%r343, %r348};
	mov.b64 	%fd48, %rd293;
	mov.b64 	{%r354, %r359}, %rd313;
	// begin inline asm
	shfl.sync.down.b32 %r353, %r354, %r360, %r361, %r362;
	// end inline asm
	// begin inline asm
	shfl.sync.down.b32 %r358, %r359, %r360, %r361, %r362;
	// end inline asm
	mov.b64 	%rd40, {%r353, %r358};
	setp.gt.s32 	%p181, %r282, 23;
	mov.u64 	%rd314, %rd313;
	mov.f64 	%fd303, %fd302;
	@%p181 bra 	$L__BB7_43;
	abs.f64 	%fd49, %fd302;
	abs.f64 	%fd50, %fd48;
	setp.lt.f64 	%p182, %fd49, %fd50;
	mov.u64 	%rd314, %rd40;
	mov.f64 	%fd303, %fd48;
	@%p182 bra 	$L__BB7_43;
	setp.lt.f64 	%p183, %fd50, %fd49;
	mov.u64 	%rd314, %rd313;
	mov.f64 	%fd303, %fd302;
	@%p183 bra 	$L__BB7_43;
	setp.lt.s64 	%p184, %rd313, %rd40;
	min.s64 	%rd314, %rd313, %rd40;
	selp.f64 	%fd303, %fd302, %fd48, %p184;
$L__BB7_43:
	mov.b64 	%rd294, %fd303;
	mov.b64 	{%r364, %r369}, %rd294;
	mov.b32 	%r380, 16;
	mov.b32 	%r381, 31;
	mov.b32 	%r382, -1;
	// begin inline asm
	shfl.sync.down.b32 %r363, %r364, %r380, %r381, %r382;
	// end inline asm
	// begin inline asm
	shfl.sync.down.b32 %r368, %r369, %r380, %r381, %r382;
	// end inline asm
	mov.b64 	%rd295, {%r363, %r368};
	mov.b64 	%fd53, %rd295;
	mov.b64 	{%r374, %r379}, %rd314;
	// begin inline asm
	shfl.sync.down.b32 %r373, %r374, %r380, %r381, %r382;
	// end inline asm
	// begin inline asm
	shfl.sync.down.b32 %r378, %r379, %r380, %r381, %r382;
	// end inline asm
	mov.b64 	%rd43, {%r373, %r378};
	setp.gt.s32 	%p185, %r282, 15;
	mov.u64 	%rd367, %rd314;
	mov.f64 	%fd351, %fd303;
	@%p185 bra 	$L__BB7_47;
	abs.f64 	%fd54, %fd303;
	abs.f64 	%fd55, %fd53;
	setp.lt.f64 	%p186, %fd54, %fd55;
	mov.u64 	%rd367, %rd43;
	mov.f64 	%fd351, %fd53;
	@%p186 bra 	$L__BB7_47;
	setp.lt.f64 	%p187, %fd55, %fd54;
	mov.u64 	%rd367, %rd314;
	mov.f64 	%fd351, %fd303;
	@%p187 bra 	$L__BB7_47;
	setp.lt.s64 	%p188, %rd314, %rd43;
	min.s64 	%rd367, %rd314, %rd43;
	selp.f64 	%fd351, %fd303, %fd53, %p188;
$L__BB7_47:
	setp.ne.s32 	%p189, %r282, 0;
	@%p189 bra 	$L__BB7_49;
	shr.u32 	%r383, %r1, 1;
	and.b32  	%r384, %r383, 496;
	mov.u32 	%r385, _ZN6thrust24THRUST_300001_SM_1000_NS8cuda_cub4core6detail5shmemE;
	add.s32 	%r386, %r385, %r384;
	st.shared.f64 	[%r386+8], %fd351;
	st.shared.u64 	[%r386+16], %rd367;
$L__BB7_49:
	bar.sync 	0;
	setp.ne.s32 	%p190, %r1, 0;
	@%p190 bra 	$L__BB7_204;
	ld.shared.f64 	%fd58, [_ZN6thrust24THRUST_300001_SM_1000_NS8cuda_cub4core6detail5shmemE+24];
	ld.shared.u64 	%rd46, [_ZN6thrust24THRUST_300001_SM_1000_NS8cuda_cub4core6detail5shmemE+32];
	abs.f64 	%fd59, %fd351;
	abs.f64 	%fd60, %fd58;
	setp.lt.f64 	%p191, %fd59, %fd60;
	mov.u64 	%rd316, %rd46;
	mov.f64 	%fd305, %fd58;
	@%p191 bra 	$L__BB7_53;
	setp.lt.f64 	%p192, %fd60, %fd59;
	mov.u64 	%rd316, %rd367;
	mov.f64 	%fd305, %fd351;
	@%p192 bra 	$L__BB7_53;
	setp.lt.s64 	%p193, %rd367, %rd46;
	min.s64 	%rd316, %rd367, %rd46;
	selp.f64 	%fd305, %fd351, %fd58, %p193;
$L__BB7_53:
	ld.shared.f64 	%fd63, [_ZN6thrust24THRUST_300001_SM_1000_NS8cuda_cub4core6detail5shmemE+40];
	ld.shared.u64 	%rd49, [_ZN6thrust24THRUST_300001_SM_1000_NS8cuda_cub4core6detail5shmemE+48];
	abs.f64 	%fd64, %fd305;
	abs.f64 	%fd65, %fd63;
	setp.lt.f64 	%p194, %fd64, %fd65;
	mov.u64 	%rd317, %rd49;
	mov.f64 	%fd306, %fd63;
	@%p194 bra 	$L__BB7_56;
	setp.lt.f64 	%p195, %fd65, %fd64;
	mov.u64 	%rd317, %rd316;
	mov.f64 	%fd306, %fd305;
	@%p195 bra 	$L__BB7_56;
	setp.lt.s64 	%p196, %rd316, %rd49;
	min.s64 	%rd317, %rd316, %rd49;
	selp.f64 	%fd306, %fd305, %fd63, %p196;
$L__BB7_56:
	ld.shared.f64 	%fd68, [_ZN6thrust24THRUST_300001_SM_1000_NS8cuda_cub4core6detail5shmemE+56];
	ld.shared.u64 	%rd52, [_ZN6thrust24THRUST_300001_SM_1000_NS8cuda_cub4core6detail5shmemE+64];
	abs.f64 	%fd69, %fd306;
	abs.f64 	%fd70, %fd68;
	setp.lt.f64 	%p197, %fd69, %fd70;
	mov.u64 	%rd318, %rd52;
	mov.f64 	%fd307, %fd68;
	@%p197 bra 	$L__BB7_59;
	setp.lt.f64 	%p198, %fd70, %fd69;
	mov.u64 	%rd318, %rd317;
	mov.f64 	%fd307, %fd306;
	@%p198 bra 	$L__BB7_59;
	setp.lt.s64 	%p199, %rd317, %rd52;
	min.s64 	%rd318, %rd317, %rd52;
	selp.f64 	%fd307, %fd306, %fd68, %p199;
$L__BB7_59:
	ld.shared.f64 	%fd73, [_ZN6thrust24THRUST_300001_SM_1000_NS8cuda_cub4core6detail5shmemE+72];
	ld.shared.u64 	%rd55, [_ZN6thrust24THRUST_300001_SM_1000_NS8cuda_cub4core6detail5shmemE+80];
	abs.f64 	%fd74, %fd307;
	abs.f64 	%fd75, %fd73;
	setp.lt.f64 	%p200, %fd74, %fd75;
	mov.u64 	%rd319, %rd55;
	mov.f64 	%fd308, %fd73;
	@%p200 bra 	$L__BB7_62;
	setp.lt.f64 	%p201, %fd75, %fd74;
	mov.u64 	%rd319, %rd318;
	mov.f64 	%fd308, %fd307;
	@%p201 bra 	$L__BB7_62;
	setp.lt.s64 	%p202, %rd318, %rd55;
	min.s64 	%rd319, %rd318, %rd55;
	selp.f64 	%fd308, %fd307, %fd73, %p202;
$L__BB7_62:
	ld.shared.f64 	%fd78, [_ZN6thrust24THRUST_300001_SM_1000_NS8cuda_cub4core6detail5shmemE+88];
	ld.shared.u64 	%rd58, [_ZN6thrust24THRUST_300001_SM_1000_NS8cuda_cub4core6detail5shmemE+96];
	abs.f64 	%fd79, %fd308;
	abs.f64 	%fd80, %fd78;
	setp.lt.f64 	%p203, %fd79, %fd80;
	mov.u64 	%rd320, %rd58;
	mov.f64 	%fd309, %fd78;
	@%p203 bra 	$L__BB7_65;
	setp.lt.f64 	%p204, %fd80, %fd79;
	mov.u64 	%rd320, %rd319;
	mov.f64 	%fd309, %fd308;
	@%p204 bra 	$L__BB7_65;
	setp.lt.s64 	%p205, %rd319, %rd58;
	min.s64 	%rd320, %rd319, %rd58;
	selp.f64 	%fd309, %fd308, %fd78, %p205;
$L__BB7_65:
	ld.shared.f64 	%fd83, [_ZN6thrust24THRUST_300001_SM_1000_NS8cuda_cub4core6detail5shmemE+104];
	ld.shared.u64 	%rd61, [_ZN6thrust24THRUST_300001_SM_1000_NS8cuda_cub4core6detail5shmemE+112];
	abs.f64 	%fd84, %fd309;
	abs.f64 	%fd85, %fd83;
	setp.lt.f64 	%p206, %fd84, %fd85;
	mov.u64 	%rd321, %rd61;
	mov.f64 	%fd310, %fd83;
	@%p206 bra 	$L__BB7_68;
	setp.lt.f64 	%p207, %fd85, %fd84;
	mov.u64 	%rd321, %rd320;
	mov.f64 	%fd310, %fd309;
	@%p207 bra 	$L__BB7_68;
	setp.lt.s64 	%p208, %rd320, %rd61;
	min.s64 	%rd321, %rd320, %rd61;
	selp.f64 	%fd310, %fd309, %fd83, %p208;
$L__BB7_68:
	ld.shared.f64 	%fd88, [_ZN6thrust24THRUST_300001_SM_1000_NS8cuda_cub4core6detail5shmemE+120];
	ld.shared.u64 	%rd64, [_ZN6thrust24THRUST_300001_SM_1000_NS8cuda_cub4core6detail5shmemE+128];
	abs.f64 	%fd89, %fd310;
	abs.f64 	%fd90, %fd88;
	setp.lt.f64 	%p209, %fd89, %fd90;
	mov.u64 	%rd367, %rd64;
	mov.f64 	%fd351, %fd88;
	@%p209 bra 	$L__BB7_204;
	setp.lt.f64 	%p210, %fd90, %fd89;
	mov.u64 	%rd367, %rd321;
	mov.f64 	%fd351, %fd310;
	@%p210 bra 	$L__BB7_204;
	setp.lt.s64 	%p211, %rd321, %rd64;
	min.s64 	%rd367, %rd321, %rd64;
	selp.f64 	%fd351, %fd310, %fd88, %p211;
	bra.uni 	$L__BB7_204;
$L__BB7_71:
	// begin inline asm
	mov.u32 %r169, %laneid;
	// end inline asm
	and.b32  	%r190, %r1, 992;
	add.s32 	%r191, %r190, 32;
	setp.gt.s32 	%p118, %r191, %r36;
	not.b32 	%r192, %r190;
	add.s32 	%r193, %r36, %r192;
	selp.b32 	%r188, %r193, 31, %p118;
	mov.b64 	%rd276, %fd298;
	mov.b64 	{%r171, %r176}, %rd276;
	mov.b32 	%r187, 1;
	mov.b32 	%r189, -1;
	// begin inline asm
	shfl.sync.down.b32 %r170, %r171, %r187, %r188, %r189;
	// end inline asm
	// begin inline asm
	shfl.sync.down.b32 %r175, %r176, %r187, %r188, %r189;
	// end inline asm
	mov.b64 	%rd277, {%r170, %r175};
	mov.b64 	%fd92, %rd277;
	mov.b64 	{%r181, %r186}, %rd309;
	// begin inline asm
	shfl.sync.down.b32 %r180, %r181, %r187, %r188, %r189;
	// end inline asm
	// begin inline asm
	shfl.sync.down.b32 %r185, %r186, %r187, %r188, %r189;
	// end inline asm
	mov.b64 	%rd66, {%r180, %r185};
	setp.ge.s32 	%p119, %r169, %r188;
	mov.u64 	%rd322, %rd309;
	mov.f64 	%fd311, %fd298;
	@%p119 bra 	$L__BB7_75;
	abs.f64 	%fd93, %fd298;
	abs.f64 	%fd94, %fd92;
	setp.lt.f64 	%p120, %fd93, %fd94;
	mov.u64 	%rd322, %rd66;
	mov.f64 	%fd311, %fd92;
	@%p120 bra 	$L__BB7_75;
	setp.lt.f64 	%p121, %fd94, %fd93;
	mov.u64 	%rd322, %rd309;
	mov.f64 	%fd311, %fd298;
	@%p121 bra 	$L__BB7_75;
	setp.lt.s64 	%p122, %rd309, %rd66;
	min.s64 	%rd322, %rd309, %rd66;
	selp.f64 	%fd311, %fd298, %fd92, %p122;
$L__BB7_75:
	mov.b64 	%rd278, %fd311;
	mov.b64 	{%r195, %r200}, %rd278;
	mov.b32 	%r211, 2;
	mov.b32 	%r213, -1;
	// begin inline asm
	shfl.sync.down.b32 %r194, %r195, %r211, %r188, %r213;
	// end inline asm
	// begin inline asm
	shfl.sync.down.b32 %r199, %r200, %r211, %r188, %r213;
	// end inline asm
	mov.b64 	%rd279, {%r194, %r199};
	mov.b64 	%fd97, %rd279;
	mov.b64 	{%r205, %r210}, %rd322;
	// begin inline asm
	shfl.sync.down.b32 %r204, %r205, %r211, %r188, %r213;
	// end inline asm
	// begin inline asm
	shfl.sync.down.b32 %r209, %r210, %r211, %r188, %r213;
	// end inline asm
	mov.b64 	%rd69, {%r204, %r209};
	add.s32 	%r214, %r169, 2;
	setp.gt.s32 	%p123, %r214, %r188;
	mov.u64 	%rd323, %rd322;
	mov.f64 	%fd312, %fd311;
	@%p123 bra 	$L__BB7_79;
	abs.f64 	%fd98, %fd311;
	abs.f64 	%fd99, %fd97;
	setp.lt.f64 	%p124, %fd98, %fd99;
	mov.u64 	%rd323, %rd69;
	mov.f64 	%fd312, %fd97;
	@%p124 bra 	$L__BB7_79;
	setp.lt.f64 	%p125, %fd99, %fd98;
	mov.u64 	%rd323, %rd322;
	mov.f64 	%fd312, %fd311;
	@%p125 bra 	$L__BB7_79;
	setp.lt.s64 	%p126, %rd322, %rd69;
	min.s64 	%rd323, %rd322, %rd69;
	selp.f64 	%fd312, %fd311, %fd97, %p126;
$L__BB7_79:
	mov.b64 	%rd280, %fd312;
	mov.b64 	{%r216, %r221}, %rd280;
	mov.b32 	%r232, 4;
	mov.b32 	%r234, -1;
	// begin inline asm
	shfl.sync.down.b32 %r215, %r216, %r232, %r188, %r234;
	// end inline asm
	// begin inline asm
	shfl.sync.down.b32 %r220, %r221, %r232, %r188, %r234;
	// end inline asm
	mov.b64 	%rd281, {%r215, %r220};
	mov.b64 	%fd102, %rd281;
	mov.b64 	{%r226, %r231}, %rd323;
	// begin inline asm
	shfl.sync.down.b32 %r225, %r226, %r232, %r188, %r234;
	// end inline asm
	// begin inline asm
	shfl.sync.down.b32 %r230, %r231, %r232, %r188, %r234;
	// end inline asm
	mov.b64 	%rd72, {%r225, %r230};
	add.s32 	%r235, %r169, 4;
	setp.gt.s32 	%p127, %r235, %r188;
	mov.u64 	%rd324, %rd323;
	mov.f64 	%fd313, %fd312;
	@%p127 bra 	$L__BB7_83;
	abs.f64 	%fd103, %fd312;
	abs.f64 	%fd104, %fd102;
	setp.lt.f64 	%p128, %fd103, %fd104;
	mov.u64 	%rd324, %rd72;
	mov.f64 	%fd313, %fd102;
	@%p128 bra 	$L__BB7_83;
	setp.lt.f64 	%p129, %fd104, %fd103;
	mov.u64 	%rd324, %rd323;
	mov.f64 	%fd313, %fd312;
	@%p129 bra 	$L__BB7_83;
	setp.lt.s64 	%p130, %rd323, %rd72;
	min.s64 	%rd324, %rd323, %rd72;
	selp.f64 	%fd313, %fd312, %fd102, %p130;
$L__BB7_83:
	mov.b64 	%rd282, %fd313;
	mov.b64 	{%r237, %r242}, %rd282;
	mov.b32 	%r253, 8;
	mov.b32 	%r255, -1;
	// begin inline asm
	shfl.sync.down.b32 %r236, %r237, %r253, %r188, %r255;
	// end inline asm
	// begin inline asm
	shfl.sync.down.b32 %r241, %r242, %r253, %r188, %r255;
	// end inline asm
	mov.b64 	%rd283, {%r236, %r241};
	mov.b64 	%fd107, %rd283;
	mov.b64 	{%r247, %r252}, %rd324;
	// begin inline asm
	shfl.sync.down.b32 %r246, %r247, %r253, %r188, %r255;
	// end inline asm
	// begin inline asm
	shfl.sync.down.b32 %r251, %r252, %r253, %r188, %r255;
	// end inline asm
	mov.b64 	%rd75, {%r246, %r251};
	add.s32 	%r256, %r169, 8;
	setp.gt.s32 	%p131, %r256, %r188;
	mov.u64 	%rd325, %rd324;
	mov.f64 	%fd314, %fd313;
	@%p131 bra 	$L__BB7_87;
	abs.f64 	%fd108, %fd313;
	abs.f64 	%fd109, %fd107;
	setp.lt.f64 	%p132, %fd108, %fd109;
	mov.u64 	%rd325, %rd75;
	mov.f64 	%fd314, %fd107;
	@%p132 bra 	$L__BB7_87;
	setp.lt.f64 	%p133, %fd109, %fd108;
	mov.u64 	%rd325, %rd324;
	mov.f64 	%fd314, %fd313;
	@%p133 bra 	$L__BB7_87;
	setp.lt.s64 	%p134, %rd324, %rd75;
	min.s64 	%rd325, %rd324, %rd75;
	selp.f64 	%fd314, %fd313, %fd107, %p134;
$L__BB7_87:
	mov.b64 	%rd284, %fd314;
	mov.b64 	{%r258, %r263}, %rd284;
	mov.b32 	%r274, 16;
	mov.b32 	%r276, -1;
	// begin inline asm
	shfl.sync.down.b32 %r257, %r258, %r274, %r188, %r276;
	// end inline asm
	// begin inline asm
	shfl.sync.down.b32 %r262, %r263, %r274, %r188, %r276;
	// end inline asm
	mov.b64 	%rd285, {%r257, %r262};
	mov.b64 	%fd112, %rd285;
	mov.b64 	{%r268, %r273}, %rd325;
	// begin inline asm
	shfl.sync.down.b32 %r267, %r268, %r274, %r188, %r276;
	// end inline asm
	// begin inline asm
	shfl.sync.down.b32 %r272, %r273, %r274, %r188, %r276;
	// end inline asm
	mov.b64 	%rd78, {%r267, %r272};
	add.s32 	%r277, %r169, 16;
	setp.gt.s32 	%p135, %r277, %r188;
	mov.u64 	%rd367, %rd325;
	mov.f64 	%fd351, %fd314;
	@%p135 bra 	$L__BB7_91;
	abs.f64 	%fd113, %fd314;
	abs.f64 	%fd114, %fd112;
	setp.lt.f64 	%p136, %fd113, %fd114;
	mov.u64 	%rd367, %rd78;
	mov.f64 	%fd351, %fd112;
	@%p136 bra 	$L__BB7_91;
	setp.lt.f64 	%p137, %fd114, %fd113;
	mov.u64 	%rd367, %rd325;
	mov.f64 	%fd351, %fd314;
	@%p137 bra 	$L__BB7_91;
	setp.lt.s64 	%p138, %rd325, %rd78;
	min.s64 	%rd367, %rd325, %rd78;
	selp.f64 	%fd351, %fd314, %fd112, %p138;
$L__BB7_91:
	setp.ne.s32 	%p139, %r169, 0;
	@%p139 bra 	$L__BB7_93;
	shr.u32 	%r278, %r1, 1;
	and.b32  	%r279, %r278, 496;
	mov.u32 	%r280, _ZN6thrust24THRUST_300001_SM_1000_NS8cuda_cub4core6detail5shmemE;
	add.s32 	%r281, %r280, %r279;
	st.shared.f64 	[%r281+8], %fd351;
	st.shared.u64 	[%r281+16], %rd367;
$L__BB7_93:
	bar.sync 	0;
	setp.ne.s32 	%p140, %r1, 0;
	@%p140 bra 	$L__BB7_204;
	setp.lt.s32 	%p141, %r36, 33;
	mov.f64 	%fd316, %fd351;
	mov.u64 	%rd327, %rd367;
	@%p141 bra 	$L__BB7_98;
	ld.shared.f64 	%fd117, [_ZN6thrust24THRUST_300001_SM_1000_NS8cuda_cub4core6detail5shmemE+24];
	ld.shared.u64 	%rd81, [_ZN6thrust24THRUST_300001_SM_1000_NS8cuda_cub4core6detail5shmemE+32];
	abs.f64 	%fd118, %fd351;
	abs.f64 	%fd119, %fd117;
	setp.lt.f64 	%p142, %fd118, %fd119;
	mov.f64 	%fd316, %fd117;
	mov.u64 	%rd327, %rd81;
	@%p142 bra 	$L__BB7_98;
	setp.lt.f64 	%p143, %fd119, %fd118;
	mov.f64 	%fd316, %fd351;
	mov.u64 	%rd327, %rd367;
	@%p143 bra 	$L__BB7_98;
	setp.lt.s64 	%p144, %rd367, %rd81;
	min.s64 	%rd327, %rd367, %rd81;
	selp.f64 	%fd316, %fd351, %fd117, %p144;
$L__BB7_98:
	setp.lt.s32 	%p145, %r36, 65;
	mov.f64 	%fd317, %fd316;
	mov.u64 	%rd328, %rd327;
	@%p145 bra 	$L__BB7_102;
	ld.shared.f64 	%fd122, [_ZN6thrust24THRUST_300001_SM_1000_NS8cuda_cub4core6detail5shmemE+40];
	ld.shared.u64 	%rd84, [_ZN6thrust24THRUST_300001_SM_1000_NS8cuda_cub4core6detail5shmemE+48];
	abs.f64 	%fd123, %fd316;
	abs.f64 	%fd124, %fd122;
	setp.lt.f64 	%p146, %fd123, %fd124;
	mov.f64 	%fd317, %fd122;
	mov.u64 	%rd328, %rd84;
	@%p146 bra 	$L__BB7_102;
	setp.lt.f64 	%p147, %fd124, %fd123;
	mov.f64 	%fd317, %fd316;
	mov.u64 	%rd328, %rd327;
	@%p147 bra 	$L__BB7_102;
	setp.lt.s64 	%p148, %rd327, %rd84;
	min.s64 	%rd328, %rd327, %rd84;
	selp.f64 	%fd317, %fd316, %fd122, %p148;
$L__BB7_102:
	setp.lt.s32 	%p149, %r36, 97;
	mov.f64 	%fd318, %fd317;
	mov.u64 	%rd329, %rd328;
	@%p149 bra 	$L__BB7_106;
	ld.shared.f64 	%fd127, [_ZN6thrust24THRUST_300001_SM_1000_NS8cuda_cub4core6detail5shmemE+56];
	ld.shared.u64 	%rd87, [_ZN6thrust24THRUST_300001_SM_1000_NS8cuda_cub4core6detail5shmemE+64];
	abs.f64 	%fd128, %fd317;
	abs.f64 	%fd129, %fd127;
	setp.lt.f64 	%p150, %fd128, %fd129;
	mov.f64 	%fd318, %fd127;
	mov.u64 	%rd329, %rd87;
	@%p150 bra 	$L__BB7_106;
	setp.lt.f64 	%p151, %fd129, %fd128;
	mov.f64 	%fd318, %fd317;
	mov.u64 	%rd329, %rd328;
	@%p151 bra 	$L__BB7_106;
	setp.lt.s64 	%p152, %rd328, %rd87;
	min.s64 	%rd329, %rd328, %rd87;
	selp.f64 	%fd318, %fd317, %fd127, %p152;
$L__BB7_106:
	setp.lt.s32 	%p153, %r36, 129;
	mov.f64 	%fd319, %fd318;
	mov.u64 	%rd330, %rd329;
	@%p153 bra 	$L__BB7_110;
	ld.shared.f64 	%fd132, [_ZN6thrust24THRUST_300001_SM_1000_NS8cuda_cub4core6detail5shmemE+72];
	ld.shared.u64 	%rd90, [_ZN6thrust24THRUST_300001_SM_1000_NS8cuda_cub4core6detail5shmemE+80];
	abs.f64 	%fd133, %fd318;
	abs.f64 	%fd134, %fd132;
	setp.lt.f64 	%p154, %fd133, %fd134;
	mov.f64 	%fd319, %fd132;
	mov.u64 	%rd330, %rd90;
	@%p154 bra 	$L__BB7_110;
	setp.lt.f64 	%p155, %fd134, %fd133;
	mov.f64 	%fd319, %fd318;
	mov.u64 	%rd330, %rd329;
	@%p155 bra 	$L__BB7_110;
	setp.lt.s64 	%p156, %rd329, %rd90;
	min.s64 	%rd330, %rd329, %rd90;
	selp.f64 	%fd319, %fd318, %fd132, %p156;
$L__BB7_110:
	setp.lt.s32 	%p157, %r36, 161;
	mov.f64 	%fd320, %fd319;
	mov.u64 	%rd331, %rd330;
	@%p157 bra 	$L__BB7_114;
	ld.shared.f64 	%fd137, [_ZN6thrust24THRUST_300001_SM_1000_NS8cuda_cub4core6detail5shmemE+88];
	ld.shared.u64 	%rd93, [_ZN6thrust24THRUST_300001_SM_1000_NS8cuda_cub4core6detail5shmemE+96];
	abs.f64 	%fd138, %fd319;
	abs.f64 	%fd139, %fd137;
	setp.lt.f64 	%p158, %fd138, %fd139;
	mov.f64 	%fd320, %fd137;
	mov.u64 	%rd331, %rd93;
	@%p158 bra 	$L__BB7_114;
	setp.lt.f64 	%p159, %fd139, %fd138;
	mov.f64 	%fd320, %fd319;
	mov.u64 	%rd331, %rd330;
	@%p159 bra 	$L__BB7_114;
	setp.lt.s64 	%p160, %rd330, %rd93;
	min.s64 	%rd331, %rd330, %rd93;
	selp.f64 	%fd320, %fd319, %fd137, %p160;
$L__BB7_114:
	setp.lt.s32 	%p161, %r36, 193;
	mov.f64 	%fd321, %fd320;
	mov.u64 	%rd332, %rd331;
	@%p161 bra 	$L__BB7_118;
	ld.shared.f64 	%fd142, [_ZN6thrust24THRUST_300001_SM_1000_NS8cuda_cub4core6detail5shmemE+104];
	ld.shared.u64 	%rd96, [_ZN6thrust24THRUST_300001_SM_1000_NS8cuda_cub4core6detail5shmemE+112];
	abs.f64 	%fd143, %fd320;
	abs.f64 	%fd144, %fd142;
	setp.lt.f64 	%p162, %fd143, %fd144;
	mov.f64 	%fd321, %fd142;
	mov.u64 	%rd332, %rd96;
	@%p162 bra 	$L__BB7_118;
	setp.lt.f64 	%p163, %fd144, %fd143;
	mov.f64 	%fd321, %fd320;
	mov.u64 	%rd332, %rd331;
	@%p163 bra 	$L__BB7_118;
	setp.lt.s64 	%p164, %rd331, %rd96;
	min.s64 	%rd332, %rd331, %rd96;
	selp.f64 	%fd321, %fd320, %fd142, %p164;
$L__BB7_118:
	setp.lt.s32 	%p165, %r36, 225;
	mov.u64 	%rd367, %rd332;
	mov.f64 	%fd351, %fd321;
	@%p165 bra 	$L__BB7_204;
	ld.shared.f64 	%fd147, [_ZN6thrust24THRUST_300001_SM_1000_NS8cuda_cub4core6detail5shmemE+120];
	ld.shared.u64 	%rd99, [_ZN6thrust24THRUST_300001_SM_1000_NS8cuda_cub4core6detail5shmemE+128];
	abs.f64 	%fd148, %fd321;
	abs.f64 	%fd149, %fd147;
	setp.lt.f64 	%p166, %fd148, %fd149;
	mov.u64 	%rd367, %rd99;
	mov.f64 	%fd351, %fd147;
	@%p166 bra 	$L__BB7_204;
	setp.lt.f64 	%p167, %fd149, %fd148;
	mov.u64 	%rd367, %rd332;
	mov.f64 	%fd351, %fd321;
	@%p167 bra 	$L__BB7_204;
	setp.lt.s64 	%p168, %rd332, %rd99;
	min.s64 	%rd367, %rd332, %rd99;
	selp.f64 	%fd351, %fd321, %fd147, %p168;
	bra.uni 	$L__BB7_204;
$L__BB7_122:
	mov.u32 	%r17, %tid.x;
	cvt.u64.u32 	%rd200, %r17;
	cvta.to.global.u64 	%rd201, %rd197;
	mul.wide.u32 	%rd202, %r17, 8;
	add.s64 	%rd203, %rd201, %rd202;
	ld.global.f64 	%fd274, [%rd203];
	add.s32 	%r37, %r17, 256;
	cvt.u64.u32 	%rd204, %r37;
	ld.global.f64 	%fd275, [%rd203+2048];
	add.s32 	%r38, %r17, 512;
	cvt.u64.u32 	%rd205, %r38;
	ld.global.f64 	%fd276, [%rd203+4096];
	add.s32 	%r39, %r17, 768;
	cvt.u64.u32 	%rd206, %r39;
	ld.global.f64 	%fd277, [%rd203+6144];
	or.b32  	%r40, %r17, 1024;
	cvt.u64.u32 	%rd101, %r40;
	add.s64 	%rd354, %rd198, %rd101;
	ld.global.f64 	%fd338, [%rd203+8192];
	abs.f64 	%fd278, %fd274;
	abs.f64 	%fd279, %fd275;
	setp.geu.f64 	%p3, %fd278, %fd279;
	selp.f64 	%fd280, %fd274, %fd275, %p3;
	selp.b64 	%rd207, %rd200, %rd204, %p3;
	abs.f64 	%fd281, %fd280;
	abs.f64 	%fd282, %fd276;
	setp.geu.f64 	%p4, %fd281, %fd282;
	selp.f64 	%fd283, %fd280, %fd276, %p4;
	selp.b64 	%rd208, %rd207, %rd205, %p4;
	abs.f64 	%fd284, %fd283;
	abs.f64 	%fd285, %fd277;
	setp.geu.f64 	%p5, %fd284, %fd285;
	selp.f64 	%fd152, %fd283, %fd277, %p5;
	selp.b64 	%rd104, %rd208, %rd206, %p5;
	abs.f64 	%fd153, %fd152;
	abs.f64 	%fd154, %fd338;
	setp.lt.f64 	%p6, %fd153, %fd154;
	@%p6 bra 	$L__BB7_124;
	setp.lt.f64 	%p7, %fd154, %fd153;
	setp.lt.u64 	%p8, %rd104, %rd101;
	or.pred  	%p9, %p7, %p8;
	selp.f64 	%fd338, %fd152, %fd338, %p9;
	add.s64 	%rd211, %rd198, %rd104;
	selp.b64 	%rd354, %rd211, %rd354, %p9;
$L__BB7_124:
	setp.lt.u32 	%p10, %r36, 2560;
	mov.b32 	%r394, 1280;
	@%p10 bra 	$L__BB7_137;
	mov.b32 	%r393, 1280;
	mov.f64 	%fd323, %fd338;
$L__BB7_126:
	cvt.u64.u32 	%rd212, %r393;
	add.s64 	%rd213, %rd200, %rd212;
	mul.wide.u32 	%rd214, %r393, 8;
	cvta.to.global.u64 	%rd215, %rd197;
	add.s64 	%rd217, %rd215, %rd202;
	add.s64 	%rd218, %rd217, %rd214;
	add.s64 	%rd335, %rd213, %rd198;
	ld.global.f64 	%fd324, [%rd218];
	ld.global.f64 	%fd325, [%rd218+2048];
	ld.global.f64 	%fd326, [%rd218+4096];
	ld.global.f64 	%fd327, [%rd218+6144];
	ld.global.f64 	%fd338, [%rd218+8192];
	abs.f64 	%fd163, %fd323;
	abs.f64 	%fd164, %fd324;
	setp.lt.f64 	%p11, %fd163, %fd164;
	@%p11 bra 	$L__BB7_128;
	setp.lt.f64 	%p12, %fd164, %fd163;
	setp.lt.s64 	%p13, %rd354, %rd335;
	or.pred  	%p14, %p12, %p13;
	selp.f64 	%fd324, %fd323, %fd324, %p14;
	selp.b64 	%rd335, %rd354, %rd335, %p14;
$L__BB7_128:
	cvt.u64.u32 	%rd219, %r393;
	add.s64 	%rd220, %rd200, %rd219;
	add.s64 	%rd221, %rd220, %rd198;
	add.s64 	%rd336, %rd221, 256;
	abs.f64 	%fd167, %fd324;
	abs.f64 	%fd168, %fd325;
	setp.lt.f64 	%p15, %fd167, %fd168;
	@%p15 bra 	$L__BB7_130;
	setp.lt.f64 	%p16, %fd168, %fd167;
	add.s64 	%rd226, %rd221, 256;
	setp.lt.s64 	%p17, %rd335, %rd226;
	or.pred  	%p18, %p16, %p17;
	selp.f64 	%fd325, %fd324, %fd325, %p18;
	selp.b64 	%rd336, %rd335, %rd226, %p18;
$L__BB7_130:
	add.s64 	%rd337, %rd221, 512;
	abs.f64 	%fd171, %fd325;
	abs.f64 	%fd172, %fd326;
	setp.lt.f64 	%p19, %fd171, %fd172;
	@%p19 bra 	$L__BB7_132;
	setp.lt.f64 	%p20, %fd172, %fd171;
	add.s64 	%rd234, %rd221, 512;
	setp.lt.s64 	%p21, %rd336, %rd234;
	or.pred  	%p22, %p20, %p21;
	selp.f64 	%fd326, %fd325, %fd326, %p22;
	selp.b64 	%rd337, %rd336, %rd234, %p22;
$L__BB7_132:
	add.s64 	%rd338, %rd221, 768;
	abs.f64 	%fd175, %fd326;
	abs.f64 	%fd176, %fd327;
	setp.lt.f64 	%p23, %fd175, %fd176;
	@%p23 bra 	$L__BB7_134;
	setp.lt.f64 	%p24, %fd176, %fd175;
	setp.lt.s64 	%p25, %rd337, %rd338;
	or.pred  	%p26, %p24, %p25;
	selp.f64 	%fd327, %fd326, %fd327, %p26;
	selp.b64 	%rd338, %rd337, %rd338, %p26;
$L__BB7_134:
	add.s64 	%rd354, %rd221, 1024;
	abs.f64 	%fd179, %fd327;
	abs.f64 	%fd180, %fd338;
	setp.lt.f64 	%p27, %fd179, %fd180;
	@%p27 bra 	$L__BB7_136;
	setp.lt.f64 	%p28, %fd180, %fd179;
	setp.lt.s64 	%p29, %rd338, %rd354;
	or.pred  	%p30, %p28, %p29;
	selp.f64 	%fd338, %fd327, %fd338, %p30;
	selp.b64 	%rd354, %rd338, %rd354, %p30;
$L__BB7_136:
	add.s32 	%r394, %r393, 1280;
	add.s32 	%r43, %r393, 2560;
	setp.le.s32 	%p31, %r43, %r36;
	mov.u32 	%r393, %r394;
	mov.f64 	%fd323, %fd338;
	@%p31 bra 	$L__BB7_126;
$L__BB7_137:
	setp.le.s32 	%p32, %r36, %r394;
	@%p32 bra 	$L__BB7_160;
	sub.s32 	%r21, %r36, %r394;
	setp.ge.s32 	%p33, %r17, %r21;
	@%p33 bra 	$L__BB7_160;
	cvta.to.global.u64 	%rd127, %rd197;
	not.b32 	%r44, %r17;
	add.s32 	%r45, %r36, %r44;
	sub.s32 	%r22, %r45, %r394;
	and.b32  	%r46, %r22, 768;
	setp.eq.s32 	%p34, %r46, 768;
	mov.u32 	%r397, %r17;
	@%p34 bra 	$L__BB7_145;
	add.s32 	%r47, %r17, %r394;
	cvt.u64.u32 	%rd242, %r47;
	add.s64 	%rd342, %rd198, %rd242;
	mul.wide.u32 	%rd243, %r47, 8;
	add.s64 	%rd341, %rd127, %rd243;
	shr.u32 	%r48, %r22, 8;
	add.s32 	%r49, %r48, 1;
	and.b32  	%r50, %r49, 3;
	neg.s32 	%r395, %r50;
	mov.u32 	%r397, %r17;
$L__BB7_141:
	.pragma "nounroll";
	mov.u64 	%rd132, %rd354;
	mov.f64 	%fd184, %fd338;
	ld.global.f64 	%fd185, [%rd341];
	abs.f64 	%fd186, %fd184;
	abs.f64 	%fd187, %fd185;
	setp.lt.f64 	%p35, %fd186, %fd187;
	mov.f64 	%fd338, %fd185;
	mov.u64 	%rd354, %rd342;
	@%p35 bra 	$L__BB7_144;
	setp.lt.f64 	%p36, %fd187, %fd186;
	mov.f64 	%fd338, %fd184;
	mov.u64 	%rd354, %rd132;
	@%p36 bra 	$L__BB7_144;
	setp.lt.s64 	%p37, %rd132, %rd342;
	selp.f64 	%fd338, %fd184, %fd185, %p37;
	min.s64 	%rd354, %rd132, %rd342;
$L__BB7_144:
	add.s32 	%r397, %r397, 256;
	add.s64 	%rd342, %rd342, 256;
	add.s64 	%rd341, %rd341, 2048;
	add.s32 	%r395, %r395, 1;
	setp.ne.s32 	%p38, %r395, 0;
	@%p38 bra 	$L__BB7_141;
$L__BB7_145:
	setp.lt.u32 	%p39, %r22, 768;
	@%p39 bra 	$L__BB7_160;
	add.s32 	%r398, %r397, %r394;
	cvt.u64.u32 	%rd244, %r398;
	add.s64 	%rd349, %rd198, %rd244;
	cvt.u64.u32 	%rd245, %r397;
	cvt.u64.u32 	%rd246, %r394;
	add.s64 	%rd247, %rd245, %rd246;
	shl.b64 	%rd248, %rd247, 3;
	add.s64 	%rd249, %rd248, %rd127;
	add.s64 	%rd348, %rd249, 6144;
	mul.wide.u32 	%rd250, %r398, 8;
	add.s64 	%rd347, %rd127, %rd250;
	add.s32 	%r399, %r397, 512;
$L__BB7_147:
	mov.u32 	%r32, %r399;
	ld.global.f64 	%fd193, [%rd347];
	abs.f64 	%fd194, %fd338;
	abs.f64 	%fd195, %fd193;
	setp.lt.f64 	%p40, %fd194, %fd195;
	mov.f64 	%fd335, %fd193;
	mov.u64 	%rd351, %rd349;
	@%p40 bra 	$L__BB7_150;
	setp.lt.f64 	%p41, %fd195, %fd194;
	mov.f64 	%fd335, %fd338;
	mov.u64 	%rd351, %rd354;
	@%p41 bra 	$L__BB7_150;
	setp.lt.s64 	%p42, %rd354, %rd349;
	selp.f64 	%fd335, %fd338, %fd193, %p42;
	min.s64 	%rd351, %rd354, %rd349;
$L__BB7_150:
	add.s32 	%r51, %r398, 256;
	cvt.u64.u32 	%rd251, %r51;
	add.s64 	%rd148, %rd198, %rd251;
	ld.global.f64 	%fd198, [%rd348+-4096];
	abs.f64 	%fd199, %fd335;
	abs.f64 	%fd200, %fd198;
	setp.lt.f64 	%p43, %fd199, %fd200;
	mov.f64 	%fd336, %fd198;
	mov.u64 	%rd352, %rd148;
	@%p43 bra 	$L__BB7_153;
	setp.lt.f64 	%p44, %fd200, %fd199;
	mov.f64 	%fd336, %fd335;
	mov.u64 	%rd352, %rd351;
	@%p44 bra 	$L__BB7_153;
	setp.lt.s64 	%p45, %rd351, %rd148;
	selp.f64 	%fd336, %fd335, %fd198, %p45;
	min.s64 	%rd352, %rd351, %rd148;
$L__BB7_153:
	add.s32 	%r52, %r398, 512;
	cvt.u64.u32 	%rd252, %r52;
	add.s64 	%rd151, %rd198, %rd252;
	ld.global.f64 	%fd203, [%rd348+-2048];
	abs.f64 	%fd204, %fd336;
	abs.f64 	%fd205, %fd203;
	setp.lt.f64 	%p46, %fd204, %fd205;
	mov.f64 	%fd337, %fd203;
	mov.u64 	%rd353, %rd151;
	@%p46 bra 	$L__BB7_156;
	setp.lt.f64 	%p47, %fd205, %fd204;
	mov.f64 	%fd337, %fd336;
	mov.u64 	%rd353, %rd352;
	@%p47 bra 	$L__BB7_156;
	setp.lt.s64 	%p48, %rd352, %rd151;
	selp.f64 	%fd337, %fd336, %fd203, %p48;
	min.s64 	%rd353, %rd352, %rd151;
$L__BB7_156:
	add.s32 	%r53, %r398, 768;
	cvt.u64.u32 	%rd253, %r53;
	add.s64 	%rd154, %rd198, %rd253;
	ld.global.f64 	%fd208, [%rd348];
	abs.f64 	%fd209, %fd337;
	abs.f64 	%fd210, %fd208;
	setp.lt.f64 	%p49, %fd209, %fd210;
	mov.f64 	%fd338, %fd208;
	mov.u64 	%rd354, %rd154;
	@%p49 bra 	$L__BB7_159;
	setp.lt.f64 	%p50, %fd210, %fd209;
	mov.f64 	%fd338, %fd337;
	mov.u64 	%rd354, %rd353;
	@%p50 bra 	$L__BB7_159;
	setp.lt.s64 	%p51, %rd353, %rd154;
	selp.f64 	%fd338, %fd337, %fd208, %p51;
	min.s64 	%rd354, %rd353, %rd154;
$L__BB7_159:
	add.s64 	%rd349, %rd349, 1024;
	add.s64 	%rd348, %rd348, 8192;
	add.s64 	%rd347, %rd347, 8192;
	add.s32 	%r399, %r32, 1024;
	add.s32 	%r54, %r32, 512;
	add.s32 	%r398, %r398, 1024;
	setp.lt.s32 	%p52, %r54, %r21;
	@%p52 bra 	$L__BB7_147;
$L__BB7_160:
	// begin inline asm
	mov.u32 %r55, %laneid;
	// end inline asm
	mov.b64 	%rd254, %fd338;
	mov.b64 	{%r57, %r62}, %rd254;
	mov.b32 	%r73, 1;
	mov.b32 	%r74, 31;
	mov.b32 	%r75, -1;
	// begin inline asm
	shfl.sync.down.b32 %r56, %r57, %r73, %r74, %r75;
	// end inline asm
	// begin inline asm
	shfl.sync.down.b32 %r61, %r62, %r73, %r74, %r75;
	// end inline asm
	mov.b64 	%rd255, {%r56, %r61};
	mov.b64 	%fd214, %rd255;
	mov.b64 	{%r67, %r72}, %rd354;
	// begin inline asm
	shfl.sync.down.b32 %r66, %r67, %r73, %r74, %r75;
	// end inline asm
	// begin inline asm
	shfl.sync.down.b32 %r71, %r72, %r73, %r74, %r75;
	// end inline asm
	mov.b64 	%rd161, {%r66, %r71};
	setp.gt.s32 	%p53, %r55, 30;
	mov.f64 	%fd340, %fd338;
	mov.u64 	%rd356, %rd354;
	@%p53 bra 	$L__BB7_164;
	abs.f64 	%fd215, %fd338;
	abs.f64 	%fd216, %fd214;
	setp.lt.f64 	%p54, %fd215, %fd216;
	mov.f64 	%fd340, %fd214;
	mov.u64 	%rd356, %rd161;
	@%p54 bra 	$L__BB7_164;
	setp.lt.f64 	%p55, %fd216, %fd215;
	mov.f64 	%fd340, %fd338;
	mov.u64 	%rd356, %rd354;
	@%p55 bra 	$L__BB7_164;
	setp.lt.s64 	%p56, %rd354, %rd161;
	selp.f64 	%fd340, %fd338, %fd214, %p56;
	min.s64 	%rd356, %rd354, %rd161;
$L__BB7_164:
	mov.b64 	%rd256, %fd340;
	mov.b64 	{%r77, %r82}, %rd256;
	mov.b32 	%r93, 2;
	mov.b32 	%r94, 31;
	mov.b32 	%r95, -1;
	// begin inline asm
	shfl.sync.down.b32 %r76, %r77, %r93, %r94, %r95;
	// end inline asm
	// begin inline asm
	shfl.sync.down.b32 %r81, %r82, %r93, %r94, %r95;
	// end inline asm
	mov.b64 	%rd257, {%r76, %r81};
	mov.b64 	%fd219, %rd257;
	mov.b64 	{%r87, %r92}, %rd356;
	// begin inline asm
	shfl.sync.down.b32 %r86, %r87, %r93, %r94, %r95;
	// end inline asm
	// begin inline asm
	shfl.sync.down.b32 %r91, %r92, %r93, %r94, %r95;
	// end inline asm
	mov.b64 	%rd164, {%r86, %r91};
	setp.gt.s32 	%p57, %r55, 29;
	mov.f64 	%fd341, %fd340;
	mov.u64 	%rd357, %rd356;
	@%p57 bra 	$L__BB7_168;
	abs.f64 	%fd220, %fd340;
	abs.f64 	%fd221, %fd219;
	setp.lt.f64 	%p58, %fd220, %fd221;
	mov.f64 	%fd341, %fd219;
	mov.u64 	%rd357, %rd164;
	@%p58 bra 	$L__BB7_168;
	setp.lt.f64 	%p59, %fd221, %fd220;
	mov.f64 	%fd341, %fd340;
	mov.u64 	%rd357, %rd356;
	@%p59 bra 	$L__BB7_168;
	setp.lt.s64 	%p60, %rd356, %rd164;
	selp.f64 	%fd341, %fd340, %fd219, %p60;
	min.s64 	%rd357, %rd356, %rd164;
$L__BB7_168:
	mov.b64 	%rd258, %fd341;
	mov.b64 	{%r97, %r102}, %rd258;
	mov.b32 	%r113, 4;
	mov.b32 	%r114, 31;
	mov.b32 	%r115, -1;
	// begin inline asm
	shfl.sync.down.b32 %r96, %r97, %r113, %r114, %r115;
	// end inline asm
	// begin inline asm
	shfl.sync.down.b32 %r101, %r102, %r113, %r114, %r115;
	// end inline asm
	mov.b64 	%rd259, {%r96, %r101};
	mov.b64 	%fd224, %rd259;
	mov.b64 	{%r107, %r112}, %rd357;
	// begin inline asm
	shfl.sync.down.b32 %r106, %r107, %r113, %r114, %r115;
	// end inline asm
	// begin inline asm
	shfl.sync.down.b32 %r111, %r112, %r113, %r114, %r115;
	// end inline asm
	mov.b64 	%rd167, {%r106, %r111};
	setp.gt.s32 	%p61, %r55, 27;
	mov.f64 	%fd342, %fd341;
	mov.u64 	%rd358, %rd357;
	@%p61 bra 	$L__BB7_172;
	abs.f64 	%fd225, %fd341;
	abs.f64 	%fd226, %fd224;
	setp.lt.f64 	%p62, %fd225, %fd226;
	mov.f64 	%fd342, %fd224;
	mov.u64 	%rd358, %rd167;
	@%p62 bra 	$L__BB7_172;
	setp.lt.f64 	%p63, %fd226, %fd225;
	mov.f64 	%fd342, %fd341;
	mov.u64 	%rd358, %rd357;
	@%p63 bra 	$L__BB7_172;
	setp.lt.s64 	%p64, %rd357, %rd167;
	selp.f64 	%fd342, %fd341, %fd224, %p64;
	min.s64 	%rd358, %rd357, %rd167;
$L__BB7_172:
	mov.b64 	%rd260, %fd342;
	mov.b64 	{%r117, %r122}, %rd260;
	mov.b32 	%r133, 8;
	mov.b32 	%r134, 31;
	mov.b32 	%r135, -1;
	// begin inline asm
	shfl.sync.down.b32 %r116, %r117, %r133, %r134, %r135;
	// end inline asm
	// begin inline asm
	shfl.sync.down.b32 %r121, %r122, %r133, %r134, %r135;
	// end inline asm
	mov.b64 	%rd261, {%r116, %r121};
	mov.b64 	%fd229, %rd261;
	mov.b64 	{%r127, %r132}, %rd358;
	// begin inline asm
	shfl.sync.down.b32 %r126, %r127, %r133, %r134, %r135;
	// end inline asm
	// begin inline asm
	shfl.sync.down.b32 %r131, %r132, %r133, %r134, %r135;
	// end inline asm
	mov.b64 	%rd170, {%r126, %r131};
	setp.gt.s32 	%p65, %r55, 23;
	mov.f64 	%fd343, %fd342;
	mov.u64 	%rd359, %rd358;
	@%p65 bra 	$L__BB7_176;
	abs.f64 	%fd230, %fd342;
	abs.f64 	%fd231, %fd229;
	setp.lt.f64 	%p66, %fd230, %fd231;
	mov.f64 	%fd343, %fd229;
	mov.u64 	%rd359, %rd170;
	@%p66 bra 	$L__BB7_176;
	setp.lt.f64 	%p67, %fd231, %fd230;
	mov.f64 	%fd343, %fd342;
	mov.u64 	%rd359, %rd358;
	@%p67 bra 	$L__BB7_176;
	setp.lt.s64 	%p68, %rd358, %rd170;
	selp.f64 	%fd343, %fd342, %fd229, %p68;
	min.s64 	%rd359, %rd358, %rd170;
$L__BB7_176:
	mov.b64 	%rd262, %fd343;
	mov.b64 	{%r137, %r142}, %rd262;
	mov.b32 	%r153, 16;
	mov.b32 	%r154, 31;
	mov.b32 	%r155, -1;
	// begin inline asm
	shfl.sync.down.b32 %r136, %r137, %r153, %r154, %r155;
	// end inline asm
	// begin inline asm
	shfl.sync.down.b32 %r141, %r142, %r153, %r154, %r155;
	// end inline asm
	mov.b64 	%rd263, {%r136, %r141};
	mov.b64 	%fd234, %rd263;
	mov.b64 	{%r147, %r152}, %rd359;
	// begin inline asm
	shfl.sync.down.b32 %r146, %r147, %r153, %r154, %r155;
	// end inline asm
	// begin inline asm
	shfl.sync.down.b32 %r151, %r152, %r153, %r154, %r155;
	// end inline asm
	mov.b64 	%rd173, {%r146, %r151};
	setp.gt.s32 	%p69, %r55, 15;
	mov.f64 	%fd351, %fd343;
	mov.u64 	%rd367, %rd359;
	@%p69 bra 	$L__BB7_180;
	abs.f64 	%fd235, %fd343;
	abs.f64 	%fd236, %fd234;
	setp.lt.f64 	%p70, %fd235, %fd236;
	mov.f64 	%fd351, %fd234;
	mov.u64 	%rd367, %rd173;
	@%p70 bra 	$L__BB7_180;
	setp.lt.f64 	%p71, %fd236, %fd235;
	mov.f64 	%fd351, %fd343;
	mov.u64 	%rd367, %rd359;
	@%p71 bra 	$L__BB7_180;
	setp.lt.s64 	%p72, %rd359, %rd173;
	selp.f64 	%fd351, %fd343, %fd234, %p72;
	min.s64 	%rd367, %rd359, %rd173;
$L__BB7_180:
	setp.ne.s32 	%p73, %r55, 0;
	@%p73 bra 	$L__BB7_182;
	shr.u32 	%r156, %r17, 1;
	and.b32  	%r157, %r156, 496;
	mov.u32 	%r158, _ZN6thrust24THRUST_300001_SM_1000_NS8cuda_cub4core6detail5shmemE;
	add.s32 	%r159, %r158, %r157;
	st.shared.f64 	[%r159+8], %fd351;
	st.shared.u64 	[%r159+16], %rd367;
$L__BB7_182:
	bar.sync 	0;
	setp.ne.s32 	%p74, %r17, 0;
	@%p74 bra 	$L__BB7_204;
	ld.shared.f64 	%fd239, [_ZN6thrust24THRUST_300001_SM_1000_NS8cuda_cub4core6detail5shmemE+24];
	ld.shared.u64 	%rd176, [_ZN6thrust24THRUST_300001_SM_1000_NS8cuda_cub4core6detail5shmemE+32];
	abs.f64 	%fd240, %fd351;
	abs.f64 	%fd241, %fd239;
	setp.lt.f64 	%p75, %fd240, %fd241;
	mov.f64 	%fd345, %fd239;
	mov.u64 	%rd361, %rd176;
	@%p75 bra 	$L__BB7_186;
	setp.lt.f64 	%p76, %fd241, %fd240;
	mov.f64 	%fd345, %fd351;
	mov.u64 	%rd361, %rd367;
	@%p76 bra 	$L__BB7_186;
	setp.lt.s64 	%p77, %rd367, %rd176;
	selp.f64 	%fd345, %fd351, %fd239, %p77;
	min.s64 	%rd361, %rd367, %rd176;
$L__BB7_186:
	ld.shared.f64 	%fd244, [_ZN6thrust24THRUST_300001_SM_1000_NS8cuda_cub4core6detail5shmemE+40];
	ld.shared.u64 	%rd179, [_ZN6thrust24THRUST_300001_SM_1000_NS8cuda_cub4core6detail5shmemE+48];
	abs.f64 	%fd245, %fd345;
	abs.f64 	%fd246, %fd244;
	setp.lt.f64 	%p78, %fd245, %fd246;
	mov.f64 	%fd346, %fd244;
	mov.u64 	%rd362, %rd179;
	@%p78 bra 	$L__BB7_189;
	setp.lt.f64 	%p79, %fd246, %fd245;
	mov.f64 	%fd346, %fd345;
	mov.u64 	%rd362, %rd361;
	@%p79 bra 	$L__BB7_189;
	setp.lt.s64 	%p80, %rd361, %rd179;
	selp.f64 	%fd346, %fd345, %fd244, %p80;
	min.s64 	%rd362, %rd361, %rd179;
$L__BB7_189:
	ld.shared.f64 	%fd249, [_ZN6thrust24THRUST_300001_SM_1000_NS8cuda_cub4core6detail5shmemE+56];
	ld.shared.u64 	%rd182, [_ZN6thrust24THRUST_300001_SM_1000_NS8cuda_cub4core6detail5shmemE+64];
	abs.f64 	%fd250, %fd346;
	abs.f64 	%fd251, %fd249;
	setp.lt.f64 	%p81, %fd250, %fd251;
	mov.f64 	%fd347, %fd249;
	mov.u64 	%rd363, %rd182;
	@%p81 bra 	$L__BB7_192;
	setp.lt.f64 	%p82, %fd251, %fd250;
	mov.f64 	%fd347, %fd346;
	mov.u64 	%rd363, %rd362;
	@%p82 bra 	$L__BB7_192;
	setp.lt.s64 	%p83, %rd362, %rd182;
	selp.f64 	%fd347, %fd346, %fd249, %p83;
	min.s64 	%rd363, %rd362, %rd182;
$L__BB7_192:
	ld.shared.f64 	%fd254, [_ZN6thrust24THRUST_300001_SM_1000_NS8cuda_cub4core6detail5shmemE+72];
	ld.shared.u64 	%rd185, [_ZN6thrust24THRUST_300001_SM_1000_NS8cuda_cub4core6detail5shmemE+80];
	abs.f64 	%fd255, %fd347;
	abs.f64 	%fd256, %fd254;
	setp.lt.f64 	%p84, %fd255, %fd256;
	mov.f64 	%fd348, %fd254;
	mov.u64 	%rd364, %rd185;
	@%p84 bra 	$L__BB7_195;
	setp.lt.f64 	%p85, %fd256, %fd255;
	mov.f64 	%fd348, %fd347;
	mov.u64 	%rd364, %rd363;
	@%p85 bra 	$L__BB7_195;
	setp.lt.s64 	%p86, %rd363, %rd185;
	selp.f64 	%fd348, %fd347, %fd254, %p86;
	min.s64 	%rd364, %rd363, %rd185;
$L__BB7_195:
	ld.shared.f64 	%fd259, [_ZN6thrust24THRUST_300001_SM_1000_NS8cuda_cub4core6detail5shmemE+88];
	ld.shared.u64 	%rd188, [_ZN6thrust24THRUST_300001_SM_1000_NS8cuda_cub4core6detail5shmemE+96];
	abs.f64 	%fd260, %fd348;
	abs.f64 	%fd261, %fd259;
	setp.lt.f64 	%p87, %fd260, %fd261;
	mov.f64 	%fd349, %fd259;
	mov.u64 	%rd365, %rd188;
	@%p87 bra 	$L__BB7_198;
	setp.lt.f64 	%p88, %fd261, %fd260;
	mov.f64 	%fd349, %fd348;
	mov.u64 	%rd365, %rd364;
	@%p88 bra 	$L__BB7_198;
	setp.lt.s64 	%p89, %rd364, %rd188;
	selp.f64 	%fd349, %fd348, %fd259, %p89;
	min.s64 	%rd365, %rd364, %rd188;
$L__BB7_198:
	ld.shared.f64 	%fd264, [_ZN6thrust24THRUST_300001_SM_1000_NS8cuda_cub4core6detail5shmemE+104];
	ld.shared.u64 	%rd191, [_ZN6thrust24THRUST_300001_SM_1000_NS8cuda_cub4core6detail5shmemE+112];
	abs.f64 	%fd265, %fd349;
	abs.f64 	%fd266, %fd264;
	setp.lt.f64 	%p90, %fd265, %fd266;
	mov.f64 	%fd350, %fd264;
	mov.u64 	%rd366, %rd191;
	@%p90 bra 	$L__BB7_201;
	setp.lt.f64 	%p91, %fd266, %fd265;
	mov.f64 	%fd350, %fd349;
	mov.u64 	%rd366, %rd365;
	@%p91 bra 	$L__BB7_201;
	setp.lt.s64 	%p92, %rd365, %rd191;
	selp.f64 	%fd350, %fd349, %fd264, %p92;
	min.s64 	%rd366, %rd365, %rd191;
$L__BB7_201:
	ld.shared.f64 	%fd269, [_ZN6thrust24THRUST_300001_SM_1000_NS8cuda_cub4core6detail5shmemE+120];
	ld.shared.u64 	%rd194, [_ZN6thrust24THRUST_300001_SM_1000_NS8cuda_cub4core6detail5shmemE+128];
	abs.f64 	%fd270, %fd350;
	abs.f64 	%fd271, %fd269;
	setp.lt.f64 	%p93, %fd270, %fd271;
	mov.u64 	%rd367, %rd194;
	mov.f64 	%fd351, %fd269;
	@%p93 bra 	$L__BB7_204;
	setp.lt.f64 	%p94, %fd271, %fd270;
	mov.u64 	%rd367, %rd366;
	mov.f64 	%fd351, %fd350;
	@%p94 bra 	$L__BB7_204;
	setp.lt.s64 	%p95, %rd366, %rd194;
	selp.f64 	%fd351, %fd350, %fd269, %p95;
	min.s64 	%rd367, %rd366, %rd194;
$L__BB7_204:
	mov.u32 	%r387, %tid.x;
	setp.ne.s32 	%p212, %r387, 0;
	@%p212 bra 	$L__BB7_206;
	ld.param.u64 	%rd297, [_ZN6thrust24THRUST_300001_SM_1000_NS8cuda_cub4core6detail13_kernel_agentINS1_8__reduce11ReduceAgentINS0_12zip_iteratorIN4cuda3std3__45tupleIJNS0_10device_ptrIdEENS0_17counting_iteratorIlNS0_11use_defaultESF_SF_EEEEEEEPNSB_IJdlEEESJ_iNS1_9__extrema9arg_max_fIdl10ComparatorEEEEJSI_SK_iSO_EEEvDpT0__param_1];
	cvta.to.global.u64 	%rd296, %rd297;
	st.global.f64 	[%rd296], %fd351;
	st.global.u64 	[%rd296+8], %rd367;
$L__BB7_206:
	ret;

}
	// .globl	_ZN6thrust24THRUST_300001_SM_1000_NS8cuda_cub4core6detail13_kernel_agentINS1_8__reduce11ReduceAgentINS0_12zip_iteratorIN4cuda3std3__45tupleIJNS0_10device_ptrIdEENS0_17counting_iteratorIlNS0_11use_defaultESF_SF_EEEEEEEPNSB_IJdlEEESJ_iNS1_9__extrema9arg_max_fIdl10ComparatorEEEEJSI_SK_iN3cub18CUB_300001_SM_100013GridEvenShareIiEENSR_9GridQueueIjEESO_EEEvDpT0_
.visible .entry _ZN6thrust24THRUST_300001_SM_1000_NS8cuda_cub4core6detail13_kernel_agentINS1_8__reduce11ReduceAgentINS0_12zip_iteratorIN4cuda3std3__45tupleIJNS0_10device_ptrIdEENS0_17counting_iteratorIlNS0_11use_defaultESF_SF_EEEEEEEPNSB_IJdlEEESJ_iNS1_9__extrema9arg_max_fIdl10ComparatorEEEEJSI_SK_iN3cub18CUB_300001_SM_100013GridEvenShareIiEENSR_9GridQueueIjEESO_EEEvDpT0_(
	.param .align 8 .b8 _ZN6thrust24THRUST_300001_SM_1000_NS8cuda_cub4core6detail13_kernel_agentINS1_8__reduce11ReduceAgentINS0_12zip_iteratorIN4cuda3std3__45tupleIJNS0_10device_ptrIdEENS0_17counting_iteratorIlNS0_11use_defaultESF_SF_EEEEEEEPNSB_IJdlEEESJ_iNS1_9__extrema9arg_max_fIdl10ComparatorEEEEJSI_SK_iN3cub18CUB_300001_SM_100013GridEvenShareIiEENSR_9GridQueueIjEESO_EEEvDpT0__param_0[16],
	.param .u64 .ptr .align 1 _ZN6thrust24THRUST_300001_SM_1000_NS8cuda_cub4core6detail13_kernel_agentINS1_8__reduce11ReduceAgentINS0_12zip_iteratorIN4cuda3std3__45tupleIJNS0_10device_ptrIdEENS0_17counting_iteratorIlNS0_11use_defaultESF_SF_EEEEEEEPNSB_IJdlEEESJ_iNS1_9__extrema9arg_max_fIdl10ComparatorEEEEJSI_SK_iN3cub18CUB_300001_SM_100013GridEvenShareIiEENSR_9GridQueueIjEESO_EEEvDpT0__param_1,
	.param .u32 _ZN6thrust24THRUST_300001_SM_1000_NS8cuda_cub4core6detail13_kernel_agentINS1_8__reduce11ReduceAgentINS0_12zip_iteratorIN4cuda3std3__45tupleIJNS0_10device_ptrIdEENS0_17counting_iteratorIlNS0_11use_defaultESF_SF_EEEEEEEPNSB_IJdlEEESJ_iNS1_9__extrema9arg_max_fIdl10ComparatorEEEEJSI_SK_iN3cub18CUB_300001_SM_100013GridEvenShareIiEENSR_9GridQueueIjEESO_EEEvDpT0__param_2,
	.param .align 4 .b8 _ZN6thrust24THRUST_300001_SM_1000_NS8cuda_cub4core6detail13_kernel_agentINS1_8__reduce11ReduceAgentINS0_12zip_iteratorIN4cuda3std3__45tupleIJNS0_10device_ptrIdEENS0_17counting_iteratorIlNS0_11use_defaultESF_SF_EEEEEEEPNSB_IJdlEEESJ_iNS1_9__extrema9arg_max_fIdl10ComparatorEEEEJSI_SK_iN3cub18CUB_300001_SM_100013GridEvenShareIiEENSR_9GridQueueIjEESO_EEEvDpT0__param_3[40],
	.param .align 8 .b8 _ZN6thrust24THRUST_300001_SM_1000_NS8cuda_cub4core6detail13_kernel_agentINS1_8__reduce11ReduceAgentINS0_12zip_iteratorIN4cuda3std3__45tupleIJNS0_10device_ptrIdEENS0_17counting_iteratorIlNS0_11use_defaultESF_SF_EEEEEEEPNSB_IJdlEEESJ_iNS1_9__extrema9arg_max_fIdl10ComparatorEEEEJSI_SK_iN3cub18CUB_300001_SM_100013GridEvenShareIiEENSR_9GridQueueIjEESO_EEEvDpT0__param_4[8],
	.param .align 1 .b8 _ZN6thrust24THRUST_300001_SM_1000_NS8cuda_cub4core6detail13_kernel_agentINS1_8__reduce11ReduceAgentINS0_12zip_iteratorIN4cuda3std3__45tupleIJNS0_10device_ptrIdEENS0_17counting_iteratorIlNS0_11use_defaultESF_SF_EEEEEEEPNSB_IJdlEEESJ_iNS1_9__extrema9arg_max_fIdl10ComparatorEEEEJSI_SK_iN3cub18CUB_300001_SM_100013GridEvenShareIiEENSR_9GridQueueIjEESO_EEEvDpT0__param_5[1]
)
.maxntid 256
{
	.reg .pred 	%p<215>;
	.reg .b32 	%r<437>;
	.reg .b64 	%rd<318>;
	.reg .b64 	%fd<352>;

	ld.param.u64 	%rd3, [_ZN6thrust24THRUST_300001_SM_1000_NS8cuda_cub4core6detail13_kernel_agentINS1_8__reduce11ReduceAgentINS0_12zip_iteratorIN4cuda3std3__45tupleIJNS0_10device_ptrIdEENS0_17counting_iteratorIlNS0_11use_defaultESF_SF_EEEEEEEPNSB_IJdlEEESJ_iNS1_9__extrema9arg_max_fIdl10ComparatorEEEEJSI_SK_iN3cub18CUB_300001_SM_100013GridEvenShareIiEENSR_9GridQueueIjEESO_EEEvDpT0__param_0+8];
	ld.param.u64 	%rd181, [_ZN6thrust24THRUST_300001_SM_1000_NS8cuda_cub4core6detail13_kernel_agentINS1_8__reduce11ReduceAgentINS0_12zip_iteratorIN4cuda3std3__45tupleIJNS0_10device_ptrIdEENS0_17counting_iteratorIlNS0_11use_defaultESF_SF_EEEEEEEPNSB_IJdlEEESJ_iNS1_9__extrema9arg_max_fIdl10ComparatorEEEEJSI_SK_iN3cub18CUB_300001_SM_100013GridEvenShareIiEENSR_9GridQueueIjEESO_EEEvDpT0__param_0];
	ld.param.u64 	%rd182, [_ZN6thrust24THRUST_300001_SM_1000_NS8cuda_cub4core6detail13_kernel_agentINS1_8__reduce11ReduceAgentINS0_12zip_iteratorIN4cuda3std3__45tupleIJNS0_10device_ptrIdEENS0_17counting_iteratorIlNS0_11use_defaultESF_SF_EEEEEEEPNSB_IJdlEEESJ_iNS1_9__extrema9arg_max_fIdl10ComparatorEEEEJSI_SK_iN3cub18CUB_300001_SM_100013GridEvenShareIiEENSR_9GridQueueIjEESO_EEEvDpT0__param_4];
	ld.param.u32 	%r66, [_ZN6thrust24THRUST_300001_SM_1000_NS8cuda_cub4core6detail13_kernel_agentINS1_8__reduce11ReduceAgentINS0_12zip_iteratorIN4cuda3std3__45tupleIJNS0_10device_ptrIdEENS0_17counting_iteratorIlNS0_11use_defaultESF_SF_EEEEEEEPNSB_IJdlEEESJ_iNS1_9__extrema9arg_max_fIdl10ComparatorEEEEJSI_SK_iN3cub18CUB_300001_SM_100013GridEvenShareIiEENSR_9GridQueueIjEESO_EEEvDpT0__param_2];
	cvta.to.global.u64 	%rd1, %rd182;
	cvta.to.global.u64 	%rd2, %rd181;
	mov.u32 	%r1, %ctaid.x;
	mul.lo.s32 	%r2, %r1, 1280;
	mov.u32 	%r67, %nctaid.x;
	mul.lo.s32 	%r3, %r67, 1280;
	add.s32 	%r68, %r2, 1280;
	setp.le.s32 	%p1, %r68, %r66;
	@%p1 bra 	$L__BB8_121;
	sub.s32 	%r4, %r66, %r2;
	mov.u32 	%r5, %tid.x;
	setp.ge.s32 	%p98, %r5, %r4;
	mov.f64 	%fd298, 0d0000000000000000;
	mov.b64 	%rd264, 0;
	mov.u32 	%r420, %r5;
	@%p98 bra 	$L__BB8_3;
	add.s32 	%r190, %r2, %r5;
	cvt.s64.s32 	%rd219, %r190;
	mul.wide.s32 	%rd220, %r190, 8;
	add.s64 	%rd221, %rd2, %rd220;
	add.s64 	%rd264, %rd3, %rd219;
	ld.global.f64 	%fd298, [%rd221];
	add.s32 	%r420, %r5, 256;
$L__BB8_3:
	setp.ge.s32 	%p99, %r420, %r4;
	@%p99 bra 	$L__BB8_25;
	not.b32 	%r191, %r420;
	add.s32 	%r192, %r66, %r191;
	sub.s32 	%r8, %r192, %r2;
	and.b32  	%r193, %r8, 768;
	setp.eq.s32 	%p100, %r193, 768;
	@%p100 bra 	$L__BB8_10;
	add.s32 	%r418, %r420, %r2;
	shr.u32 	%r194, %r8, 8;
	add.s32 	%r195, %r194, 1;
	and.b32  	%r196, %r195, 3;
	neg.s32 	%r417, %r196;
$L__BB8_6:
	.pragma "nounroll";
	mov.u64 	%rd6, %rd264;
	mov.f64 	%fd3, %fd298;
	cvt.s64.s32 	%rd223, %r418;
	add.s64 	%rd7, %rd3, %rd223;
	mul.wide.s32 	%rd224, %r418, 8;
	add.s64 	%rd225, %rd2, %rd224;
	ld.global.f64 	%fd4, [%rd225];
	abs.f64 	%fd5, %fd3;
	abs.f64 	%fd6, %fd4;
	setp.lt.f64 	%p101, %fd5, %fd6;
	mov.u64 	%rd264, %rd7;
	mov.f64 	%fd298, %fd4;
	@%p101 bra 	$L__BB8_9;
	setp.lt.f64 	%p102, %fd6, %fd5;
	mov.u64 	%rd264, %rd6;
	mov.f64 	%fd298, %fd3;
	@%p102 bra 	$L__BB8_9;
	setp.lt.s64 	%p103, %rd6, %rd7;
	min.s64 	%rd264, %rd6, %rd7;
	selp.f64 	%fd298, %fd3, %fd4, %p103;
$L__BB8_9:
	add.s32 	%r420, %r420, 256;
	add.s32 	%r418, %r418, 256;
	add.s32 	%r417, %r417, 1;
	setp.ne.s32 	%p104, %r417, 0;
	@%p104 bra 	$L__BB8_6;
$L__BB8_10:
	setp.lt.u32 	%p105, %r8, 768;
	@%p105 bra 	$L__BB8_25;
	add.s32 	%r421, %r420, %r2;
	add.s32 	%r424, %r421, 256;
	add.s32 	%r423, %r421, 512;
	add.s32 	%r422, %r421, 768;
	add.s64 	%rd12, %rd2, 4096;
$L__BB8_12:
	cvt.s64.s32 	%rd226, %r424;
	add.s64 	%rd14, %rd3, %rd226;
	cvt.s64.s32 	%rd227, %r423;
	add.s64 	%rd15, %rd3, %rd227;
	cvt.s64.s32 	%rd228, %r422;
	add.s64 	%rd16, %rd3, %rd228;
	cvt.s64.s32 	%rd229, %r421;
	mul.wide.s32 	%rd230, %r421, 8;
	add.s64 	%rd17, %rd12, %rd230;
	add.s64 	%rd18, %rd3, %rd229;
	ld.global.f64 	%fd12, [%rd17+-4096];
	abs.f64 	%fd13, %fd298;
	abs.f64 	%fd14, %fd12;
	setp.lt.f64 	%p106, %fd13, %fd14;
	mov.u64 	%rd261, %rd18;
	mov.f64 	%fd295, %fd12;
	@%p106 bra 	$L__BB8_15;
	setp.lt.f64 	%p107, %fd14, %fd13;
	mov.u64 	%rd261, %rd264;
	mov.f64 	%fd295, %fd298;
	@%p107 bra 	$L__BB8_15;
	setp.lt.s64 	%p108, %rd264, %rd18;
	min.s64 	%rd261, %rd264, %rd18;
	selp.f64 	%fd295, %fd298, %fd12, %p108;
$L__BB8_15:
	ld.global.f64 	%fd17, [%rd17+-2048];
	abs.f64 	%fd18, %fd295;
	abs.f64 	%fd19, %fd17;
	setp.lt.f64 	%p109, %fd18, %fd19;
	mov.u64 	%rd262, %rd14;
	mov.f64 	%fd296, %fd17;
	@%p109 bra 	$L__BB8_18;
	setp.lt.f64 	%p110, %fd19, %fd18;
	mov.u64 	%rd262, %rd261;
	mov.f64 	%fd296, %fd295;
	@%p110 bra 	$L__BB8_18;
	setp.lt.s64 	%p111, %rd261, %rd14;
	min.s64 	%rd262, %rd261, %rd14;
	selp.f64 	%fd296, %fd295, %fd17, %p111;
$L__BB8_18:
	ld.global.f64 	%fd22, [%rd17];
	abs.f64 	%fd23, %fd296;
	abs.f64 	%fd24, %fd22;
	setp.lt.f64 	%p112, %fd23, %fd24;
	mov.u64 	%rd263, %rd15;
	mov.f64 	%fd297, %fd22;
	@%p112 bra 	$L__BB8_21;
	setp.lt.f64 	%p113, %fd24, %fd23;
	mov.u64 	%rd263, %rd262;
	mov.f64 	%fd297, %fd296;
	@%p113 bra 	$L__BB8_21;
	setp.lt.s64 	%p114, %rd262, %rd15;
	min.s64 	%rd263, %rd262, %rd15;
	selp.f64 	%fd297, %fd296, %fd22, %p114;
$L__BB8_21:
	ld.global.f64 	%fd27, [%rd17+2048];
	abs.f64 	%fd28, %fd297;
	abs.f64 	%fd29, %fd27;
	setp.lt.f64 	%p115, %fd28, %fd29;
	mov.u64 	%rd264, %rd16;
	mov.f64 	%fd298, %fd27;
	@%p115 bra 	$L__BB8_24;
	setp.lt.f64 	%p116, %fd29, %fd28;
	mov.u64 	%rd264, %rd263;
	mov.f64 	%fd298, %fd297;
	@%p116 bra 	$L__BB8_24;
	setp.lt.s64 	%p117, %rd263, %rd16;
	min.s64 	%rd264, %rd263, %rd16;
	selp.f64 	%fd298, %fd297, %fd27, %p117;
$L__BB8_24:
	add.s32 	%r420, %r420, 1024;
	add.s32 	%r424, %r424, 1024;
	add.s32 	%r423, %r423, 1024;
	add.s32 	%r422, %r422, 1024;
	add.s32 	%r421, %r421, 1024;
	setp.lt.s32 	%p118, %r420, %r4;
	@%p118 bra 	$L__BB8_12;
$L__BB8_25:
	setp.lt.s32 	%p119, %r4, 256;
	@%p119 bra 	$L__BB8_70;
	// begin inline asm
	mov.u32 %r310, %laneid;
	// end inline asm
	mov.b64 	%rd241, %fd298;
	mov.b64 	{%r312, %r317}, %rd241;
	mov.b32 	%r328, 1;
	mov.b32 	%r329, 31;
	mov.b32 	%r330, -1;
	// begin inline asm
	shfl.sync.down.b32 %r311, %r312, %r328, %r329, %r330;
	// end inline asm
	// begin inline asm
	shfl.sync.down.b32 %r316, %r317, %r328, %r329, %r330;
	// end inline asm
	mov.b64 	%rd242, {%r311, %r316};
	mov.b64 	%fd33, %rd242;
	mov.b64 	{%r322, %r327}, %rd264;
	// begin inline asm
	shfl.sync.down.b32 %r321, %r322, %r328, %r329, %r330;
	// end inline asm
	// begin inline asm
	shfl.sync.down.b32 %r326, %r327, %r328, %r329, %r330;
	// end inline asm
	mov.b64 	%rd28, {%r321, %r326};
	setp.gt.s32 	%p171, %r310, 30;
	mov.u64 	%rd266, %rd264;
	mov.f64 	%fd300, %fd298;
	@%p171 bra 	$L__BB8_30;
	abs.f64 	%fd34, %fd298;
	abs.f64 	%fd35, %fd33;
	setp.lt.f64 	%p172, %fd34, %fd35;
	mov.u64 	%rd266, %rd28;
	mov.f64 	%fd300, %fd33;
	@%p172 bra 	$L__BB8_30;
	setp.lt.f64 	%p173, %fd35, %fd34;
	mov.u64 	%rd266, %rd264;
	mov.f64 	%fd300, %fd298;
	@%p173 bra 	$L__BB8_30;
	setp.lt.s64 	%p174, %rd264, %rd28;
	min.s64 	%rd266, %rd264, %rd28;
	selp.f64 	%fd300, %fd298, %fd33, %p174;
$L__BB8_30:
	mov.b64 	%rd243, %fd300;
	mov.b64 	{%r332, %r337}, %rd243;
	mov.b32 	%r348, 2;
	mov.b32 	%r349, 31;
	mov.b32 	%r350, -1;
	// begin inline asm
	shfl.sync.down.b32 %r331, %r332, %r348, %r349, %r350;
	// end inline asm
	// begin inline asm
	shfl.sync.down.b32 %r336, %r337, %r348, %r349, %r350;
	// end inline asm
	mov.b64 	%rd244, {%r331, %r336};
	mov.b64 	%fd38, %rd244;
	mov.b64 	{%r342, %r347}, %rd266;
	// begin inline asm
	shfl.sync.down.b32 %r341, %r342, %r348, %r349, %r350;
	// end inline asm
	// begin inline asm
	shfl.sync.down.b32 %r346, %r347, %r348, %r349, %r350;
	// end inline asm
	mov.b64 	%rd31, {%r341, %r346};
	setp.gt.s32 	%p175, %r310, 29;
	mov.u64 	%rd267, %rd266;
	mov.f64 	%fd301, %fd300;
	@%p175 bra 	$L__BB8_34;
	abs.f64 	%fd39, %fd300;
	abs.f64 	%fd40, %fd38;
	setp.lt.f64 	%p176, %fd39, %fd40;
	mov.u64 	%rd267, %rd31;
	mov.f64 	%fd301, %fd38;
	@%p176 bra 	$L__BB8_34;
	setp.lt.f64 	%p177, %fd40, %fd39;
	mov.u64 	%rd267, %rd266;
	mov.f64 	%fd301, %fd300;
	@%p177 bra 	$L__BB8_34;
	setp.lt.s64 	%p178, %rd266, %rd31;
	min.s64 	%rd267, %rd266, %rd31;
	selp.f64 	%fd301, %fd300, %fd38, %p178;
$L__BB8_34:
	mov.b64 	%rd245, %fd301;
	mov.b64 	{%r352, %r357}, %rd245;
	mov.b32 	%r368, 4;
	mov.b32 	%r369, 31;
	mov.b32 	%r370, -1;
	// begin inline asm
	shfl.sync.down.b32 %r351, %r352, %r368, %r369, %r370;
	// end inline asm
	// begin inline asm
	shfl.sync.down.b32 %r356, %r357, %r368, %r369, %r370;
	// end inline asm
	mov.b64 	%rd246, {%r351, %r356};
	mov.b64 	%fd43, %rd246;
	mov.b64 	{%r362, %r367}, %rd267;
	// begin inline asm
	shfl.sync.down.b32 %r361, %r362, %r368, %r369, %r370;
	// end inline asm
	// begin inline asm
	shfl.sync.down.b32 %r366, %r367, %r368, %r369, %r370;
	// end inline asm
	mov.b64 	%rd34, {%r361, %r366};
	setp.gt.s32 	%p179, %r310, 27;
	mov.u64 	%rd268, %rd267;
	mov.f64 	%fd302, %fd301;
	@%p179 bra 	$L__BB8_38;
	abs.f64 	%fd44, %fd301;
	abs.f64 	%fd45, %fd43;
	setp.lt.f64 	%p180, %fd44, %fd45;
	mov.u64 	%rd268, %rd34;
	mov.f64 	%fd302, %fd43;
	@%p180 bra 	$L__BB8_38;
	setp.lt.f64 	%p181, %fd45, %fd44;
	mov.u64 	%rd268, %rd267;
	mov.f64 	%fd302, %fd301;
	@%p181 bra 	$L__BB8_38;
	setp.lt.s64 	%p182, %rd267, %rd34;
	min.s64 	%rd268, %rd267, %rd34;
	selp.f64 	%fd302, %fd301, %fd43, %p182;
$L__BB8_38:
	mov.b64 	%rd247, %fd302;
	mov.b64 	{%r372, %r377}, %rd247;
	mov.b32 	%r388, 8;
	mov.b32 	%r389, 31;
	mov.b32 	%r390, -1;
	// begin inline asm
	shfl.sync.down.b32 %r371, %r372, %r388, %r389, %r390;
	// end inline asm
	// begin inline asm
	shfl.sync.down.b32 %r376, %r377, %r388, %r389, %r390;
	// end inline asm
	mov.b64 	%rd248, {%r371, %r376};
	mov.b64 	%fd48, %rd248;
	mov.b64 	{%r382, %r387}, %rd268;
	// begin inline asm
	shfl.sync.down.b32 %r381, %r382, %r388, %r389, %r390;
	// end inline asm
	// begin inline asm
	shfl.sync.down.b32 %r386, %r387, %r388, %r389, %r390;
	// end inline asm
	mov.b64 	%rd37, {%r381, %r386};
	setp.gt.s32 	%p183, %r310, 23;
	mov.u64 	%rd269, %rd268;
	mov.f64 	%fd303, %fd302;
	@%p183 bra 	$L__BB8_42;
	abs.f64 	%fd49, %fd302;
	abs.f64 	%fd50, %fd48;
	setp.lt.f64 	%p184, %fd49, %fd50;
	mov.u64 	%rd269, %rd37;
	mov.f64 	%fd303, %fd48;
	@%p184 bra 	$L__BB8_42;
	setp.lt.f64 	%p185, %fd50, %fd49;
	mov.u64 	%rd269, %rd268;
	mov.f64 	%fd303, %fd302;
	@%p185 bra 	$L__BB8_42;
	setp.lt.s64 	%p186, %rd268, %rd37;
	min.s64 	%rd269, %rd268, %rd37;
	selp.f64 	%fd303, %fd302, %fd48, %p186;
$L__BB8_42:
	mov.b64 	%rd249, %fd303;
	mov.b64 	{%r392, %r397}, %rd249;
	mov.b32 	%r408, 16;
	mov.b32 	%r409, 31;
	mov.b32 	%r410, -1;
	// begin inline asm
	shfl.sync.down.b32 %r391, %r392, %r408, %r409, %r410;
	// end inline asm
	// begin inline asm
	shfl.sync.down.b32 %r396, %r397, %r408, %r409, %r410;
	// end inline asm
	mov.b64 	%rd250, {%r391, %r396};
	mov.b64 	%fd53, %rd250;
	mov.b64 	{%r402, %r407}, %rd269;
	// begin inline asm
	shfl.sync.down.b32 %r401, %r402, %r408, %r409, %r410;
	// end inline asm
	// begin inline asm
	shfl.sync.down.b32 %r406, %r407, %r408, %r409, %r410;
	// end inline asm
	mov.b64 	%rd40, {%r401, %r406};
	setp.gt.s32 	%p187, %r310, 15;
	mov.u64 	%rd317, %rd269;
	mov.f64 	%fd351, %fd303;
	@%p187 bra 	$L__BB8_46;
	abs.f64 	%fd54, %fd303;
	abs.f64 	%fd55, %fd53;
	setp.lt.f64 	%p188, %fd54, %fd55;
	mov.u64 	%rd317, %rd40;
	mov.f64 	%fd351, %fd53;
	@%p188 bra 	$L__BB8_46;
	setp.lt.f64 	%p189, %fd55, %fd54;
	mov.u64 	%rd317, %rd269;
	mov.f64 	%fd351, %fd303;
	@%p189 bra 	$L__BB8_46;
	setp.lt.s64 	%p190, %rd269, %rd40;
	min.s64 	%rd317, %rd269, %rd40;
	selp.f64 	%fd351, %fd303, %fd53, %p190;
$L__BB8_46:
	setp.ne.s32 	%p191, %r310, 0;
	@%p191 bra 	$L__BB8_48;
	shr.u32 	%r411, %r5, 1;
	and.b32  	%r412, %r411, 496;
	mov.u32 	%r413, _ZN6thrust24THRUST_300001_SM_1000_NS8cuda_cub4core6detail5shmemE;
	add.s32 	%r414, %r413, %r412;
	st.shared.f64 	[%r414+8], %fd351;
	st.shared.u64 	[%r414+16], %rd317;
$L__BB8_48:
	bar.sync 	0;
	setp.ne.s32 	%p192, %r5, 0;
	@%p192 bra 	$L__BB8_208;
	ld.shared.f64 	%fd58, [_ZN6thrust24THRUST_300001_SM_1000_NS8cuda_cub4core6detail5shmemE+24];
	ld.shared.u64 	%rd43, [_ZN6thrust24THRUST_300001_SM_1000_NS8cuda_cub4core6detail5shmemE+32];
	abs.f64 	%fd59, %fd351;
	abs.f64 	%fd60, %fd58;
	setp.lt.f64 	%p193, %fd59, %fd60;
	mov.u64 	%rd271, %rd43;
	mov.f64 	%fd305, %fd58;
	@%p193 bra 	$L__BB8_52;
	setp.lt.f64 	%p194, %fd60, %fd59;
	mov.u64 	%rd271, %rd317;
	mov.f64 	%fd305, %fd351;
	@%p194 bra 	$L__BB8_52;
	setp.lt.s64 	%p195, %rd317, %rd43;
	min.s64 	%rd271, %rd317, %rd43;
	selp.f64 	%fd305, %fd351, %fd58, %p195;
$L__BB8_52:
	ld.shared.f64 	%fd63, [_ZN6thrust24THRUST_300001_SM_1000_NS8cuda_cub4core6detail5shmemE+40];
	ld.shared.u64 	%rd46, [_ZN6thrust24THRUST_300001_SM_1000_NS8cuda_cub4core6detail5shmemE+48];
	abs.f64 	%fd64, %fd305;
	abs.f64 	%fd65, %fd63;
	setp.lt.f64 	%p196, %fd64, %fd65;
	mov.u64 	%rd272, %rd46;
	mov.f64 	%fd306, %fd63;
	@%p196 bra 	$L__BB8_55;
	setp.lt.f64 	%p197, %fd65, %fd64;
	mov.u64 	%rd272, %rd271;
	mov.f64 	%fd306, %fd305;
	@%p197 bra 	$L__BB8_55;
	setp.lt.s64 	%p198, %rd271, %rd46;
	min.s64 	%rd272, %rd271, %rd46;
	selp.f64 	%fd306, %fd305, %fd63, %p198;
$L__BB8_55:
	ld.shared.f64 	%fd68, [_ZN6thrust24THRUST_300001_SM_1000_NS8cuda_cub4core6detail5shmemE+56];
	ld.shared.u64 	%rd49, [_ZN6thrust24THRUST_300001_SM_1000_NS8cuda_cub4core6detail5shmemE+64];
	abs.f64 	%fd69, %fd306;
	abs.f64 	%fd70, %fd68;
	setp.lt.f64 	%p199, %fd69, %fd70;
	mov.u64 	%rd273, %rd49;
	mov.f64 	%fd307, %fd68;
	@%p199 bra 	$L__BB8_58;
	setp.lt.f64 	%p200, %fd70, %fd69;
	mov.u64 	%rd273, %rd272;
	mov.f64 	%fd307, %fd306;
	@%p200 bra 	$L__BB8_58;
	setp.lt.s64 	%p201, %rd272, %rd49;
	min.s64 	%rd273, %rd272, %rd49;
	selp.f64 	%fd307, %fd306, %fd68, %p201;
$L__BB8_58:
	ld.shared.f64 	%fd73, [_ZN6thrust24THRUST_300001_SM_1000_NS8cuda_cub4core6detail5shmemE+72];
	ld.shared.u64 	%rd52, [_ZN6thrust24THRUST_300001_SM_1000_NS8cuda_cub4core6detail5shmemE+80];
	abs.f64 	%fd74, %fd307;
	abs.f64 	%fd75, %fd73;
	setp.lt.f64 	%p202, %fd74, %fd75;
	mov.u64 	%rd274, %rd52;
	mov.f64 	%fd308, %fd73;
	@%p202 bra 	$L__BB8_61;
	setp.lt.f64 	%p203, %fd75, %fd74;
	mov.u64 	%rd274, %rd273;
	mov.f64 	%fd308, %fd307;
	@%p203 bra 	$L__BB8_61;
	setp.lt.s64 	%p204, %rd273, %rd52;
	min.s64 	%rd274, %rd273, %rd52;
	selp.f64 	%fd308, %fd307, %fd73, %p204;
$L__BB8_61:
	ld.shared.f64 	%fd78, [_ZN6thrust24THRUST_300001_SM_1000_NS8cuda_cub4core6detail5shmemE+88];
	ld.shared.u64 	%rd55, [_ZN6thrust24THRUST_300001_SM_1000_NS8cuda_cub4core6detail5shmemE+96];
	abs.f64 	%fd79, %fd308;
	abs.f64 	%fd80, %fd78;
	setp.lt.f64 	%p205, %fd79, %fd80;
	mov.u64 	%rd275, %rd55;
	mov.f64 	%fd309, %fd78;
	@%p205 bra 	$L__BB8_64;
	setp.lt.f64 	%p206, %fd80, %fd79;
	mov.u64 	%rd275, %rd274;
	mov.f64 	%fd309, %fd308;
	@%p206 bra 	$L__BB8_64;
	setp.lt.s64 	%p207, %rd274, %rd55;
	min.s64 	%rd275, %rd274, %rd55;
	selp.f64 	%fd309, %fd308, %fd78, %p207;
$L__BB8_64:
	ld.shared.f64 	%fd83, [_ZN6thrust24THRUST_300001_SM_1000_NS8cuda_cub4core6detail5shmemE+104];
	ld.shared.u64 	%rd58, [_ZN6thrust24THRUST_300001_SM_1000_NS8cuda_cub4core6detail5shmemE+112];
	abs.f64 	%fd84, %fd309;
	abs.f64 	%fd85, %fd83;
	setp.lt.f64 	%p208, %fd84, %fd85;
	mov.u64 	%rd276, %rd58;
	mov.f64 	%fd310, %fd83;
	@%p208 bra 	$L__BB8_67;
	setp.lt.f64 	%p209, %fd85, %fd84;
	mov.u64 	%rd276, %rd275;
	mov.f64 	%fd310, %fd309;
	@%p209 bra 	$L__BB8_67;
	setp.lt.s64 	%p210, %rd275, %rd58;
	min.s64 	%rd276, %rd275, %rd58;
	selp.f64 	%fd310, %fd309, %fd83, %p210;
$L__BB8_67:
	ld.shared.f64 	%fd88, [_ZN6thrust24THRUST_300001_SM_1000_NS8cuda_cub4core6detail5shmemE+120];
	ld.shared.u64 	%rd61, [_ZN6thrust24THRUST_300001_SM_1000_NS8cuda_cub4core6detail5shmemE+128];
	abs.f64 	%fd89, %fd310;
	abs.f64 	%fd90, %fd88;
	setp.lt.f64 	%p211, %fd89, %fd90;
	mov.u64 	%rd317, %rd61;
	mov.f64 	%fd351, %fd88;
	@%p211 bra 	$L__BB8_208;
	setp.lt.f64 	%p212, %fd90, %fd89;
	mov.u64 	%rd317, %rd276;
	mov.f64 	%fd351, %fd310;
	@%p212 bra 	$L__BB8_208;
	setp.lt.s64 	%p213, %rd276, %rd61;
	min.s64 	%rd317, %rd276, %rd61;
	selp.f64 	%fd351, %fd310, %fd88, %p213;
	bra.uni 	$L__BB8_208;
$L__BB8_70:
	// begin inline asm
	mov.u32 %r197, %laneid;
	// end inline asm
	and.b32  	%r218, %r5, 992;
	add.s32 	%r219, %r218, 32;
	setp.gt.s32 	%p120, %r219, %r4;
	not.b32 	%r220, %r218;
	add.s32 	%r221, %r4, %r220;
	selp.b32 	%r216, %r221, 31, %p120;
	mov.b64 	%rd231, %fd298;
	mov.b64 	{%r199, %r204}, %rd231;
	mov.b32 	%r215, 1;
	mov.b32 	%r217, -1;
	// begin inline asm
	shfl.sync.down.b32 %r198, %r199, %r215, %r216, %r217;
	// end inline asm
	// begin inline asm
	shfl.sync.down.b32 %r203, %r204, %r215, %r216, %r217;
	// end inline asm
	mov.b64 	%rd232, {%r198, %r203};
	mov.b64 	%fd92, %rd232;
	mov.b64 	{%r209, %r214}, %rd264;
	// begin inline asm
	shfl.sync.down.b32 %r208, %r209, %r215, %r216, %r217;
	// end inline asm
	// begin inline asm
	shfl.sync.down.b32 %r213, %r214, %r215, %r216, %r217;
	// end inline asm
	mov.b64 	%rd63, {%r208, %r213};
	setp.ge.s32 	%p121, %r197, %r216;
	mov.u64 	%rd277, %rd264;
	mov.f64 	%fd311, %fd298;
	@%p121 bra 	$L__BB8_74;
	abs.f64 	%fd93, %fd298;
	abs.f64 	%fd94, %fd92;
	setp.lt.f64 	%p122, %fd93, %fd94;
	mov.u64 	%rd277, %rd63;
	mov.f64 	%fd311, %fd92;
	@%p122 bra 	$L__BB8_74;
	setp.lt.f64 	%p123, %fd94, %fd93;
	mov.u64 	%rd277, %rd264;
	mov.f64 	%fd311, %fd298;
	@%p123 bra 	$L__BB8_74;
	setp.lt.s64 	%p124, %rd264, %rd63;
	min.s64 	%rd277, %rd264, %rd63;
	selp.f64 	%fd311, %fd298, %fd92, %p124;
$L__BB8_74:
	mov.b64 	%rd233, %fd311;
	mov.b64 	{%r223, %r228}, %rd233;
	mov.b32 	%r239, 2;
	mov.b32 	%r241, -1;
	// begin inline asm
	shfl.sync.down.b32 %r222, %r223, %r239, %r216, %r241;
	// end inline asm
	// begin inline asm
	shfl.sync.down.b32 %r227, %r228, %r239, %r216, %r241;
	// end inline asm
	mov.b64 	%rd234, {%r222, %r227};
	mov.b64 	%fd97, %rd234;
	mov.b64 	{%r233, %r238}, %rd277;
	// begin inline asm
	shfl.sync.down.b32 %r232, %r233, %r239, %r216, %r241;
	// end inline asm
	// begin inline asm
	shfl.sync.down.b32 %r237, %r238, %r239, %r216, %r241;
	// end inline asm
	mov.b64 	%rd66, {%r232, %r237};
	add.s32 	%r242, %r197, 2;
	setp.gt.s32 	%p125, %r242, %r216;
	mov.u64 	%rd278, %rd277;
	mov.f64 	%fd312, %fd311;
	@%p125 bra 	$L__BB8_78;
	abs.f64 	%fd98, %fd311;
	abs.f64 	%fd99, %fd97;
	setp.lt.f64 	%p126, %fd98, %fd99;
	mov.u64 	%rd278, %rd66;
	mov.f64 	%fd312, %fd97;
	@%p126 bra 	$L__BB8_78;
	setp.lt.f64 	%p127, %fd99, %fd98;
	mov.u64 	%rd278, %rd277;
	mov.f64 	%fd312, %fd311;
	@%p127 bra 	$L__BB8_78;
	setp.lt.s64 	%p128, %rd277, %rd66;
	min.s64 	%rd278, %rd277, %rd66;
	selp.f64 	%fd312, %fd311, %fd97, %p128;
$L__BB8_78:
	mov.b64 	%rd235, %fd312;
	mov.b64 	{%r244, %r249}, %rd235;
	mov.b32 	%r260, 4;
	mov.b32 	%r262, -1;
	// begin inline asm
	shfl.sync.down.b32 %r243, %r244, %r260, %r216, %r262;
	// end inline asm
	// begin inline asm
	shfl.sync.down.b32 %r248, %r249, %r260, %r216, %r262;
	// end inline asm
	mov.b64 	%rd236, {%r243, %r248};
	mov.b64 	%fd102, %rd236;
	mov.b64 	{%r254, %r259}, %rd278;
	// begin inline asm
	shfl.sync.down.b32 %r253, %r254, %r260, %r216, %r262;
	// end inline asm
	// begin inline asm
	shfl.sync.down.b32 %r258, %r259, %r260, %r216, %r262;
	// end inline asm
	mov.b64 	%rd69, {%r253, %r258};
	add.s32 	%r263, %r197, 4;
	setp.gt.s32 	%p129, %r263, %r216;
	mov.u64 	%rd279, %rd278;
	mov.f64 	%fd313, %fd312;
	@%p129 bra 	$L__BB8_82;
	abs.f64 	%fd103, %fd312;
	abs.f64 	%fd104, %fd102;
	setp.lt.f64 	%p130, %fd103, %fd104;
	mov.u64 	%rd279, %rd69;
	mov.f64 	%fd313, %fd102;
	@%p130 bra 	$L__BB8_82;
	setp.lt.f64 	%p131, %fd104, %fd103;
	mov.u64 	%rd279, %rd278;
	mov.f64 	%fd313, %fd312;
	@%p131 bra 	$L__BB8_82;
	setp.lt.s64 	%p132, %rd278, %rd69;
	min.s64 	%rd279, %rd278, %rd69;
	selp.f64 	%fd313, %fd312, %fd102, %p132;
$L__BB8_82:
	mov.b64 	%rd237, %fd313;
	mov.b64 	{%r265, %r270}, %rd237;
	mov.b32 	%r281, 8;
	mov.b32 	%r283, -1;
	// begin inline asm
	shfl.sync.down.b32 %r264, %r265, %r281, %r216, %r283;
	// end inline asm
	// begin inline asm
	shfl.sync.down.b32 %r269, %r270, %r281, %r216, %r283;
	// end inline asm
	mov.b64 	%rd238, {%r264, %r269};
	mov.b64 	%fd107, %rd238;
	mov.b64 	{%r275, %r280}, %rd279;
	// begin inline asm
	shfl.sync.down.b32 %r274, %r275, %r281, %r216, %r283;
	// end inline asm
	// begin inline asm
	shfl.sync.down.b32 %r279, %r280, %r281, %r216, %r283;
	// end inline asm
	mov.b64 	%rd72, {%r274, %r279};
	add.s32 	%r284, %r197, 8;
	setp.gt.s32 	%p133, %r284, %r216;
	mov.u64 	%rd280, %rd279;
	mov.f64 	%fd314, %fd313;
	@%p133 bra 	$L__BB8_86;
	abs.f64 	%fd108, %fd313;
	abs.f64 	%fd109, %fd107;
	setp.lt.f64 	%p134, %fd108, %fd109;
	mov.u64 	%rd280, %rd72;
	mov.f64 	%fd314, %fd107;
	@%p134 bra 	$L__BB8_86;
	setp.lt.f64 	%p135, %fd109, %fd108;
	mov.u64 	%rd280, %rd279;
	mov.f64 	%fd314, %fd313;
	@%p135 bra 	$L__BB8_86;
	setp.lt.s64 	%p136, %rd279, %rd72;
	min.s64 	%rd280, %rd279, %rd72;
	selp.f64 	%fd314, %fd313, %fd107, %p136;
$L__BB8_86:
	mov.b64 	%rd239, %fd314;
	mov.b64 	{%r286, %r291}, %rd239;
	mov.b32 	%r302, 16;
	mov.b32 	%r304, -1;
	// begin inline asm
	shfl.sync.down.b32 %r285, %r286, %r302, %r216, %r304;
	// end inline asm
	// begin inline asm
	shfl.sync.down.b32 %r290, %r291, %r302, %r216, %r304;
	// end inline asm
	mov.b64 	%rd240, {%r285, %r290};
	mov.b64 	%fd112, %rd240;
	mov.b64 	{%r296, %r301}, %rd280;
	// begin inline asm
	shfl.sync.down.b32 %r295, %r296, %r302, %r216, %r304;
	// end inline asm
	// begin inline asm
	shfl.sync.down.b32 %r300, %r301, %r302, %r216, %r304;
	// end inline asm
	mov.b64 	%rd75, {%r295, %r300};
	add.s32 	%r305, %r197, 16;
	setp.gt.s32 	%p137, %r305, %r216;
	mov.u64 	%rd317, %rd280;
	mov.f64 	%fd351, %fd314;
	@%p137 bra 	$L__BB8_90;
	abs.f64 	%fd113, %fd314;
	abs.f64 	%fd114, %fd112;
	setp.lt.f64 	%p138, %fd113, %fd114;
	mov.u64 	%rd317, %rd75;
	mov.f64 	%fd351, %fd112;
	@%p138 bra 	$L__BB8_90;
	setp.lt.f64 	%p139, %fd114, %fd113;
	mov.u64 	%rd317, %rd280;
	mov.f64 	%fd351, %fd314;
	@%p139 bra 	$L__BB8_90;
	setp.lt.s64 	%p140, %rd280, %rd75;
	min.s64 	%rd317, %rd280, %rd75;
	selp.f64 	%fd351, %fd314, %fd112, %p140;
$L__BB8_90:
	setp.ne.s32 	%p141, %r197, 0;
	@%p141 bra 	$L__BB8_92;
	shr.u32 	%r306, %r5, 1;
	and.b32  	%r307, %r306, 496;
	mov.u32 	%r308, _ZN6thrust24THRUST_300001_SM_1000_NS8cuda_cub4core6detail5shmemE;
	add.s32 	%r309, %r308, %r307;
	st.shared.f64 	[%r309+8], %fd351;
	st.shared.u64 	[%r309+16], %rd317;
$L__BB8_92:
	bar.sync 	0;
	setp.ne.s32 	%p142, %r5, 0;
	@%p142 bra 	$L__BB8_208;
	setp.lt.s32 	%p143, %r4, 33;
	mov.f64 	%fd316, %fd351;
	mov.u64 	%rd282, %rd317;
	@%p143 bra 	$L__BB8_97;
	ld.shared.f64 	%fd117, [_ZN6thrust24THRUST_300001_SM_1000_NS8cuda_cub4core6detail5shmemE+24];
	ld.shared.u64 	%rd78, [_ZN6thrust24THRUST_300001_SM_1000_NS8cuda_cub4core6detail5shmemE+32];
	abs.f64 	%fd118, %fd351;
	abs.f64 	%fd119, %fd117;
	setp.lt.f64 	%p144, %fd118, %fd119;
	mov.f64 	%fd316, %fd117;
	mov.u64 	%rd282, %rd78;
	@%p144 bra 	$L__BB8_97;
	setp.lt.f64 	%p145, %fd119, %fd118;
	mov.f64 	%fd316, %fd351;
	mov.u64 	%rd282, %rd317;
	@%p145 bra 	$L__BB8_97;
	setp.lt.s64 	%p146, %rd317, %rd78;
	min.s64 	%rd282, %rd317, %rd78;
	selp.f64 	%fd316, %fd351, %fd117, %p146;
$L__BB8_97:
	setp.lt.s32 	%p147, %r4, 65;
	mov.f64 	%fd317, %fd316;
	mov.u64 	%rd283, %rd282;
	@%p147 bra 	$L__BB8_101;
	ld.shared.f64 	%fd122, [_ZN6thrust24THRUST_300001_SM_1000_NS8cuda_cub4core6detail5shmemE+40];
	ld.shared.u64 	%rd81, [_ZN6thrust24THRUST_300001_SM_1000_NS8cuda_cub4core6detail5shmemE+48];
	abs.f64 	%fd123, %fd316;
	abs.f64 	%fd124, %fd122;
	setp.lt.f64 	%p148, %fd123, %fd124;
	mov.f64 	%fd317, %fd122;
	mov.u64 	%rd283, %rd81;
	@%p148 bra 	$L__BB8_101;
	setp.lt.f64 	%p149, %fd124, %fd123;
	mov.f64 	%fd317, %fd316;
	mov.u64 	%rd283, %rd282;
	@%p149 bra 	$L__BB8_101;
	setp.lt.s64 	%p150, %rd282, %rd81;
	selp.f64 	%fd317, %fd316, %fd122, %p150;
	min.s64 	%rd283, %rd282, %rd81;
$L__BB8_101:
	setp.lt.s32 	%p151, %r4, 97;
	mov.f64 	%fd318, %fd317;
	mov.u64 	%rd284, %rd283;
	@%p151 bra 	$L__BB8_105;
	ld.shared.f64 	%fd127, [_ZN6thrust24THRUST_300001_SM_1000_NS8cuda_cub4core6detail5shmemE+56];
	ld.shared.u64 	%rd84, [_ZN6thrust24THRUST_300001_SM_1000_NS8cuda_cub4core6detail5shmemE+64];
	abs.f64 	%fd128, %fd317;
	abs.f64 	%fd129, %fd127;
	setp.lt.f64 	%p152, %fd128, %fd129;
	mov.f64 	%fd318, %fd127;
	mov.u64 	%rd284, %rd84;
	@%p152 bra 	$L__BB8_105;
	setp.lt.f64 	%p153, %fd129, %fd128;
	mov.f64 	%fd318, %fd317;
	mov.u64 	%rd284, %rd283;
	@%p153 bra 	$L__BB8_105;
	setp.lt.s64 	%p154, %rd283, %rd84;
	selp.f64 	%fd318, %fd317, %fd127, %p154;
	min.s64 	%rd284, %rd283, %rd84;
$L__BB8_105:
	setp.lt.s32 	%p155, %r4, 129;
	mov.f64 	%fd319, %fd318;
	mov.u64 	%rd285, %rd284;
	@%p155 bra 	$L__BB8_109;
	ld.shared.f64 	%fd132, [_ZN6thrust24THRUST_300001_SM_1000_NS8cuda_cub4core6detail5shmemE+72];
	ld.shared.u64 	%rd87, [_ZN6thrust24THRUST_300001_SM_1000_NS8cuda_cub4core6detail5shmemE+80];
	abs.f64 	%fd133, %fd318;
	abs.f64 	%fd134, %fd132;
	setp.lt.f64 	%p156, %fd133, %fd134;
	mov.f64 	%fd319, %fd132;
	mov.u64 	%rd285, %rd87;
	@%p156 bra 	$L__BB8_109;
	setp.lt.f64 	%p157, %fd134, %fd133;
	mov.f64 	%fd319, %fd318;
	mov.u64 	%rd285, %rd284;
	@%p157 bra 	$L__BB8_109;
	setp.lt.s64 	%p158, %rd284, %rd87;
	selp.f64 	%fd319, %fd318, %fd132, %p158;
	min.s64 	%rd285, %rd284, %rd87;
$L__BB8_109:
	setp.lt.s32 	%p159, %r4, 161;
	mov.f64 	%fd320, %fd319;
	mov.u64 	%rd286, %rd285;
	@%p159 bra 	$L__BB8_113;
	ld.shared.f64 	%fd137, [_ZN6thrust24THRUST_300001_SM_1000_NS8cuda_cub4core6detail5shmemE+88];
	ld.shared.u64 	%rd90, [_ZN6thrust24THRUST_300001_SM_1000_NS8cuda_cub4core6detail5shmemE+96];
	abs.f64 	%fd138, %fd319;
	abs.f64 	%fd139, %fd137;
	setp.lt.f64 	%p160, %fd138, %fd139;
	mov.f64 	%fd320, %fd137;
	mov.u64 	%rd286, %rd90;
	@%p160 bra 	$L__BB8_113;
	setp.lt.f64 	%p161, %fd139, %fd138;
	mov.f64 	%fd320, %fd319;
	mov.u64 	%rd286, %rd285;
	@%p161 bra 	$L__BB8_113;
	setp.lt.s64 	%p162, %rd285, %rd90;
	selp.f64 	%fd320, %fd319, %fd137, %p162;
	min.s64 	%rd286, %rd285, %rd90;
$L__BB8_113:
	setp.lt.s32 	%p163, %r4, 193;
	mov.f64 	%fd321, %fd320;
	mov.u64 	%rd287, %rd286;
	@%p163 bra 	$L__BB8_117;
	ld.shared.f64 	%fd142, [_ZN6thrust24THRUST_300001_SM_1000_NS8cuda_cub4core6detail5shmemE+104];
	ld.shared.u64 	%rd93, [_ZN6thrust24THRUST_300001_SM_1000_NS8cuda_cub4core6detail5shmemE+112];
	abs.f64 	%fd143, %fd320;
	abs.f64 	%fd144, %fd142;
	setp.lt.f64 	%p164, %fd143, %fd144;
	mov.f64 	%fd321, %fd142;
	mov.u64 	%rd287, %rd93;
	@%p164 bra 	$L__BB8_117;
	setp.lt.f64 	%p165, %fd144, %fd143;
	mov.f64 	%fd321, %fd320;
	mov.u64 	%rd287, %rd286;
	@%p165 bra 	$L__BB8_117;
	setp.lt.s64 	%p166, %rd286, %rd93;
	selp.f64 	%fd321, %fd320, %fd142, %p166;
	min.s64 	%rd287, %rd286, %rd93;
$L__BB8_117:
	setp.lt.s32 	%p167, %r4, 225;
	mov.u64 	%rd317, %rd287;
	mov.f64 	%fd351, %fd321;
	@%p167 bra 	$L__BB8_208;
	ld.shared.f64 	%fd147, [_ZN6thrust24THRUST_300001_SM_1000_NS8cuda_cub4core6detail5shmemE+120];
	ld.shared.u64 	%rd96, [_ZN6thrust24THRUST_300001_SM_1000_NS8cuda_cub4core6detail5shmemE+128];
	abs.f64 	%fd148, %fd321;
	abs.f64 	%fd149, %fd147;
	setp.lt.f64 	%p168, %fd148, %fd149;
	mov.u64 	%rd317, %rd96;
	mov.f64 	%fd351, %fd147;
	@%p168 bra 	$L__BB8_208;
	setp.lt.f64 	%p169, %fd149, %fd148;
	mov.u64 	%rd317, %rd287;
	mov.f64 	%fd351, %fd321;
	@%p169 bra 	$L__BB8_208;
	setp.lt.s64 	%p170, %rd287, %rd96;
	selp.f64 	%fd351, %fd321, %fd147, %p170;
	min.s64 	%rd317, %rd287, %rd96;
	bra.uni 	$L__BB8_208;
$L__BB8_121:
	mov.u32 	%r35, %tid.x;
	cvt.s64.s32 	%rd183, %r2;
	add.s64 	%rd98, %rd3, %rd183;
	cvt.u64.u32 	%rd99, %r35;
	add.s64 	%rd184, %rd99, %rd183;
	shl.b64 	%rd185, %rd184, 3;
	add.s64 	%rd186, %rd2, %rd185;
	ld.global.f64 	%fd274, [%rd186];
	add.s32 	%r69, %r35, 256;
	cvt.u64.u32 	%rd187, %r69;
	ld.global.f64 	%fd275, [%rd186+2048];
	add.s32 	%r70, %r35, 512;
	cvt.u64.u32 	%rd188, %r70;
	ld.global.f64 	%fd276, [%rd186+4096];
	add.s32 	%r71, %r35, 768;
	cvt.u64.u32 	%rd189, %r71;
	ld.global.f64 	%fd277, [%rd186+6144];
	or.b32  	%r72, %r35, 1024;
	cvt.u64.u32 	%rd100, %r72;
	add.s64 	%rd305, %rd98, %rd100;
	ld.global.f64 	%fd339, [%rd186+8192];
	abs.f64 	%fd278, %fd274;
	abs.f64 	%fd279, %fd275;
	setp.geu.f64 	%p2, %fd278, %fd279;
	selp.f64 	%fd280, %fd274, %fd275, %p2;
	selp.b64 	%rd190, %rd99, %rd187, %p2;
	abs.f64 	%fd281, %fd280;
	abs.f64 	%fd282, %fd276;
	setp.geu.f64 	%p3, %fd281, %fd282;
	selp.f64 	%fd283, %fd280, %fd276, %p3;
	selp.b64 	%rd191, %rd190, %rd188, %p3;
	abs.f64 	%fd284, %fd283;
	abs.f64 	%fd285, %fd277;
	setp.geu.f64 	%p4, %fd284, %fd285;
	selp.f64 	%fd152, %fd283, %fd277, %p4;
	selp.b64 	%rd102, %rd191, %rd189, %p4;
	abs.f64 	%fd153, %fd152;
	abs.f64 	%fd154, %fd339;
	setp.lt.f64 	%p5, %fd153, %fd154;
	@%p5 bra 	$L__BB8_123;
	setp.lt.f64 	%p6, %fd154, %fd153;
	setp.lt.u64 	%p7, %rd102, %rd100;
	or.pred  	%p8, %p6, %p7;
	selp.f64 	%fd339, %fd152, %fd339, %p8;
	add.s64 	%rd194, %rd98, %rd102;
	selp.b64 	%rd305, %rd194, %rd305, %p8;
$L__BB8_123:
	setp.le.s32 	%p9, %r66, %r3;
	@%p9 bra 	$L__BB8_164;
	setp.ne.s32 	%p10, %r35, 0;
	@%p10 bra 	$L__BB8_126;
	atom.global.add.u32 	%r73, [%rd1+4], 1280;
	add.s32 	%r74, %r73, %r3;
	st.shared.u32 	[_ZN6thrust24THRUST_300001_SM_1000_NS8cuda_cub4core6detail5shmemE+152], %r74;
$L__BB8_126:
	bar.sync 	0;
	ld.shared.u32 	%r427, [_ZN6thrust24THRUST_300001_SM_1000_NS8cuda_cub4core6detail5shmemE+152];
	add.s32 	%r75, %r427, 1280;
	setp.gt.s32 	%p11, %r75, %r66;
	@%p11 bra 	$L__BB8_141;
	mov.f64 	%fd323, %fd339;
	mov.u64 	%rd289, %rd305;
$L__BB8_128:
	cvt.s64.s32 	%rd195, %r427;
	add.s64 	%rd196, %rd99, %rd195;
	shl.b64 	%rd197, %rd196, 3;
	add.s64 	%rd198, %rd2, %rd197;
	add.s64 	%rd290, %rd196, %rd3;
	ld.global.f64 	%fd324, [%rd198];
	add.s64 	%rd291, %rd290, 256;
	ld.global.f64 	%fd325, [%rd198+2048];
	add.s64 	%rd292, %rd290, 512;
	ld.global.f64 	%fd326, [%rd198+4096];
	add.s64 	%rd293, %rd290, 768;
	ld.global.f64 	%fd327, [%rd198+6144];
	add.s64 	%rd305, %rd290, 1024;
	ld.global.f64 	%fd339, [%rd198+8192];
	abs.f64 	%fd163, %fd323;
	abs.f64 	%fd164, %fd324;
	setp.lt.f64 	%p12, %fd163, %fd164;
	@%p12 bra 	$L__BB8_130;
	setp.lt.f64 	%p13, %fd164, %fd163;
	setp.lt.s64 	%p14, %rd289, %rd290;
	or.pred  	%p15, %p13, %p14;
	selp.f64 	%fd324, %fd323, %fd324, %p15;
	selp.b64 	%rd290, %rd289, %rd290, %p15;
$L__BB8_130:
	abs.f64 	%fd167, %fd324;
	abs.f64 	%fd168, %fd325;
	setp.lt.f64 	%p16, %fd167, %fd168;
	@%p16 bra 	$L__BB8_132;
	setp.lt.f64 	%p17, %fd168, %fd167;
	setp.lt.s64 	%p18, %rd290, %rd291;
	or.pred  	%p19, %p17, %p18;
	selp.f64 	%fd325, %fd324, %fd325, %p19;
	selp.b64 	%rd291, %rd290, %rd291, %p19;
$L__BB8_132:
	abs.f64 	%fd171, %fd325;
	abs.f64 	%fd172, %fd326;
	setp.lt.f64 	%p20, %fd171, %fd172;
	@%p20 bra 	$L__BB8_134;
	setp.lt.f64 	%p21, %fd172, %fd171;
	setp.lt.s64 	%p22, %rd291, %rd292;
	or.pred  	%p23, %p21, %p22;
	selp.f64 	%fd326, %fd325, %fd326, %p23;
	selp.b64 	%rd292, %rd291, %rd292, %p23;
$L__BB8_134:
	abs.f64 	%fd175, %fd326;
	abs.f64 	%fd176, %fd327;
	setp.lt.f64 	%p24, %fd175, %fd176;
	@%p24 bra 	$L__BB8_136;
	setp.lt.f64 	%p25, %fd176, %fd175;
	setp.lt.s64 	%p26, %rd292, %rd293;
	or.pred  	%p27, %p25, %p26;
	selp.f64 	%fd327, %fd326, %fd327, %p27;
	selp.b64 	%rd293, %rd292, %rd293, %p27;
$L__BB8_136:
	abs.f64 	%fd179, %fd327;
	abs.f64 	%fd180, %fd339;
	setp.lt.f64 	%p28, %fd179, %fd180;
	@%p28 bra 	$L__BB8_138;
	setp.lt.f64 	%p29, %fd180, %fd179;
	setp.lt.s64 	%p30, %rd293, %rd305;
	or.pred  	%p31, %p29, %p30;
	selp.f64 	%fd339, %fd327, %fd339, %p31;
	selp.b64 	%rd305, %rd293, %rd305, %p31;
$L__BB8_138:
	setp.ne.s32 	%p32, %r35, 0;
	bar.sync 	0;
	@%p32 bra 	$L__BB8_140;
	atom.global.add.u32 	%r76, [%rd1+4], 1280;
	add.s32 	%r77, %r76, %r3;
	st.shared.u32 	[_ZN6thrust24THRUST_300001_SM_1000_NS8cuda_cub4core6detail5shmemE+152], %r77;
$L__BB8_140:
	bar.sync 	0;
	ld.shared.u32 	%r427, [_ZN6thrust24THRUST_300001_SM_1000_NS8cuda_cub4core6detail5shmemE+152];
	add.s32 	%r78, %r427, 1280;
	setp.le.s32 	%p33, %r78, %r66;
	mov.f64 	%fd323, %fd339;
	mov.u64 	%rd289, %rd305;
	@%p33 bra 	$L__BB8_128;
$L__BB8_141:
	setp.le.s32 	%p34, %r66, %r427;
	@%p34 bra 	$L__BB8_164;
	sub.s32 	%r40, %r66, %r427;
	setp.ge.s32 	%p35, %r35, %r40;
	@%p35 bra 	$L__BB8_164;
	not.b32 	%r79, %r35;
	add.s32 	%r80, %r66, %r79;
	sub.s32 	%r41, %r80, %r427;
	and.b32  	%r81, %r41, 768;
	setp.eq.s32 	%p36, %r81, 768;
	mov.u32 	%r431, %r35;
	@%p36 bra 	$L__BB8_149;
	add.s32 	%r429, %r35, %r427;
	shr.u32 	%r82, %r41, 8;
	add.s32 	%r83, %r82, 1;
	and.b32  	%r84, %r83, 3;
	neg.s32 	%r428, %r84;
	mov.u32 	%r431, %r35;
$L__BB8_145:
	.pragma "nounroll";
	mov.u64 	%rd122, %rd305;
	mov.f64 	%fd184, %fd339;
	cvt.s64.s32 	%rd200, %r429;
	add.s64 	%rd123, %rd3, %rd200;
	mul.wide.s32 	%rd201, %r429, 8;
	add.s64 	%rd202, %rd2, %rd201;
	ld.global.f64 	%fd185, [%rd202];
	abs.f64 	%fd186, %fd184;
	abs.f64 	%fd187, %fd185;
	setp.lt.f64 	%p37, %fd186, %fd187;
	mov.f64 	%fd339, %fd185;
	mov.u64 	%rd305, %rd123;
	@%p37 bra 	$L__BB8_148;
	setp.lt.f64 	%p38, %fd187, %fd186;
	mov.f64 	%fd339, %fd184;
	mov.u64 	%rd305, %rd122;
	@%p38 bra 	$L__BB8_148;
	setp.lt.s64 	%p39, %rd122, %rd123;
	selp.f64 	%fd339, %fd184, %fd185, %p39;
	min.s64 	%rd305, %rd122, %rd123;
$L__BB8_148:
	add.s32 	%r431, %r431, 256;
	add.s32 	%r429, %r429, 256;
	add.s32 	%r428, %r428, 1;
	setp.ne.s32 	%p40, %r428, 0;
	@%p40 bra 	$L__BB8_145;
$L__BB8_149:
	setp.lt.u32 	%p41, %r41, 768;
	@%p41 bra 	$L__BB8_164;
	add.s32 	%r432, %r431, %r427;
	add.s32 	%r435, %r432, 256;
	add.s32 	%r434, %r432, 512;
	add.s32 	%r433, %r432, 768;
	add.s64 	%rd128, %rd2, 4096;
$L__BB8_151:
	cvt.s64.s32 	%rd203, %r435;
	add.s64 	%rd130, %rd3, %rd203;
	cvt.s64.s32 	%rd204, %r434;
	add.s64 	%rd131, %rd3, %rd204;
	cvt.s64.s32 	%rd205, %r433;
	add.s64 	%rd132, %rd3, %rd205;
	cvt.s64.s32 	%rd206, %r432;
	mul.wide.s32 	%rd207, %r432, 8;
	add.s64 	%rd133, %rd128, %rd207;
	add.s64 	%rd134, %rd3, %rd206;
	ld.global.f64 	%fd193, [%rd133+-4096];
	abs.f64 	%fd194, %fd339;
	abs.f64 	%fd195, %fd193;
	setp.lt.f64 	%p42, %fd194, %fd195;
	mov.f64 	%fd335, %fd193;
	mov.u64 	%rd301, %rd134;
	@%p42 bra 	$L__BB8_154;
	setp.lt.f64 	%p43, %fd195, %fd194;
	mov.f64 	%fd335, %fd339;
	mov.u64 	%rd301, %rd305;
	@%p43 bra 	$L__BB8_154;
	setp.lt.s64 	%p44, %rd305, %rd134;
	selp.f64 	%fd335, %fd339, %fd193, %p44;
	min.s64 	%rd301, %rd305, %rd134;
$L__BB8_154:
	ld.global.f64 	%fd198, [%rd133+-2048];
	abs.f64 	%fd199, %fd335;
	abs.f64 	%fd200, %fd198;
	setp.lt.f64 	%p45, %fd199, %fd200;
	mov.f64 	%fd336, %fd198;
	mov.u64 	%rd302, %rd130;
	@%p45 bra 	$L__BB8_157;
	setp.lt.f64 	%p46, %fd200, %fd199;
	mov.f64 	%fd336, %fd335;
	mov.u64 	%rd302, %rd301;
	@%p46 bra 	$L__BB8_157;
	setp.lt.s64 	%p47, %rd301, %rd130;
	selp.f64 	%fd336, %fd335, %fd198, %p47;
	min.s64 	%rd302, %rd301, %rd130;
$L__BB8_157:
	ld.global.f64 	%fd203, [%rd133];
	abs.f64 	%fd204, %fd336;
	abs.f64 	%fd205, %fd203;
	setp.lt.f64 	%p48, %fd204, %fd205;
	mov.f64 	%fd337, %fd203;
	mov.u64 	%rd303, %rd131;
	@%p48 bra 	$L__BB8_160;
	setp.lt.f64 	%p49, %fd205, %fd204;
	mov.f64 	%fd337, %fd336;
	mov.u64 	%rd303, %rd302;
	@%p49 bra 	$L__BB8_160;
	setp.lt.s64 	%p50, %rd302, %rd131;
	selp.f64 	%fd337, %fd336, %fd203, %p50;
	min.s64 	%rd303, %rd302, %rd131;
$L__BB8_160:
	ld.global.f64 	%fd208, [%rd133+2048];
	abs.f64 	%fd209, %fd337;
	abs.f64 	%fd210, %fd208;
	setp.lt.f64 	%p51, %fd209, %fd210;
	mov.f64 	%fd339, %fd208;
	mov.u64 	%rd305, %rd132;
	@%p51 bra 	$L__BB8_163;
	setp.lt.f64 	%p52, %fd210, %fd209;
	mov.f64 	%fd339, %fd337;
	mov.u64 	%rd305, %rd303;
	@%p52 bra 	$L__BB8_163;
	setp.lt.s64 	%p53, %rd303, %rd132;
	selp.f64 	%fd339, %fd337, %fd208, %p53;
	min.s64 	%rd305, %rd303, %rd132;
$L__BB8_163:
	add.s32 	%r431, %r431, 1024;
	add.s32 	%r435, %r435, 1024;
	add.s32 	%r434, %r434, 1024;
	add.s32 	%r433, %r433, 1024;
	add.s32 	%r432, %r432, 1024;
	setp.lt.s32 	%p54, %r431, %r40;
	@%p54 bra 	$L__BB8_151;
$L__BB8_164:
	// begin inline asm
	mov.u32 %r85, %laneid;
	// end inline asm
	mov.b64 	%rd208, %fd339;
	mov.b64 	{%r87, %r92}, %rd208;
	mov.b32 	%r103, 1;
	mov.b32 	%r104, 31;
	mov.b32 	%r105, -1;
	// begin inline asm
	shfl.sync.down.b32 %r86, %r87, %r103, %r104, %r105;
	// end inline asm
	// begin inline asm
	shfl.sync.down.b32 %r91, %r92, %r103, %r104, %r105;
	// end inline asm
	mov.b64 	%rd209, {%r86, %r91};
	mov.b64 	%fd214, %rd209;
	mov.b64 	{%r97, %r102}, %rd305;
	// begin inline asm
	shfl.sync.down.b32 %r96, %r97, %r103, %r104, %r105;
	// end inline asm
	// begin inline asm
	shfl.sync.down.b32 %r101, %r102, %r103, %r104, %r105;
	// end inline asm
	mov.b64 	%rd144, {%r96, %r101};
	setp.gt.s32 	%p55, %r85, 30;
	mov.f64 	%fd340, %fd339;
	mov.u64 	%rd306, %rd305;
	@%p55 bra 	$L__BB8_168;
	abs.f64 	%fd215, %fd339;
	abs.f64 	%fd216, %fd214;
	setp.lt.f64 	%p56, %fd215, %fd216;
	mov.f64 	%fd340, %fd214;
	mov.u64 	%rd306, %rd144;
	@%p56 bra 	$L__BB8_168;
	setp.lt.f64 	%p57, %fd216, %fd215;
	mov.f64 	%fd340, %fd339;
	mov.u64 	%rd306, %rd305;
	@%p57 bra 	$L__BB8_168;
	setp.lt.s64 	%p58, %rd305, %rd144;
	selp.f64 	%fd340, %fd339, %fd214, %p58;
	min.s64 	%rd306, %rd305, %rd144;
$L__BB8_168:
	mov.b64 	%rd210, %fd340;
	mov.b64 	{%r107, %r112}, %rd210;
	mov.b32 	%r123, 2;
	mov.b32 	%r124, 31;
	mov.b32 	%r125, -1;
	// begin inline asm
	shfl.sync.down.b32 %r106, %r107, %r123, %r124, %r125;
	// end inline asm
	// begin inline asm
	shfl.sync.down.b32 %r111, %r112, %r123, %r124, %r125;
	// end inline asm
	mov.b64 	%rd211, {%r106, %r111};
	mov.b64 	%fd219, %rd211;
	mov.b64 	{%r117, %r122}, %rd306;
	// begin inline asm
	shfl.sync.down.b32 %r116, %r117, %r123, %r124, %r125;
	// end inline asm
	// begin inline asm
	shfl.sync.down.b32 %r121, %r122, %r123, %r124, %r125;
	// end inline asm
	mov.b64 	%rd147, {%r116, %r121};
	setp.gt.s32 	%p59, %r85, 29;
	mov.f64 	%fd341, %fd340;
	mov.u64 	%rd307, %rd306;
	@%p59 bra 	$L__BB8_172;
	abs.f64 	%fd220, %fd340;
	abs.f64 	%fd221, %fd219;
	setp.lt.f64 	%p60, %fd220, %fd221;
	mov.f64 	%fd341, %fd219;
	mov.u64 	%rd307, %rd147;
	@%p60 bra 	$L__BB8_172;
	setp.lt.f64 	%p61, %fd221, %fd220;
	mov.f64 	%fd341, %fd340;
	mov.u64 	%rd307, %rd306;
	@%p61 bra 	$L__BB8_172;
	setp.lt.s64 	%p62, %rd306, %rd147;
	selp.f64 	%fd341, %fd340, %fd219, %p62;
	min.s64 	%rd307, %rd306, %rd147;
$L__BB8_172:
	mov.b64 	%rd212, %fd341;
	mov.b64 	{%r127, %r132}, %rd212;
	mov.b32 	%r143, 4;
	mov.b32 	%r144, 31;
	mov.b32 	%r145, -1;
	// begin inline asm
	shfl.sync.down.b32 %r126, %r127, %r143, %r144, %r145;
	// end inline asm
	// begin inline asm
	shfl.sync.down.b32 %r131, %r132, %r143, %r144, %r145;
	// end inline asm
	mov.b64 	%rd213, {%r126, %r131};
	mov.b64 	%fd224, %rd213;
	mov.b64 	{%r137, %r142}, %rd307;
	// begin inline asm
	shfl.sync.down.b32 %r136, %r137, %r143, %r144, %r145;
	// end inline asm
	// begin inline asm
	shfl.sync.down.b32 %r141, %r142, %r143, %r144, %r145;
	// end inline asm
	mov.b64 	%rd150, {%r136, %r141};
	setp.gt.s32 	%p63, %r85, 27;
	mov.f64 	%fd342, %fd341;
	mov.u64 	%rd308, %rd307;
	@%p63 bra 	$L__BB8_176;
	abs.f64 	%fd225, %fd341;
	abs.f64 	%fd226, %fd224;
	setp.lt.f64 	%p64, %fd225, %fd226;
	mov.f64 	%fd342, %fd224;
	mov.u64 	%rd308, %rd150;
	@%p64 bra 	$L__BB8_176;
	setp.lt.f64 	%p65, %fd226, %fd225;
	mov.f64 	%fd342, %fd341;
	mov.u64 	%rd308, %rd307;
	@%p65 bra 	$L__BB8_176;
	setp.lt.s64 	%p66, %rd307, %rd150;
	selp.f64 	%fd342, %fd341, %fd224, %p66;
	min.s64 	%rd308, %rd307, %rd150;
$L__BB8_176:
	mov.b64 	%rd214, %fd342;
	mov.b64 	{%r147, %r152}, %rd214;
	mov.b32 	%r163, 8;
	mov.b32 	%r164, 31;
	mov.b32 	%r165, -1;
	// begin inline asm
	shfl.sync.down.b32 %r146, %r147, %r163, %r164, %r165;
	// end inline asm
	// begin inline asm
	shfl.sync.down.b32 %r151, %r152, %r163, %r164, %r165;
	// end inline asm
	mov.b64 	%rd215, {%r146, %r151};
	mov.b64 	%fd229, %rd215;
	mov.b64 	{%r157, %r162}, %rd308;
	// begin inline asm
	shfl.sync.down.b32 %r156, %r157, %r163, %r164, %r165;
	// end inline asm
	// begin inline asm
	shfl.sync.down.b32 %r161, %r162, %r163, %r164, %r165;
	// end inline asm
	mov.b64 	%rd153, {%r156, %r161};
	setp.gt.s32 	%p67, %r85, 23;
	mov.f64 	%fd343, %fd342;
	mov.u64 	%rd309, %rd308;
	@%p67 bra 	$L__BB8_180;
	abs.f64 	%fd230, %fd342;
	abs.f64 	%fd231, %fd229;
	setp.lt.f64 	%p68, %fd230, %fd231;
	mov.f64 	%fd343, %fd229;
	mov.u64 	%rd309, %rd153;
	@%p68 bra 	$L__BB8_180;
	setp.lt.f64 	%p69, %fd231, %fd230;
	mov.f64 	%fd343, %fd342;
	mov.u64 	%rd309, %rd308;
	@%p69 bra 	$L__BB8_180;
	setp.lt.s64 	%p70, %rd308, %rd153;
	selp.f64 	%fd343, %fd342, %fd229, %p70;
	min.s64 	%rd309, %rd308, %rd153;
$L__BB8_180:
	mov.b64 	%rd216, %fd343;
	mov.b64 	{%r167, %r172}, %rd216;
	mov.b32 	%r183, 16;
	mov.b32 	%r184, 31;
	mov.b32 	%r185, -1;
	// begin inline asm
	shfl.sync.down.b32 %r166, %r167, %r183, %r184, %r185;
	// end inline asm
	// begin inline asm
	shfl.sync.down.b32 %r171, %r172, %r183, %r184, %r185;
	// end inline asm
	mov.b64 	%rd217, {%r166, %r171};
	mov.b64 	%fd234, %rd217;
	mov.b64 	{%r177, %r182}, %rd309;
	// begin inline asm
	shfl.sync.down.b32 %r176, %r177, %r183, %r184, %r185;
	// end inline asm
	// begin inline asm
	shfl.sync.down.b32 %r181, %r182, %r183, %r184, %r185;
	// end inline asm
	mov.b64 	%rd156, {%r176, %r181};
	setp.gt.s32 	%p71, %r85, 15;
	mov.f64 	%fd351, %fd343;
	mov.u64 	%rd317, %rd309;
	@%p71 bra 	$L__BB8_184;
	abs.f64 	%fd235, %fd343;
	abs.f64 	%fd236, %fd234;
	setp.lt.f64 	%p72, %fd235, %fd236;
	mov.f64 	%fd351, %fd234;
	mov.u64 	%rd317, %rd156;
	@%p72 bra 	$L__BB8_184;
	setp.lt.f64 	%p73, %fd236, %fd235;
	mov.f64 	%fd351, %fd343;
	mov.u64 	%rd317, %rd309;
	@%p73 bra 	$L__BB8_184;
	setp.lt.s64 	%p74, %rd309, %rd156;
	selp.f64 	%fd351, %fd343, %fd234, %p74;
	min.s64 	%rd317, %rd309, %rd156;
$L__BB8_184:
	setp.ne.s32 	%p75, %r85, 0;
	@%p75 bra 	$L__BB8_186;
	shr.u32 	%r186, %r35, 1;
	and.b32  	%r187, %r186, 496;
	mov.u32 	%r188, _ZN6thrust24THRUST_300001_SM_1000_NS8cuda_cub4core6detail5shmemE;
	add.s32 	%r189, %r188, %r187;
	st.shared.f64 	[%r189+8], %fd351;
	st.shared.u64 	[%r189+16], %rd317;
$L__BB8_186:
	bar.sync 	0;
	setp.ne.s32 	%p76, %r35, 0;
	@%p76 bra 	$L__BB8_208;
	ld.shared.f64 	%fd239, [_ZN6thrust24THRUST_300001_SM_1000_NS8cuda_cub4core6detail5shmemE+24];
	ld.shared.u64 	%rd159, [_ZN6thrust24THRUST_300001_SM_1000_NS8cuda_cub4core6detail5shmemE+32];
	abs.f64 	%fd240, %fd351;
	abs.f64 	%fd241, %fd239;
	setp.lt.f64 	%p77, %fd240, %fd241;
	mov.f64 	%fd345, %fd239;
	mov.u64 	%rd311, %rd159;
	@%p77 bra 	$L__BB8_190;
	setp.lt.f64 	%p78, %fd241, %fd240;
	mov.f64 	%fd345, %fd351;
	mov.u64 	%rd311, %rd317;
	@%p78 bra 	$L__BB8_190;
	setp.lt.s64 	%p79, %rd317, %rd159;
	selp.f64 	%fd345, %fd351, %fd239, %p79;
	min.s64 	%rd311, %rd317, %rd159;
$L__BB8_190:
	ld.shared.f64 	%fd244, [_ZN6thrust24THRUST_300001_SM_1000_NS8cuda_cub4core6detail5shmemE+40];
	ld.shared.u64 	%rd162, [_ZN6thrust24THRUST_300001_SM_1000_NS8cuda_cub4core6detail5shmemE+48];
	abs.f64 	%fd245, %fd345;
	abs.f64 	%fd246, %fd244;
	setp.lt.f64 	%p80, %fd245, %fd246;
	mov.f64 	%fd346, %fd244;
	mov.u64 	%rd312, %rd162;
	@%p80 bra 	$L__BB8_193;
	setp.lt.f64 	%p81, %fd246, %fd245;
	mov.f64 	%fd346, %fd345;
	mov.u64 	%rd312, %rd311;
	@%p81 bra 	$L__BB8_193;
	setp.lt.s64 	%p82, %rd311, %rd162;
	selp.f64 	%fd346, %fd345, %fd244, %p82;
	min.s64 	%rd312, %rd311, %rd162;
$L__BB8_193:
	ld.shared.f64 	%fd249, [_ZN6thrust24THRUST_300001_SM_1000_NS8cuda_cub4core6detail5shmemE+56];
	ld.shared.u64 	%rd165, [_ZN6thrust24THRUST_300001_SM_1000_NS8cuda_cub4core6detail5shmemE+64];
	abs.f64 	%fd250, %fd346;
	abs.f64 	%fd251, %fd249;
	setp.lt.f64 	%p83, %fd250, %fd251;
	mov.f64 	%fd347, %fd249;
	mov.u64 	%rd313, %rd165;
	@%p83 bra 	$L__BB8_196;
	setp.lt.f64 	%p84, %fd251, %fd250;
	mov.f64 	%fd347, %fd346;
	mov.u64 	%rd313, %rd312;
	@%p84 bra 	$L__BB8_196;
	setp.lt.s64 	%p85, %rd312, %rd165;
	selp.f64 	%fd347, %fd346, %fd249, %p85;
	min.s64 	%rd313, %rd312, %rd165;
$L__BB8_196:
	ld.shared.f64 	%fd254, [_ZN6thrust24THRUST_300001_SM_1000_NS8cuda_cub4core6detail5shmemE+72];
	ld.shared.u64 	%rd168, [_ZN6thrust24THRUST_300001_SM_1000_NS8cuda_cub4core6detail5shmemE+80];
	abs.f64 	%fd255, %fd347;
	abs.f64 	%fd256, %fd254;
	setp.lt.f64 	%p86, %fd255, %fd256;
	mov.f64 	%fd348, %fd254;
	mov.u64 	%rd314, %rd168;
	@%p86 bra 	$L__BB8_199;
	setp.lt.f64 	%p87, %fd256, %fd255;
	mov.f64 	%fd348, %fd347;
	mov.u64 	%rd314, %rd313;
	@%p87 bra 	$L__BB8_199;
	setp.lt.s64 	%p88, %rd313, %rd168;
	selp.f64 	%fd348, %fd347, %fd254, %p88;
	min.s64 	%rd314, %rd313, %rd168;
$L__BB8_199:
	ld.shared.f64 	%fd259, [_ZN6thrust24THRUST_300001_SM_1000_NS8cuda_cub4core6detail5shmemE+88];
	ld.shared.u64 	%rd171, [_ZN6thrust24THRUST_300001_SM_1000_NS8cuda_cub4core6detail5shmemE+96];
	abs.f64 	%fd260, %fd348;
	abs.f64 	%fd261, %fd259;
	setp.lt.f64 	%p89, %fd260, %fd261;
	mov.f64 	%fd349, %fd259;
	mov.u64 	%rd315, %rd171;
	@%p89 bra 	$L__BB8_202;
	setp.lt.f64 	%p90, %fd261, %fd260;
	mov.f64 	%fd349, %fd348;
	mov.u64 	%rd315, %rd314;
	@%p90 bra 	$L__BB8_202;
	setp.lt.s64 	%p91, %rd314, %rd171;
	selp.f64 	%fd349, %fd348, %fd259, %p91;
	min.s64 	%rd315, %rd314, %rd171;
$L__BB8_202:
	ld.shared.f64 	%fd264, [_ZN6thrust24THRUST_300001_SM_1000_NS8cuda_cub4core6detail5shmemE+104];
	ld.shared.u64 	%rd174, [_ZN6thrust24THRUST_300001_SM_1000_NS8cuda_cub4core6detail5shmemE+112];
	abs.f64 	%fd265, %fd349;
	abs.f64 	%fd266, %fd264;
	setp.lt.f64 	%p92, %fd265, %fd266;
	mov.f64 	%fd350, %fd264;
	mov.u64 	%rd316, %rd174;
	@%p92 bra 	$L__BB8_205;
	setp.lt.f64 	%p93, %fd266, %fd265;
	mov.f64 	%fd350, %fd349;
	mov.u64 	%rd316, %rd315;
	@%p93 bra 	$L__BB8_205;
	setp.lt.s64 	%p94, %rd315, %rd174;
	selp.f64 	%fd350, %fd349, %fd264, %p94;
	min.s64 	%rd316, %rd315, %rd174;
$L__BB8_205:
	ld.shared.f64 	%fd269, [_ZN6thrust24THRUST_300001_SM_1000_NS8cuda_cub4core6detail5shmemE+120];
	ld.shared.u64 	%rd177, [_ZN6thrust24THRUST_300001_SM_1000_NS8cuda_cub4core6detail5shmemE+128];
	abs.f64 	%fd270, %fd350;
	abs.f64 	%fd271, %fd269;
	setp.lt.f64 	%p95, %fd270, %fd271;
	mov.u64 	%rd317, %rd177;
	mov.f64 	%fd351, %fd269;
	@%p95 bra 	$L__BB8_208;
	setp.lt.f64 	%p96, %fd271, %fd270;
	mov.u64 	%rd317, %rd316;
	mov.f64 	%fd351, %fd350;
	@%p96 bra 	$L__BB8_208;
	setp.lt.s64 	%p97, %rd316, %rd177;
	selp.f64 	%fd351, %fd350, %fd269, %p97;
	min.s64 	%rd317, %rd316, %rd177;
$L__BB8_208:
	mov.u32 	%r415, %tid.x;
	setp.ne.s32 	%p214, %r415, 0;
	@%p214 bra 	$L__BB8_210;
	ld.param.u64 	%rd254, [_ZN6thrust24THRUST_300001_SM_1000_NS8cuda_cub4core6detail13_kernel_agentINS1_8__reduce11ReduceAgentINS0_12zip_iteratorIN4cuda3std3__45tupleIJNS0_10device_ptrIdEENS0_17counting_iteratorIlNS0_11use_defaultESF_SF_EEEEEEEPNSB_IJdlEEESJ_iNS1_9__extrema9arg_max_fIdl10ComparatorEEEEJSI_SK_iN3cub18CUB_300001_SM_100013GridEvenShareIiEENSR_9GridQueueIjEESO_EEEvDpT0__param_1];
	cvta.to.global.u64 	%rd251, %rd254;
	mul.wide.u32 	%rd252, %r1, 16;
	add.s64 	%rd253, %rd251, %rd252;
	st.global.f64 	[%rd253], %fd351;
	st.global.u64 	[%rd253+8], %rd317;
$L__BB8_210:
	ret;

}
	// .globl	_ZN6thrust24THRUST_300001_SM_1000_NS8cuda_cub4core6detail13_kernel_agentINS1_8__reduce10DrainAgentIiEEJN3cub18CUB_300001_SM_10009GridQueueIjEEiEEEvDpT0_
.visible .entry _ZN6thrust24THRUST_300001_SM_1000_NS8cuda_cub4core6detail13_kernel_agentINS1_8__reduce10DrainAgentIiEEJN3cub18CUB_300001_SM_10009GridQueueIjEEiEEEvDpT0_(
	.param .align 8 .b8 _ZN6thrust24THRUST_300001_SM_1000_NS8cuda_cub4core6detail13_kernel_agentINS1_8__reduce10DrainAgentIiEEJN3cub18CUB_300001_SM_10009GridQueueIjEEiEEEvDpT0__param_0[8],
	.param .u32 _ZN6thrust24THRUST_300001_SM_1000_NS8cuda_cub4core6detail13_kernel_agentINS1_8__reduce10DrainAgentIiEEJN3cub18CUB_300001_SM_10009GridQueueIjEEiEEEvDpT0__param_1
)
.maxntid 1
{
	.reg .b32 	%r<3>;
	.reg .b64 	%rd<3>;

	ld.param.u64 	%rd1, [_ZN6thrust24THRUST_300001_SM_1000_NS8cuda_cub4core6detail13_kernel_agentINS1_8__reduce10DrainAgentIiEEJN3cub18CUB_300001_SM_10009GridQueueIjEEiEEEvDpT0__param_0];
	ld.param.u32 	%r1, [_ZN6thrust24THRUST_300001_SM_1000_NS8cuda_cub4core6detail13_kernel_agentINS1_8__reduce10DrainAgentIiEEJN3cub18CUB_300001_SM_10009GridQueueIjEEiEEEvDpT0__param_1];
	cvta.to.global.u64 	%rd2, %rd1;
	st.global.u32 	[%rd2], %r1;
	mov.b32 	%r2, 0;
	st.global.u32 	[%rd2+4], %r2;
	ret;

}
	// .globl	_ZN6thrust24THRUST_300001_SM_1000_NS8cuda_cub4core6detail13_kernel_agentINS1_8__reduce11ReduceAgentIPN4cuda3std3__45tupleIJdlEEESC_SB_iNS1_9__extrema9arg_max_fIdl10ComparatorEEEEJSC_SC_iSG_EEEvDpT0_
.visible .entry _ZN6thrust24THRUST_300001_SM_1000_NS8cuda_cub4core6detail13_kernel_agentINS1_8__reduce11ReduceAgentIPN4cuda3std3__45tupleIJdlEEESC_SB_iNS1_9__extrema9arg_max_fIdl10ComparatorEEEEJSC_SC_iSG_EEEvDpT0_(
	.param .u64 .ptr .align 1 _ZN6thrust24THRUST_300001_SM_1000_NS8cuda_cub4core6detail13_kernel_agentINS1_8__reduce11ReduceAgentIPN4cuda3std3__45tupleIJdlEEESC_SB_iNS1_9__extrema9arg_max_fIdl10ComparatorEEEEJSC_SC_iSG_EEEvDpT0__param_0,
	.param .u64 .ptr .align 1 _ZN6thrust24THRUST_300001_SM_1000_NS8cuda_cub4core6detail13_kernel_agentINS1_8__reduce11ReduceAgentIPN4cuda3std3__45tupleIJdlEEESC_SB_iNS1_9__extrema9arg_max_fIdl10ComparatorEEEEJSC_SC_iSG_EEEvDpT0__param_1,
	.param .u32 _ZN6thrust24THRUST_300001_SM_1000_NS8cuda_cub4core6detail13_kernel_agentINS1_8__reduce11ReduceAgentIPN4cuda3std3__45tupleIJdlEEESC_SB_iNS1_9__extrema9arg_max_fIdl10ComparatorEEEEJSC_SC_iSG_EEEvDpT0__param_2,
	.param .align 1 .b8 _ZN6thrust24THRUST_300001_SM_1000_NS8cuda_cub4core6detail13_kernel_agentINS1_8__reduce11ReduceAgentIPN4cuda3std3__45tupleIJdlEEESC_SB_iNS1_9__extrema9arg_max_fIdl10ComparatorEEEEJSC_SC_iSG_EEEvDpT0__param_3[1]
)
.maxntid 256
{
	.reg .pred 	%p<222>;
	.reg .b32 	%r<390>;
	.reg .b64 	%rd<395>;
	.reg .b64 	%fd<358>;

	ld.param.u32 	%r37, [_ZN6thrust24THRUST_300001_SM_1000_NS8cuda_cub4core6detail13_kernel_agentINS1_8__reduce11ReduceAgentIPN4cuda3std3__45tupleIJdlEEESC_SB_iNS1_9__extrema9arg_max_fIdl10ComparatorEEEEJSC_SC_iSG_EEEvDpT0__param_2];
	setp.eq.s32 	%p1, %r37, 0;
	@%p1 bra 	$L__BB10_211;
	setp.gt.s32 	%p2, %r37, 1279;
	@%p2 bra 	$L__BB10_121;
	mov.u32 	%r1, %tid.x;
	setp.ge.s32 	%p105, %r1, %r37;
	mov.f64 	%fd301, 0d0000000000000000;
	mov.b64 	%rd337, 0;
	mov.u32 	%r380, %r1;
	@%p105 bra 	$L__BB10_4;
	ld.param.u64 	%rd323, [_ZN6thrust24THRUST_300001_SM_1000_NS8cuda_cub4core6detail13_kernel_agentINS1_8__reduce11ReduceAgentIPN4cuda3std3__45tupleIJdlEEESC_SB_iNS1_9__extrema9arg_max_fIdl10ComparatorEEEEJSC_SC_iSG_EEEvDpT0__param_0];
	mul.wide.u32 	%rd273, %r1, 16;
	add.s64 	%rd270, %rd323, %rd273;
	// begin inline asm
	ld.global.nc.u64 %rd269, [%rd270];
	// end inline asm
	add.s64 	%rd272, %rd270, 8;
	// begin inline asm
	ld.global.nc.u64 %rd337, [%rd272];
	// end inline asm
	mov.b64 	%fd301, %rd269;
	add.s32 	%r380, %r1, 256;
$L__BB10_4:
	setp.ge.s32 	%p106, %r380, %r37;
	@%p106 bra 	$L__BB10_25;
	not.b32 	%r153, %r380;
	add.s32 	%r4, %r37, %r153;
	and.b32  	%r154, %r4, 768;
	setp.eq.s32 	%p107, %r154, 768;
	@%p107 bra 	$L__BB10_11;
	ld.param.u64 	%rd324, [_ZN6thrust24THRUST_300001_SM_1000_NS8cuda_cub4core6detail13_kernel_agentINS1_8__reduce11ReduceAgentIPN4cuda3std3__45tupleIJdlEEESC_SB_iNS1_9__extrema9arg_max_fIdl10ComparatorEEEEJSC_SC_iSG_EEEvDpT0__param_0];
	mul.wide.u32 	%rd275, %r380, 16;
	add.s64 	%rd328, %rd324, %rd275;
	shr.u32 	%r155, %r4, 8;
	add.s32 	%r156, %r155, 1;
	and.b32  	%r157, %r156, 3;
	neg.s32 	%r378, %r157;
$L__BB10_7:
	.pragma "nounroll";
	mov.u64 	%rd5, %rd337;
	mov.f64 	%fd3, %fd301;
	// begin inline asm
	ld.global.nc.u64 %rd276, [%rd328];
	// end inline asm
	add.s64 	%rd279, %rd328, 8;
	// begin inline asm
	ld.global.nc.u64 %rd278, [%rd279];
	// end inline asm
	mov.b64 	%fd4, %rd276;
	abs.f64 	%fd5, %fd3;
	abs.f64 	%fd6, %fd4;
	setp.lt.f64 	%p108, %fd5, %fd6;
	mov.u64 	%rd337, %rd278;
	mov.f64 	%fd301, %fd4;
	@%p108 bra 	$L__BB10_10;
	setp.lt.f64 	%p109, %fd6, %fd5;
	mov.u64 	%rd337, %rd5;
	mov.f64 	%fd301, %fd3;
	@%p109 bra 	$L__BB10_10;
	setp.lt.s64 	%p110, %rd5, %rd278;
	min.s64 	%rd337, %rd5, %rd278;
	selp.f64 	%fd301, %fd3, %fd4, %p110;
$L__BB10_10:
	add.s32 	%r380, %r380, 256;
	add.s64 	%rd328, %rd328, 4096;
	add.s32 	%r378, %r378, 1;
	setp.ne.s32 	%p111, %r378, 0;
	@%p111 bra 	$L__BB10_7;
$L__BB10_11:
	setp.lt.u32 	%p112, %r4, 768;
	@%p112 bra 	$L__BB10_25;
$L__BB10_12:
	ld.param.u64 	%rd325, [_ZN6thrust24THRUST_300001_SM_1000_NS8cuda_cub4core6detail13_kernel_agentINS1_8__reduce11ReduceAgentIPN4cuda3std3__45tupleIJdlEEESC_SB_iNS1_9__extrema9arg_max_fIdl10ComparatorEEEEJSC_SC_iSG_EEEvDpT0__param_0];
	mul.wide.s32 	%rd284, %r380, 16;
	add.s64 	%rd281, %rd325, %rd284;
	// begin inline asm
	ld.global.nc.u64 %rd280, [%rd281];
	// end inline asm
	add.s64 	%rd283, %rd281, 8;
	// begin inline asm
	ld.global.nc.u64 %rd282, [%rd283];
	// end inline asm
	mov.b64 	%fd12, %rd280;
	abs.f64 	%fd13, %fd301;
	abs.f64 	%fd14, %fd12;
	setp.lt.f64 	%p113, %fd13, %fd14;
	mov.u64 	%rd334, %rd282;
	mov.f64 	%fd298, %fd12;
	@%p113 bra 	$L__BB10_15;
	setp.lt.f64 	%p114, %fd14, %fd13;
	mov.u64 	%rd334, %rd337;
	mov.f64 	%fd298, %fd301;
	@%p114 bra 	$L__BB10_15;
	setp.lt.s64 	%p115, %rd337, %rd282;
	min.s64 	%rd334, %rd337, %rd282;
	selp.f64 	%fd298, %fd301, %fd12, %p115;
$L__BB10_15:
	add.s64 	%rd286, %rd281, 4096;
	// begin inline asm
	ld.global.nc.u64 %rd285, [%rd286];
	// end inline asm
	add.s64 	%rd288, %rd281, 4104;
	// begin inline asm
	ld.global.nc.u64 %rd287, [%rd288];
	// end inline asm
	mov.b64 	%fd17, %rd285;
	abs.f64 	%fd18, %fd298;
	abs.f64 	%fd19, %fd17;
	setp.lt.f64 	%p116, %fd18, %fd19;
	mov.u64 	%rd335, %rd287;
	mov.f64 	%fd299, %fd17;
	@%p116 bra 	$L__BB10_18;
	setp.lt.f64 	%p117, %fd19, %fd18;
	mov.u64 	%rd335, %rd334;
	mov.f64 	%fd299, %fd298;
	@%p117 bra 	$L__BB10_18;
	setp.lt.s64 	%p118, %rd334, %rd287;
	min.s64 	%rd335, %rd334, %rd287;
	selp.f64 	%fd299, %fd298, %fd17, %p118;
$L__BB10_18:
	add.s64 	%rd290, %rd281, 8192;
	// begin inline asm
	ld.global.nc.u64 %rd289, [%rd290];
	// end inline asm
	add.s64 	%rd292, %rd281, 8200;
	// begin inline asm
	ld.global.nc.u64 %rd291, [%rd292];
	// end inline asm
	mov.b64 	%fd22, %rd289;
	abs.f64 	%fd23, %fd299;
	abs.f64 	%fd24, %fd22;
	setp.lt.f64 	%p119, %fd23, %fd24;
	mov.u64 	%rd336, %rd291;
	mov.f64 	%fd300, %fd22;
	@%p119 bra 	$L__BB10_21;
	setp.lt.f64 	%p120, %fd24, %fd23;
	mov.u64 	%rd336, %rd335;
	mov.f64 	%fd300, %fd299;
	@%p120 bra 	$L__BB10_21;
	setp.lt.s64 	%p121, %rd335, %rd291;
	min.s64 	%rd336, %rd335, %rd291;
	selp.f64 	%fd300, %fd299, %fd22, %p121;
$L__BB10_21:
	add.s64 	%rd294, %rd281, 12288;
	// begin inline asm
	ld.global.nc.u64 %rd293, [%rd294];
	// end inline asm
	add.s64 	%rd296, %rd281, 12296;
	// begin inline asm
	ld.global.nc.u64 %rd295, [%rd296];
	// end inline asm
	mov.b64 	%fd27, %rd293;
	abs.f64 	%fd28, %fd300;
	abs.f64 	%fd29, %fd27;
	setp.lt.f64 	%p122, %fd28, %fd29;
	mov.u64 	%rd337, %rd295;
	mov.f64 	%fd301, %fd27;
	@%p122 bra 	$L__BB10_24;
	setp.lt.f64 	%p123, %fd29, %fd28;
	mov.u64 	%rd337, %rd336;
	mov.f64 	%fd301, %fd300;
	@%p123 bra 	$L__BB10_24;
	setp.lt.s64 	%p124, %rd336, %rd295;
	min.s64 	%rd337, %rd336, %rd295;
	selp.f64 	%fd301, %fd300, %fd27, %p124;
$L__BB10_24:
	add.s32 	%r380, %r380, 1024;
	setp.lt.s32 	%p125, %r380, %r37;
	@%p125 bra 	$L__BB10_12;
$L__BB10_25:
	setp.lt.s32 	%p126, %r37, 256;
	@%p126 bra 	$L__BB10_70;
	// begin inline asm
	mov.u32 %r271, %laneid;
	// end inline asm
	mov.b64 	%rd307, %fd301;
	mov.b64 	{%r273, %r278}, %rd307;
	mov.b32 	%r289, 1;
	mov.b32 	%r290, 31;
	mov.b32 	%r291, -1;
	// begin inline asm
	shfl.sync.down.b32 %r272, %r273, %r289, %r290, %r291;
	// end inline asm
	// begin inline asm
	shfl.sync.down.b32 %r277, %r278, %r289, %r290, %r291;
	// end inline asm
	mov.b64 	%rd308, {%r272, %r277};
	mov.b64 	%fd33, %rd308;
	mov.b64 	{%r283, %r288}, %rd337;
	// begin inline asm
	shfl.sync.down.b32 %r282, %r283, %r289, %r290, %r291;
	// end inline asm
	// begin inline asm
	shfl.sync.down.b32 %r287, %r288, %r289, %r290, %r291;
	// end inline asm
	mov.b64 	%rd27, {%r282, %r287};
	setp.gt.s32 	%p178, %r271, 30;
	mov.u64 	%rd339, %rd337;
	mov.f64 	%fd303, %fd301;
	@%p178 bra 	$L__BB10_30;
	abs.f64 	%fd34, %fd301;
	abs.f64 	%fd35, %fd33;
	setp.lt.f64 	%p179, %fd34, %fd35;
	mov.u64 	%rd339, %rd27;
	mov.f64 	%fd303, %fd33;
	@%p179 bra 	$L__BB10_30;
	setp.lt.f64 	%p180, %fd35, %fd34;
	mov.u64 	%rd339, %rd337;
	mov.f64 	%fd303, %fd301;
	@%p180 bra 	$L__BB10_30;
	setp.lt.s64 	%p181, %rd337, %rd27;
	min.s64 	%rd339, %rd337, %rd27;
	selp.f64 	%fd303, %fd301, %fd33, %p181;
$L__BB10_30:
	mov.b64 	%rd309, %fd303;
	mov.b64 	{%r293, %r298}, %rd309;
	mov.b32 	%r309, 2;
	mov.b32 	%r310, 31;
	mov.b32 	%r311, -1;
	// begin inline asm
	shfl.sync.down.b32 %r292, %r293, %r309, %r310, %r311;
	// end inline asm
	// begin inline asm
	shfl.sync.down.b32 %r297, %r298, %r309, %r310, %r311;
	// end inline asm
	mov.b64 	%rd310, {%r292, %r297};
	mov.b64 	%fd38, %rd310;
	mov.b64 	{%r303, %r308}, %rd339;
	// begin inline asm
	shfl.sync.down.b32 %r302, %r303, %r309, %r310, %r311;
	// end inline asm
	// begin inline asm
	shfl.sync.down.b32 %r307, %r308, %r309, %r310, %r311;
	// end inline asm
	mov.b64 	%rd30, {%r302, %r307};
	setp.gt.s32 	%p182, %r271, 29;
	mov.u64 	%rd340, %rd339;
	mov.f64 	%fd304, %fd303;
	@%p182 bra 	$L__BB10_34;
	abs.f64 	%fd39, %fd303;
	abs.f64 	%fd40, %fd38;
	setp.lt.f64 	%p183, %fd39, %fd40;
	mov.u64 	%rd340, %rd30;
	mov.f64 	%fd304, %fd38;
	@%p183 bra 	$L__BB10_34;
	setp.lt.f64 	%p184, %fd40, %fd39;
	mov.u64 	%rd340, %rd339;
	mov.f64 	%fd304, %fd303;
	@%p184 bra 	$L__BB10_34;
	setp.lt.s64 	%p185, %rd339, %rd30;
	min.s64 	%rd340, %rd339, %rd30;
	selp.f64 	%fd304, %fd303, %fd38, %p185;
$L__BB10_34:
	mov.b64 	%rd311, %fd304;
	mov.b64 	{%r313, %r318}, %rd311;
	mov.b32 	%r329, 4;
	mov.b32 	%r330, 31;
	mov.b32 	%r331, -1;
	// begin inline asm
	shfl.sync.down.b32 %r312, %r313, %r329, %r330, %r331;
	// end inline asm
	// begin inline asm
	shfl.sync.down.b32 %r317, %r318, %r329, %r330, %r331;
	// end inline asm
	mov.b64 	%rd312, {%r312, %r317};
	mov.b64 	%fd43, %rd312;
	mov.b64 	{%r323, %r328}, %rd340;
	// begin inline asm
	shfl.sync.down.b32 %r322, %r323, %r329, %r330, %r331;
	// end inline asm
	// begin inline asm
	shfl.sync.down.b32 %r327, %r328, %r329, %r330, %r331;
	// end inline asm
	mov.b64 	%rd33, {%r322, %r327};
	setp.gt.s32 	%p186, %r271, 27;
	mov.u64 	%rd341, %rd340;
	mov.f64 	%fd305, %fd304;
	@%p186 bra 	$L__BB10_38;
	abs.f64 	%fd44, %fd304;
	abs.f64 	%fd45, %fd43;
	setp.lt.f64 	%p187, %fd44, %fd45;
	mov.u64 	%rd341, %rd33;
	mov.f64 	%fd305, %fd43;
	@%p187 bra 	$L__BB10_38;
	setp.lt.f64 	%p188, %fd45, %fd44;
	mov.u64 	%rd341, %rd340;
	mov.f64 	%fd305, %fd304;
	@%p188 bra 	$L__BB10_38;
	setp.lt.s64 	%p189, %rd340, %rd33;
	min.s64 	%rd341, %rd340, %rd33;
	selp.f64 	%fd305, %fd304, %fd43, %p189;
$L__BB10_38:
	mov.b64 	%rd313, %fd305;
	mov.b64 	{%r333, %r338}, %rd313;
	mov.b32 	%r349, 8;
	mov.b32 	%r350, 31;
	mov.b32 	%r351, -1;
	// begin inline asm
	shfl.sync.down.b32 %r332, %r333, %r349, %r350, %r351;
	// end inline asm
	// begin inline asm
	shfl.sync.down.b32 %r337, %r338, %r349, %r350, %r351;
	// end inline asm
	mov.b64 	%rd314, {%r332, %r337};
	mov.b64 	%fd48, %rd314;
	mov.b64 	{%r343, %r348}, %rd341;
	// begin inline asm
	shfl.sync.down.b32 %r342, %r343, %r349, %r350, %r351;
	// end inline asm
	// begin inline asm
	shfl.sync.down.b32 %r347, %r348, %r349, %r350, %r351;
	// end inline asm
	mov.b64 	%rd36, {%r342, %r347};
	setp.gt.s32 	%p190, %r271, 23;
	mov.u64 	%rd342, %rd341;
	mov.f64 	%fd306, %fd305;
	@%p190 bra 	$L__BB10_42;
	abs.f64 	%fd49, %fd305;
	abs.f64 	%fd50, %fd48;
	setp.lt.f64 	%p191, %fd49, %fd50;
	mov.u64 	%rd342, %rd36;
	mov.f64 	%fd306, %fd48;
	@%p191 bra 	$L__BB10_42;
	setp.lt.f64 	%p192, %fd50, %fd49;
	mov.u64 	%rd342, %rd341;
	mov.f64 	%fd306, %fd305;
	@%p192 bra 	$L__BB10_42;
	setp.lt.s64 	%p193, %rd341, %rd36;
	min.s64 	%rd342, %rd341, %rd36;
	selp.f64 	%fd306, %fd305, %fd48, %p193;
$L__BB10_42:
	mov.b64 	%rd315, %fd306;
	mov.b64 	{%r353, %r358}, %rd315;
	mov.b32 	%r369, 16;
	mov.b32 	%r370, 31;
	mov.b32 	%r371, -1;
	// begin inline asm
	shfl.sync.down.b32 %r352, %r353, %r369, %r370, %r371;
	// end inline asm
	// begin inline asm
	shfl.sync.down.b32 %r357, %r358, %r369, %r370, %r371;
	// end inline asm
	mov.b64 	%rd316, {%r352, %r357};
	mov.b64 	%fd53, %rd316;
	mov.b64 	{%r363, %r368}, %rd342;
	// begin inline asm
	shfl.sync.down.b32 %r362, %r363, %r369, %r370, %r371;
	// end inline asm
	// begin inline asm
	shfl.sync.down.b32 %r367, %r368, %r369, %r370, %r371;
	// end inline asm
	mov.b64 	%rd39, {%r362, %r367};
	setp.gt.s32 	%p194, %r271, 15;
	mov.u64 	%rd394, %rd342;
	mov.f64 	%fd357, %fd306;
	@%p194 bra 	$L__BB10_46;
	abs.f64 	%fd54, %fd306;
	abs.f64 	%fd55, %fd53;
	setp.lt.f64 	%p195, %fd54, %fd55;
	mov.u64 	%rd394, %rd39;
	mov.f64 	%fd357, %fd53;
	@%p195 bra 	$L__BB10_46;
	setp.lt.f64 	%p196, %fd55, %fd54;
	mov.u64 	%rd394, %rd342;
	mov.f64 	%fd357, %fd306;
	@%p196 bra 	$L__BB10_46;
	setp.lt.s64 	%p197, %rd342, %rd39;
	min.s64 	%rd394, %rd342, %rd39;
	selp.f64 	%fd357, %fd306, %fd53, %p197;
$L__BB10_46:
	setp.ne.s32 	%p198, %r271, 0;
	@%p198 bra 	$L__BB10_48;
	shr.u32 	%r372, %r1, 1;
	and.b32  	%r373, %r372, 496;
	mov.u32 	%r374, _ZN6thrust24THRUST_300001_SM_1000_NS8cuda_cub4core6detail5shmemE;
	add.s32 	%r375, %r374, %r373;
	st.shared.f64 	[%r375+8], %fd357;
	st.shared.u64 	[%r375+16], %rd394;
$L__BB10_48:
	bar.sync 	0;
	setp.ne.s32 	%p199, %r1, 0;
	@%p199 bra 	$L__BB10_209;
	ld.shared.f64 	%fd58, [_ZN6thrust24THRUST_300001_SM_1000_NS8cuda_cub4core6detail5shmemE+24];
	ld.shared.u64 	%rd42, [_ZN6thrust24THRUST_300001_SM_1000_NS8cuda_cub4core6detail5shmemE+32];
	abs.f64 	%fd59, %fd357;
	abs.f64 	%fd60, %fd58;
	setp.lt.f64 	%p200, %fd59, %fd60;
	mov.u64 	%rd344, %rd42;
	mov.f64 	%fd308, %fd58;
	@%p200 bra 	$L__BB10_52;
	setp.lt.f64 	%p201, %fd60, %fd59;
	mov.u64 	%rd344, %rd394;
	mov.f64 	%fd308, %fd357;
	@%p201 bra 	$L__BB10_52;
	setp.lt.s64 	%p202, %rd394, %rd42;
	min.s64 	%rd344, %rd394, %rd42;
	selp.f64 	%fd308, %fd357, %fd58, %p202;
$L__BB10_52:
	ld.shared.f64 	%fd63, [_ZN6thrust24THRUST_300001_SM_1000_NS8cuda_cub4core6detail5shmemE+40];
	ld.shared.u64 	%rd45, [_ZN6thrust24THRUST_300001_SM_1000_NS8cuda_cub4core6detail5shmemE+48];
	abs.f64 	%fd64, %fd308;
	abs.f64 	%fd65, %fd63;
	setp.lt.f64 	%p203, %fd64, %fd65;
	mov.u64 	%rd345, %rd45;
	mov.f64 	%fd309, %fd63;
	@%p203 bra 	$L__BB10_55;
	setp.lt.f64 	%p204, %fd65, %fd64;
	mov.u64 	%rd345, %rd344;
	mov.f64 	%fd309, %fd308;
	@%p204 bra 	$L__BB10_55;
	setp.lt.s64 	%p205, %rd344, %rd45;
	min.s64 	%rd345, %rd344, %rd45;
	selp.f64 	%fd309, %fd308, %fd63, %p205;
$L__BB10_55:
	ld.shared.f64 	%fd68, [_ZN6thrust24THRUST_300001_SM_1000_NS8cuda_cub4core6detail5shmemE+56];
	ld.shared.u64 	%rd48, [_ZN6thrust24THRUST_300001_SM_1000_NS8cuda_cub4core6detail5shmemE+64];
	abs.f64 	%fd69, %fd309;
	abs.f64 	%fd70, %fd68;
	setp.lt.f64 	%p206, %fd69, %fd70;
	mov.u64 	%rd346, %rd48;
	mov.f64 	%fd310, %fd68;
	@%p206 bra 	$L__BB10_58;
	setp.lt.f64 	%p207, %fd70, %fd69;
	mov.u64 	%rd346, %rd345;
	mov.f64 	%fd310, %fd309;
	@%p207 bra 	$L__BB10_58;
	setp.lt.s64 	%p208, %rd345, %rd48;
	min.s64 	%rd346, %rd345, %rd48;
	selp.f64 	%fd310, %fd309, %fd68, %p208;
$L__BB10_58:
	ld.shared.f64 	%fd73, [_ZN6thrust24THRUST_300001_SM_1000_NS8cuda_cub4core6detail5shmemE+72];
	ld.shared.u64 	%rd51, [_ZN6thrust24THRUST_300001_SM_1000_NS8cuda_cub4core6detail5shmemE+80];
	abs.f64 	%fd74, %fd310;
	abs.f64 	%fd75, %fd73;
	setp.lt.f64 	%p209, %fd74, %fd75;
	mov.u64 	%rd347, %rd51;
	mov.f64 	%fd311, %fd73;
	@%p209 bra 	$L__BB10_61;
	setp.lt.f64 	%p210, %fd75, %fd74;
	mov.u64 	%rd347, %rd346;
	mov.f64 	%fd311, %fd310;
	@%p210 bra 	$L__BB10_61;
	setp.lt.s64 	%p211, %rd346, %rd51;
	min.s64 	%rd347, %rd346, %rd51;
	selp.f64 	%fd311, %fd310, %fd73, %p211;
$L__BB10_61:
	ld.shared.f64 	%fd78, [_ZN6thrust24THRUST_300001_SM_1000_NS8cuda_cub4core6detail5shmemE+88];
	ld.shared.u64 	%rd54, [_ZN6thrust24THRUST_300001_SM_1000_NS8cuda_cub4core6detail5shmemE+96];
	abs.f64 	%fd79, %fd311;
	abs.f64 	%fd80, %fd78;
	setp.lt.f64 	%p212, %fd79, %fd80;
	mov.u64 	%rd348, %rd54;
	mov.f64 	%fd312, %fd78;
	@%p212 bra 	$L__BB10_64;
	setp.lt.f64 	%p213, %fd80, %fd79;
	mov.u64 	%rd348, %rd347;
	mov.f64 	%fd312, %fd311;
	@%p213 bra 	$L__BB10_64;
	setp.lt.s64 	%p214, %rd347, %rd54;
	min.s64 	%rd348, %rd347, %rd54;
	selp.f64 	%fd312, %fd311, %fd78, %p214;
$L__BB10_64:
	ld.shared.f64 	%fd83, [_ZN6thrust24THRUST_300001_SM_1000_NS8cuda_cub4core6detail5shmemE+104];
	ld.shared.u64 	%rd57, [_ZN6thrust24THRUST_300001_SM_1000_NS8cuda_cub4core6detail5shmemE+112];
	abs.f64 	%fd84, %fd312;
	abs.f64 	%fd85, %fd83;
	setp.lt.f64 	%p215, %fd84, %fd85;
	mov.u64 	%rd349, %rd57;
	mov.f64 	%fd313, %fd83;
	@%p215 bra 	$L__BB10_67;
	setp.lt.f64 	%p216, %fd85, %fd84;
	mov.u64 	%rd349, %rd348;
	mov.f64 	%fd313, %fd312;
	@%p216 bra 	$L__BB10_67;
	setp.lt.s64 	%p217, %rd348, %rd57;
	min.s64 	%rd349, %rd348, %rd57;
	selp.f64 	%fd313, %fd312, %fd83, %p217;
$L__BB10_67:
	ld.shared.f64 	%fd88, [_ZN6thrust24THRUST_300001_SM_1000_NS8cuda_cub4core6detail5shmemE+120];
	ld.shared.u64 	%rd60, [_ZN6thrust24THRUST_300001_SM_1000_NS8cuda_cub4core6detail5shmemE+128];
	abs.f64 	%fd89, %fd313;
	abs.f64 	%fd90, %fd88;
	setp.lt.f64 	%p218, %fd89, %fd90;
	mov.u64 	%rd394, %rd60;
	mov.f64 	%fd357, %fd88;
	@%p218 bra 	$L__BB10_209;
	setp.lt.f64 	%p219, %fd90, %fd89;
	mov.u64 	%rd394, %rd349;
	mov.f64 	%fd357, %fd313;
	@%p219 bra 	$L__BB10_209;
	setp.lt.s64 	%p220, %rd349, %rd60;
	min.s64 	%rd394, %rd349, %rd60;
	selp.f64 	%fd357, %fd313, %fd88, %p220;
	bra.uni 	$L__BB10_209;
$L__BB10_70:
	// begin inline asm
	mov.u32 %r158, %laneid;
	// end inline asm
	and.b32  	%r179, %r1, 992;
	add.s32 	%r180, %r179, 32;
	setp.gt.s32 	%p127, %r180, %r37;
	not.b32 	%r181, %r179;
	add.s32 	%r182, %r37, %r181;
	selp.b32 	%r177, %r182, 31, %p127;
	mov.b64 	%rd297, %fd301;
	mov.b64 	{%r160, %r165}, %rd297;
	mov.b32 	%r176, 1;
	mov.b32 	%r178, -1;
	// begin inline asm
	shfl.sync.down.b32 %r159, %r160, %r176, %r177, %r178;
	// end inline asm
	// begin inline asm
	shfl.sync.down.b32 %r164, %r165, %r176, %r177, %r178;
	// end inline asm
	mov.b64 	%rd298, {%r159, %r164};
	mov.b64 	%fd92, %rd298;
	mov.b64 	{%r170, %r175}, %rd337;
	// begin inline asm
	shfl.sync.down.b32 %r169, %r170, %r176, %r177, %r178;
	// end inline asm
	// begin inline asm
	shfl.sync.down.b32 %r174, %r175, %r176, %r177, %r178;
	// end inline asm
	mov.b64 	%rd62, {%r169, %r174};
	setp.ge.s32 	%p128, %r158, %r177;
	mov.u64 	%rd350, %rd337;
	mov.f64 	%fd314, %fd301;
	@%p128 bra 	$L__BB10_74;
	abs.f64 	%fd93, %fd301;
	abs.f64 	%fd94, %fd92;
	setp.lt.f64 	%p129, %fd93, %fd94;
	mov.u64 	%rd350, %rd62;
	mov.f64 	%fd314, %fd92;
	@%p129 bra 	$L__BB10_74;
	setp.lt.f64 	%p130, %fd94, %fd93;
	mov.u64 	%rd350, %rd337;
	mov.f64 	%fd314, %fd301;
	@%p130 bra 	$L__BB10_74;
	setp.lt.s64 	%p131, %rd337, %rd62;
	min.s64 	%rd350, %rd337, %rd62;
	selp.f64 	%fd314, %fd301, %fd92, %p131;
$L__BB10_74:
	mov.b64 	%rd299, %fd314;
	mov.b64 	{%r184, %r189}, %rd299;
	mov.b32 	%r200, 2;
	mov.b32 	%r202, -1;
	// begin inline asm
	shfl.sync.down.b32 %r183, %r184, %r200, %r177, %r202;
	// end inline asm
	// begin inline asm
	shfl.sync.down.b32 %r188, %r189, %r200, %r177, %r202;
	// end inline asm
	mov.b64 	%rd300, {%r183, %r188};
	mov.b64 	%fd97, %rd300;
	mov.b64 	{%r194, %r199}, %rd350;
	// begin inline asm
	shfl.sync.down.b32 %r193, %r194, %r200, %r177, %r202;
	// end inline asm
	// begin inline asm
	shfl.sync.down.b32 %r198, %r199, %r200, %r177, %r202;
	// end inline asm
	mov.b64 	%rd65, {%r193, %r198};
	add.s32 	%r203, %r158, 2;
	setp.gt.s32 	%p132, %r203, %r177;
	mov.u64 	%rd351, %rd350;
	mov.f64 	%fd315, %fd314;
	@%p132 bra 	$L__BB10_78;
	abs.f64 	%fd98, %fd314;
	abs.f64 	%fd99, %fd97;
	setp.lt.f64 	%p133, %fd98, %fd99;
	mov.u64 	%rd351, %rd65;
	mov.f64 	%fd315, %fd97;
	@%p133 bra 	$L__BB10_78;
	setp.lt.f64 	%p134, %fd99, %fd98;
	mov.u64 	%rd351, %rd350;
	mov.f64 	%fd315, %fd314;
	@%p134 bra 	$L__BB10_78;
	setp.lt.s64 	%p135, %rd350, %rd65;
	min.s64 	%rd351, %rd350, %rd65;
	selp.f64 	%fd315, %fd314, %fd97, %p135;
$L__BB10_78:
	mov.b64 	%rd301, %fd315;
	mov.b64 	{%r205, %r210}, %rd301;
	mov.b32 	%r221, 4;
	mov.b32 	%r223, -1;
	// begin inline asm
	shfl.sync.down.b32 %r204, %r205, %r221, %r177, %r223;
	// end inline asm
	// begin inline asm
	shfl.sync.down.b32 %r209, %r210, %r221, %r177, %r223;
	// end inline asm
	mov.b64 	%rd302, {%r204, %r209};
	mov.b64 	%fd102, %rd302;
	mov.b64 	{%r215, %r220}, %rd351;
	// begin inline asm
	shfl.sync.down.b32 %r214, %r215, %r221, %r177, %r223;
	// end inline asm
	// begin inline asm
	shfl.sync.down.b32 %r219, %r220, %r221, %r177, %r223;
	// end inline asm
	mov.b64 	%rd68, {%r214, %r219};
	add.s32 	%r224, %r158, 4;
	setp.gt.s32 	%p136, %r224, %r177;
	mov.u64 	%rd352, %rd351;
	mov.f64 	%fd316, %fd315;
	@%p136 bra 	$L__BB10_82;
	abs.f64 	%fd103, %fd315;
	abs.f64 	%fd104, %fd102;
	setp.lt.f64 	%p137, %fd103, %fd104;
	mov.u64 	%rd352, %rd68;
	mov.f64 	%fd316, %fd102;
	@%p137 bra 	$L__BB10_82;
	setp.lt.f64 	%p138, %fd104, %fd103;
	mov.u64 	%rd352, %rd351;
	mov.f64 	%fd316, %fd315;
	@%p138 bra 	$L__BB10_82;
	setp.lt.s64 	%p139, %rd351, %rd68;
	min.s64 	%rd352, %rd351, %rd68;
	selp.f64 	%fd316, %fd315, %fd102, %p139;
$L__BB10_82:
	mov.b64 	%rd303, %fd316;
	mov.b64 	{%r226, %r231}, %rd303;
	mov.b32 	%r242, 8;
	mov.b32 	%r244, -1;
	// begin inline asm
	shfl.sync.down.b32 %r225, %r226, %r242, %r177, %r244;
	// end inline asm
	// begin inline asm
	shfl.sync.down.b32 %r230, %r231, %r242, %r177, %r244;
	// end inline asm
	mov.b64 	%rd304, {%r225, %r230};
	mov.b64 	%fd107, %rd304;
	mov.b64 	{%r236, %r241}, %rd352;
	// begin inline asm
	shfl.sync.down.b32 %r235, %r236, %r242, %r177, %r244;
	// end inline asm
	// begin inline asm
	shfl.sync.down.b32 %r240, %r241, %r242, %r177, %r244;
	// end inline asm
	mov.b64 	%rd71, {%r235, %r240};
	add.s32 	%r245, %r158, 8;
	setp.gt.s32 	%p140, %r245, %r177;
	mov.u64 	%rd353, %rd352;
	mov.f64 	%fd317, %fd316;
	@%p140 bra 	$L__BB10_86;
	abs.f64 	%fd108, %fd316;
	abs.f64 	%fd109, %fd107;
	setp.lt.f64 	%p141, %fd108, %fd109;
	mov.u64 	%rd353, %rd71;
	mov.f64 	%fd317, %fd107;
	@%p141 bra 	$L__BB10_86;
	setp.lt.f64 	%p142, %fd109, %fd108;
	mov.u64 	%rd353, %rd352;
	mov.f64 	%fd317, %fd316;
	@%p142 bra 	$L__BB10_86;
	setp.lt.s64 	%p143, %rd352, %rd71;
	min.s64 	%rd353, %rd352, %rd71;
	selp.f64 	%fd317, %fd316, %fd107, %p143;
$L__BB10_86:
	mov.b64 	%rd305, %fd317;
	mov.b64 	{%r247, %r252}, %rd305;
	mov.b32 	%r263, 16;
	mov.b32 	%r265, -1;
	// begin inline asm
	shfl.sync.down.b32 %r246, %r247, %r263, %r177, %r265;
	// end inline asm
	// begin inline asm
	shfl.sync.down.b32 %r251, %r252, %r263, %r177, %r265;
	// end inline asm
	mov.b64 	%rd306, {%r246, %r251};
	mov.b64 	%fd112, %rd306;
	mov.b64 	{%r257, %r262}, %rd353;
	// begin inline asm
	shfl.sync.down.b32 %r256, %r257, %r263, %r177, %r265;
	// end inline asm
	// begin inline asm
	shfl.sync.down.b32 %r261, %r262, %r263, %r177, %r265;
	// end inline asm
	mov.b64 	%rd74, {%r256, %r261};
	add.s32 	%r266, %r158, 16;
	setp.gt.s32 	%p144, %r266, %r177;
	mov.u64 	%rd394, %rd353;
	mov.f64 	%fd357, %fd317;
	@%p144 bra 	$L__BB10_90;
	abs.f64 	%fd113, %fd317;
	abs.f64 	%fd114, %fd112;
	setp.lt.f64 	%p145, %fd113, %fd114;
	mov.u64 	%rd394, %rd74;
	mov.f64 	%fd357, %fd112;
	@%p145 bra 	$L__BB10_90;
	setp.lt.f64 	%p146, %fd114, %fd113;
	mov.u64 	%rd394, %rd353;
	mov.f64 	%fd357, %fd317;
	@%p146 bra 	$L__BB10_90;
	setp.lt.s64 	%p147, %rd353, %rd74;
	min.s64 	%rd394, %rd353, %rd74;
	selp.f64 	%fd357, %fd317, %fd112, %p147;
$L__BB10_90:
	setp.ne.s32 	%p148, %r158, 0;
	@%p148 bra 	$L__BB10_92;
	shr.u32 	%r267, %r1, 1;
	and.b32  	%r268, %r267, 496;
	mov.u32 	%r269, _ZN6thrust24THRUST_300001_SM_1000_NS8cuda_cub4core6detail5shmemE;
	add.s32 	%r270, %r269, %r268;
	st.shared.f64 	[%r270+8], %fd357;
	st.shared.u64 	[%r270+16], %rd394;
$L__BB10_92:
	bar.sync 	0;
	setp.ne.s32 	%p149, %r1, 0;
	@%p149 bra 	$L__BB10_209;
	setp.lt.s32 	%p150, %r37, 33;
	mov.f64 	%fd319, %fd357;
	mov.u64 	%rd355, %rd394;
	@%p150 bra 	$L__BB10_97;
	ld.shared.f64 	%fd117, [_ZN6thrust24THRUST_300001_SM_1000_NS8cuda_cub4core6detail5shmemE+24];
	ld.shared.u64 	%rd77, [_ZN6thrust24THRUST_300001_SM_1000_NS8cuda_cub4core6detail5shmemE+32];
	abs.f64 	%fd118, %fd357;
	abs.f64 	%fd119, %fd117;
	setp.lt.f64 	%p151, %fd118, %fd119;
	mov.f64 	%fd319, %fd117;
	mov.u64 	%rd355, %rd77;
	@%p151 bra 	$L__BB10_97;
	setp.lt.f64 	%p152, %fd119, %fd118;
	mov.f64 	%fd319, %fd357;
	mov.u64 	%rd355, %rd394;
	@%p152 bra 	$L__BB10_97;
	setp.lt.s64 	%p153, %rd394, %rd77;
	min.s64 	%rd355, %rd394, %rd77;
	selp.f64 	%fd319, %fd357, %fd117, %p153;
$L__BB10_97:
	setp.lt.s32 	%p154, %r37, 65;
	mov.f64 	%fd320, %fd319;
	mov.u64 	%rd356, %rd355;
	@%p154 bra 	$L__BB10_101;
	ld.shared.f64 	%fd122, [_ZN6thrust24THRUST_300001_SM_1000_NS8cuda_cub4core6detail5shmemE+40];
	ld.shared.u64 	%rd80, [_ZN6thrust24THRUST_300001_SM_1000_NS8cuda_cub4core6detail5shmemE+48];
	abs.f64 	%fd123, %fd319;
	abs.f64 	%fd124, %fd122;
	setp.lt.f64 	%p155, %fd123, %fd124;
	mov.f64 	%fd320, %fd122;
	mov.u64 	%rd356, %rd80;
	@%p155 bra 	$L__BB10_101;
	setp.lt.f64 	%p156, %fd124, %fd123;
	mov.f64 	%fd320, %fd319;
	mov.u64 	%rd356, %rd355;
	@%p156 bra 	$L__BB10_101;
	setp.lt.s64 	%p157, %rd355, %rd80;
	min.s64 	%rd356, %rd355, %rd80;
	selp.f64 	%fd320, %fd319, %fd122, %p157;
$L__BB10_101:
	setp.lt.s32 	%p158, %r37, 97;
	mov.f64 	%fd321, %fd320;
	mov.u64 	%rd357, %rd356;
	@%p158 bra 	$L__BB10_105;
	ld.shared.f64 	%fd127, [_ZN6thrust24THRUST_300001_SM_1000_NS8cuda_cub4core6detail5shmemE+56];
	ld.shared.u64 	%rd83, [_ZN6thrust24THRUST_300001_SM_1000_NS8cuda_cub4core6detail5shmemE+64];
	abs.f64 	%fd128, %fd320;
	abs.f64 	%fd129, %fd127;
	setp.lt.f64 	%p159, %fd128, %fd129;
	mov.f64 	%fd321, %fd127;
	mov.u64 	%rd357, %rd83;
	@%p159 bra 	$L__BB10_105;
	setp.lt.f64 	%p160, %fd129, %fd128;
	mov.f64 	%fd321, %fd320;
	mov.u64 	%rd357, %rd356;
	@%p160 bra 	$L__BB10_105;
	setp.lt.s64 	%p161, %rd356, %rd83;
	min.s64 	%rd357, %rd356, %rd83;
	selp.f64 	%fd321, %fd320, %fd127, %p161;
$L__BB10_105:
	setp.lt.s32 	%p162, %r37, 129;
	mov.f64 	%fd322, %fd321;
	mov.u64 	%rd358, %rd357;
	@%p162 bra 	$L__BB10_109;
	ld.shared.f64 	%fd132, [_ZN6thrust24THRUST_300001_SM_1000_NS8cuda_cub4core6detail5shmemE+72];
	ld.shared.u64 	%rd86, [_ZN6thrust24THRUST_300001_SM_1000_NS8cuda_cub4core6detail5shmemE+80];
	abs.f64 	%fd133, %fd321;
	abs.f64 	%fd134, %fd132;
	setp.lt.f64 	%p163, %fd133, %fd134;
	mov.f64 	%fd322, %fd132;
	mov.u64 	%rd358, %rd86;
	@%p163 bra 	$L__BB10_109;
	setp.lt.f64 	%p164, %fd134, %fd133;
	mov.f64 	%fd322, %fd321;
	mov.u64 	%rd358, %rd357;
	@%p164 bra 	$L__BB10_109;
	setp.lt.s64 	%p165, %rd357, %rd86;
	min.s64 	%rd358, %rd357, %rd86;
	selp.f64 	%fd322, %fd321, %fd132, %p165;
$L__BB10_109:
	setp.lt.s32 	%p166, %r37, 161;
	mov.f64 	%fd323, %fd322;
	mov.u64 	%rd359, %rd358;
	@%p166 bra 	$L__BB10_113;
	ld.shared.f64 	%fd137, [_ZN6thrust24THRUST_300001_SM_1000_NS8cuda_cub4core6detail5shmemE+88];
	ld.shared.u64 	%rd89, [_ZN6thrust24THRUST_300001_SM_1000_NS8cuda_cub4core6detail5shmemE+96];
	abs.f64 	%fd138, %fd322;
	abs.f64 	%fd139, %fd137;
	setp.lt.f64 	%p167, %fd138, %fd139;
	mov.f64 	%fd323, %fd137;
	mov.u64 	%rd359, %rd89;
	@%p167 bra 	$L__BB10_113;
	setp.lt.f64 	%p168, %fd139, %fd138;
	mov.f64 	%fd323, %fd322;
	mov.u64 	%rd359, %rd358;
	@%p168 bra 	$L__BB10_113;
	setp.lt.s64 	%p169, %rd358, %rd89;
	min.s64 	%rd359, %rd358, %rd89;
	selp.f64 	%fd323, %fd322, %fd137, %p169;
$L__BB10_113:
	setp.lt.s32 	%p170, %r37, 193;
	mov.f64 	%fd324, %fd323;
	mov.u64 	%rd360, %rd359;
	@%p170 bra 	$L__BB10_117;
	ld.shared.f64 	%fd142, [_ZN6thrust24THRUST_300001_SM_1000_NS8cuda_cub4core6detail5shmemE+104];
	ld.shared.u64 	%rd92, [_ZN6thrust24THRUST_300001_SM_1000_NS8cuda_cub4core6detail5shmemE+112];
	abs.f64 	%fd143, %fd323;
	abs.f64 	%fd144, %fd142;
	setp.lt.f64 	%p171, %fd143, %fd144;
	mov.f64 	%fd324, %fd142;
	mov.u64 	%rd360, %rd92;
	@%p171 bra 	$L__BB10_117;
	setp.lt.f64 	%p172, %fd144, %fd143;
	mov.f64 	%fd324, %fd323;
	mov.u64 	%rd360, %rd359;
	@%p172 bra 	$L__BB10_117;
	setp.lt.s64 	%p173, %rd359, %rd92;
	min.s64 	%rd360, %rd359, %rd92;
	selp.f64 	%fd324, %fd323, %fd142, %p173;
$L__BB10_117:
	setp.lt.s32 	%p174, %r37, 225;
	mov.u64 	%rd394, %rd360;
	mov.f64 	%fd357, %fd324;
	@%p174 bra 	$L__BB10_209;
	ld.shared.f64 	%fd147, [_ZN6thrust24THRUST_300001_SM_1000_NS8cuda_cub4core6detail5shmemE+120];
	ld.shared.u64 	%rd95, [_ZN6thrust24THRUST_300001_SM_1000_NS8cuda_cub4core6detail5shmemE+128];
	abs.f64 	%fd148, %fd324;
	abs.f64 	%fd149, %fd147;
	setp.lt.f64 	%p175, %fd148, %fd149;
	mov.u64 	%rd394, %rd95;
	mov.f64 	%fd357, %fd147;
	@%p175 bra 	$L__BB10_209;
	setp.lt.f64 	%p176, %fd149, %fd148;
	mov.u64 	%rd394, %rd360;
	mov.f64 	%fd357, %fd324;
	@%p176 bra 	$L__BB10_209;
	setp.lt.s64 	%p177, %rd360, %rd95;
	min.s64 	%rd394, %rd360, %rd95;
	selp.f64 	%fd357, %fd324, %fd147, %p177;
	bra.uni 	$L__BB10_209;
$L__BB10_121:
	ld.param.u64 	%rd318, [_ZN6thrust24THRUST_300001_SM_1000_NS8cuda_cub4core6detail13_kernel_agentINS1_8__reduce11ReduceAgentIPN4cuda3std3__45tupleIJdlEEESC_SB_iNS1_9__extrema9arg_max_fIdl10ComparatorEEEEJSC_SC_iSG_EEEvDpT0__param_0];
	mov.u32 	%r16, %tid.x;
	mul.wide.u32 	%rd208, %r16, 16;
	add.s64 	%rd189, %rd318, %rd208;
	// begin inline asm
	ld.global.nc.u64 %rd188, [%rd189];
	// end inline asm
	add.s64 	%rd191, %rd189, 8;
	// begin inline asm
	ld.global.nc.u64 %rd190, [%rd191];
	// end inline asm
	mov.b64 	%fd151, %rd188;
	add.s64 	%rd193, %rd189, 4096;
	// begin inline asm
	ld.global.nc.u64 %rd192, [%rd193];
	// end inline asm
	add.s64 	%rd195, %rd189, 4104;
	// begin inline asm
	ld.global.nc.u64 %rd361, [%rd195];
	// end inline asm
	mov.b64 	%fd325, %rd192;
	add.s64 	%rd197, %rd189, 8192;
	// begin inline asm
	ld.global.nc.u64 %rd196, [%rd197];
	// end inline asm
	add.s64 	%rd199, %rd189, 8200;
	// begin inline asm
	ld.global.nc.u64 %rd362, [%rd199];
	// end inline asm
	mov.b64 	%fd326, %rd196;
	add.s64 	%rd201, %rd189, 12288;
	// begin inline asm
	ld.global.nc.u64 %rd200, [%rd201];
	// end inline asm
	add.s64 	%rd203, %rd189, 12296;
	// begin inline asm
	ld.global.nc.u64 %rd363, [%rd203];
	// end inline asm
	mov.b64 	%fd327, %rd200;
	add.s64 	%rd205, %rd189, 16384;
	// begin inline asm
	ld.global.nc.u64 %rd204, [%rd205];
	// end inline asm
	add.s64 	%rd207, %rd189, 16392;
	// begin inline asm
	ld.global.nc.u64 %rd381, [%rd207];
	// end inline asm
	mov.b64 	%fd344, %rd204;
	abs.f64 	%fd156, %fd151;
	abs.f64 	%fd157, %fd325;
	setp.lt.f64 	%p3, %fd156, %fd157;
	@%p3 bra 	$L__BB10_123;
	setp.lt.f64 	%p4, %fd157, %fd156;
	setp.lt.s64 	%p5, %rd190, %rd361;
	or.pred  	%p6, %p4, %p5;
	selp.b64 	%rd361, %rd190, %rd361, %p6;
	selp.f64 	%fd325, %fd151, %fd325, %p6;
$L__BB10_123:
	abs.f64 	%fd160, %fd325;
	abs.f64 	%fd161, %fd326;
	setp.lt.f64 	%p7, %fd160, %fd161;
	@%p7 bra 	$L__BB10_125;
	setp.lt.f64 	%p8, %fd161, %fd160;
	setp.lt.s64 	%p9, %rd361, %rd362;
	or.pred  	%p10, %p8, %p9;
	selp.b64 	%rd362, %rd361, %rd362, %p10;
	selp.f64 	%fd326, %fd325, %fd326, %p10;
$L__BB10_125:
	abs.f64 	%fd164, %fd326;
	abs.f64 	%fd165, %fd327;
	setp.lt.f64 	%p11, %fd164, %fd165;
	@%p11 bra 	$L__BB10_127;
	setp.lt.f64 	%p12, %fd165, %fd164;
	setp.lt.s64 	%p13, %rd362, %rd363;
	or.pred  	%p14, %p12, %p13;
	selp.b64 	%rd363, %rd362, %rd363, %p14;
	selp.f64 	%fd327, %fd326, %fd327, %p14;
$L__BB10_127:
	abs.f64 	%fd168, %fd327;
	abs.f64 	%fd169, %fd344;
	setp.lt.f64 	%p15, %fd168, %fd169;
	@%p15 bra 	$L__BB10_129;
	setp.lt.f64 	%p16, %fd169, %fd168;
	setp.lt.s64 	%p17, %rd363, %rd381;
	or.pred  	%p18, %p16, %p17;
	selp.b64 	%rd381, %rd363, %rd381, %p18;
	selp.f64 	%fd344, %fd327, %fd344, %p18;
$L__BB10_129:
	setp.lt.u32 	%p19, %r37, 2560;
	mov.b32 	%r383, 1280;
	@%p19 bra 	$L__BB10_142;
	mov.b32 	%r382, 1280;
	mov.f64 	%fd329, %fd344;
	mov.u64 	%rd365, %rd381;
$L__BB10_131:
	ld.param.u64 	%rd319, [_ZN6thrust24THRUST_300001_SM_1000_NS8cuda_cub4core6detail13_kernel_agentINS1_8__reduce11ReduceAgentIPN4cuda3std3__45tupleIJdlEEESC_SB_iNS1_9__extrema9arg_max_fIdl10ComparatorEEEEJSC_SC_iSG_EEEvDpT0__param_0];
	add.s32 	%r40, %r382, %r16;
	mul.wide.u32 	%rd229, %r40, 16;
	add.s64 	%rd210, %rd319, %rd229;
	// begin inline asm
	ld.global.nc.u64 %rd209, [%rd210];
	// end inline asm
	add.s64 	%rd212, %rd210, 8;
	// begin inline asm
	ld.global.nc.u64 %rd366, [%rd212];
	// end inline asm
	mov.b64 	%fd330, %rd209;
	add.s64 	%rd214, %rd210, 4096;
	// begin inline asm
	ld.global.nc.u64 %rd213, [%rd214];
	// end inline asm
	add.s64 	%rd216, %rd210, 4104;
	// begin inline asm
	ld.global.nc.u64 %rd367, [%rd216];
	// end inline asm
	mov.b64 	%fd331, %rd213;
	add.s64 	%rd218, %rd210, 8192;
	// begin inline asm
	ld.global.nc.u64 %rd217, [%rd218];
	// end inline asm
	add.s64 	%rd220, %rd210, 8200;
	// begin inline asm
	ld.global.nc.u64 %rd368, [%rd220];
	// end inline asm
	mov.b64 	%fd332, %rd217;
	add.s64 	%rd222, %rd210, 12288;
	// begin inline asm
	ld.global.nc.u64 %rd221, [%rd222];
	// end inline asm
	add.s64 	%rd224, %rd210, 12296;
	// begin inline asm
	ld.global.nc.u64 %rd369, [%rd224];
	// end inline asm
	mov.b64 	%fd333, %rd221;
	add.s64 	%rd226, %rd210, 16384;
	// begin inline asm
	ld.global.nc.u64 %rd225, [%rd226];
	// end inline asm
	add.s64 	%rd228, %rd210, 16392;
	// begin inline asm
	ld.global.nc.u64 %rd381, [%rd228];
	// end inline asm
	mov.b64 	%fd344, %rd225;
	abs.f64 	%fd178, %fd329;
	abs.f64 	%fd179, %fd330;
	setp.lt.f64 	%p20, %fd178, %fd179;
	@%p20 bra 	$L__BB10_133;
	setp.lt.f64 	%p21, %fd179, %fd178;
	setp.lt.s64 	%p22, %rd365, %rd366;
	or.pred  	%p23, %p21, %p22;
	selp.b64 	%rd366, %rd365, %rd366, %p23;
	selp.f64 	%fd330, %fd329, %fd330, %p23;
$L__BB10_133:
	abs.f64 	%fd182, %fd330;
	abs.f64 	%fd183, %fd331;
	setp.lt.f64 	%p24, %fd182, %fd183;
	@%p24 bra 	$L__BB10_135;
	setp.lt.f64 	%p25, %fd183, %fd182;
	setp.lt.s64 	%p26, %rd366, %rd367;
	or.pred  	%p27, %p25, %p26;
	selp.b64 	%rd367, %rd366, %rd367, %p27;
	selp.f64 	%fd331, %fd330, %fd331, %p27;
$L__BB10_135:
	abs.f64 	%fd186, %fd331;
	abs.f64 	%fd187, %fd332;
	setp.lt.f64 	%p28, %fd186, %fd187;
	@%p28 bra 	$L__BB10_137;
	setp.lt.f64 	%p29, %fd187, %fd186;
	setp.lt.s64 	%p30, %rd367, %rd368;
	or.pred  	%p31, %p29, %p30;
	selp.b64 	%rd368, %rd367, %rd368, %p31;
	selp.f64 	%fd332, %fd331, %fd332, %p31;
$L__BB10_137:
	abs.f64 	%fd190, %fd332;
	abs.f64 	%fd191, %fd333;
	setp.lt.f64 	%p32, %fd190, %fd191;
	@%p32 bra 	$L__BB10_139;
	setp.lt.f64 	%p33, %fd191, %fd190;
	setp.lt.s64 	%p34, %rd368, %rd369;
	or.pred  	%p35, %p33, %p34;
	selp.b64 	%rd369, %rd368, %rd369, %p35;
	selp.f64 	%fd333, %fd332, %fd333, %p35;
$L__BB10_139:
	abs.f64 	%fd194, %fd333;
	abs.f64 	%fd195, %fd344;
	setp.lt.f64 	%p36, %fd194, %fd195;
	@%p36 bra 	$L__BB10_141;
	setp.lt.f64 	%p37, %fd195, %fd194;
	setp.lt.s64 	%p38, %rd369, %rd381;
	or.pred  	%p39, %p37, %p38;
	selp.b64 	%rd381, %rd369, %rd381, %p39;
	selp.f64 	%fd344, %fd333, %fd344, %p39;
$L__BB10_141:
	add.s32 	%r383, %r382, 1280;
	add.s32 	%r41, %r382, 2560;
	setp.le.s32 	%p40, %r41, %r37;
	mov.u32 	%r382, %r383;
	mov.f64 	%fd329, %fd344;
	mov.u64 	%rd365, %rd381;
	@%p40 bra 	$L__BB10_131;
$L__BB10_142:
	setp.le.s32 	%p41, %r37, %r383;
	@%p41 bra 	$L__BB10_165;
	sub.s32 	%r20, %r37, %r383;
	setp.ge.s32 	%p42, %r16, %r20;
	@%p42 bra 	$L__BB10_165;
	not.b32 	%r42, %r16;
	add.s32 	%r43, %r37, %r42;
	sub.s32 	%r21, %r43, %r383;
	and.b32  	%r44, %r21, 768;
	setp.eq.s32 	%p43, %r44, 768;
	mov.u32 	%r387, %r16;
	@%p43 bra 	$L__BB10_150;
	add.s32 	%r385, %r16, %r383;
	shr.u32 	%r45, %r21, 8;
	add.s32 	%r46, %r45, 1;
	and.b32  	%r47, %r46, 3;
	neg.s32 	%r384, %r47;
	mov.u32 	%r387, %r16;
$L__BB10_146:
	.pragma "nounroll";
	mov.u64 	%rd127, %rd381;
	mov.f64 	%fd199, %fd344;
	ld.param.u64 	%rd320, [_ZN6thrust24THRUST_300001_SM_1000_NS8cuda_cub4core6detail13_kernel_agentINS1_8__reduce11ReduceAgentIPN4cuda3std3__45tupleIJdlEEESC_SB_iNS1_9__extrema9arg_max_fIdl10ComparatorEEEEJSC_SC_iSG_EEEvDpT0__param_0];
	mul.wide.u32 	%rd235, %r385, 16;
	add.s64 	%rd232, %rd320, %rd235;
	// begin inline asm
	ld.global.nc.u64 %rd231, [%rd232];
	// end inline asm
	add.s64 	%rd234, %rd232, 8;
	// begin inline asm
	ld.global.nc.u64 %rd233, [%rd234];
	// end inline asm
	mov.b64 	%fd200, %rd231;
	abs.f64 	%fd201, %fd199;
	abs.f64 	%fd202, %fd200;
	setp.lt.f64 	%p44, %fd201, %fd202;
	mov.f64 	%fd344, %fd200;
	mov.u64 	%rd381, %rd233;
	@%p44 bra 	$L__BB10_149;
	setp.lt.f64 	%p45, %fd202, %fd201;
	mov.f64 	%fd344, %fd199;
	mov.u64 	%rd381, %rd127;
	@%p45 bra 	$L__BB10_149;
	setp.lt.s64 	%p46, %rd127, %rd233;
	selp.f64 	%fd344, %fd199, %fd200, %p46;
	min.s64 	%rd381, %rd127, %rd233;
$L__BB10_149:
	add.s32 	%r387, %r387, 256;
	add.s32 	%r385, %r385, 256;
	add.s32 	%r384, %r384, 1;
	setp.ne.s32 	%p47, %r384, 0;
	@%p47 bra 	$L__BB10_146;
$L__BB10_150:
	setp.lt.u32 	%p48, %r21, 768;
	@%p48 bra 	$L__BB10_165;
	ld.param.u64 	%rd321, [_ZN6thrust24THRUST_300001_SM_1000_NS8cuda_cub4core6detail13_kernel_agentINS1_8__reduce11ReduceAgentIPN4cuda3std3__45tupleIJdlEEESC_SB_iNS1_9__extrema9arg_max_fIdl10ComparatorEEEEJSC_SC_iSG_EEEvDpT0__param_0];
	cvt.u64.u32 	%rd236, %r387;
	cvt.u64.u32 	%rd237, %r383;
	add.s64 	%rd238, %rd236, %rd237;
	shl.b64 	%rd239, %rd238, 4;
	add.s64 	%rd240, %rd239, %rd321;
	add.s64 	%rd376, %rd240, 12296;
	add.s32 	%r388, %r387, %r383;
$L__BB10_152:
	ld.param.u64 	%rd322, [_ZN6thrust24THRUST_300001_SM_1000_NS8cuda_cub4core6detail13_kernel_agentINS1_8__reduce11ReduceAgentIPN4cuda3std3__45tupleIJdlEEESC_SB_iNS1_9__extrema9arg_max_fIdl10ComparatorEEEEJSC_SC_iSG_EEEvDpT0__param_0];
	mul.wide.u32 	%rd245, %r388, 16;
	add.s64 	%rd242, %rd322, %rd245;
	// begin inline asm
	ld.global.nc.u64 %rd241, [%rd242];
	// end inline asm
	add.s64 	%rd244, %rd242, 8;
	// begin inline asm
	ld.global.nc.u64 %rd243, [%rd244];
	// end inline asm
	mov.b64 	%fd208, %rd241;
	abs.f64 	%fd209, %fd344;
	abs.f64 	%fd210, %fd208;
	setp.lt.f64 	%p49, %fd209, %fd210;
	mov.f64 	%fd341, %fd208;
	mov.u64 	%rd378, %rd243;
	@%p49 bra 	$L__BB10_155;
	setp.lt.f64 	%p50, %fd210, %fd209;
	mov.f64 	%fd341, %fd344;
	mov.u64 	%rd378, %rd381;
	@%p50 bra 	$L__BB10_155;
	setp.lt.s64 	%p51, %rd381, %rd243;
	selp.f64 	%fd341, %fd344, %fd208, %p51;
	min.s64 	%rd378, %rd381, %rd243;
$L__BB10_155:
	add.s64 	%rd247, %rd376, -8200;
	// begin inline asm
	ld.global.nc.u64 %rd246, [%rd247];
	// end inline asm
	add.s64 	%rd249, %rd376, -8192;
	// begin inline asm
	ld.global.nc.u64 %rd248, [%rd249];
	// end inline asm
	mov.b64 	%fd213, %rd246;
	abs.f64 	%fd214, %fd341;
	abs.f64 	%fd215, %fd213;
	setp.lt.f64 	%p52, %fd214, %fd215;
	mov.f64 	%fd342, %fd213;
	mov.u64 	%rd379, %rd248;
	@%p52 bra 	$L__BB10_158;
	setp.lt.f64 	%p53, %fd215, %fd214;
	mov.f64 	%fd342, %fd341;
	mov.u64 	%rd379, %rd378;
	@%p53 bra 	$L__BB10_158;
	setp.lt.s64 	%p54, %rd378, %rd248;
	selp.f64 	%fd342, %fd341, %fd213, %p54;
	min.s64 	%rd379, %rd378, %rd248;
$L__BB10_158:
	add.s64 	%rd251, %rd376, -4104;
	// begin inline asm
	ld.global.nc.u64 %rd250, [%rd251];
	// end inline asm
	add.s64 	%rd253, %rd376, -4096;
	// begin inline asm
	ld.global.nc.u64 %rd252, [%rd253];
	// end inline asm
	mov.b64 	%fd218, %rd250;
	abs.f64 	%fd219, %fd342;
	abs.f64 	%fd220, %fd218;
	setp.lt.f64 	%p55, %fd219, %fd220;
	mov.f64 	%fd343, %fd218;
	mov.u64 	%rd380, %rd252;
	@%p55 bra 	$L__BB10_161;
	setp.lt.f64 	%p56, %fd220, %fd219;
	mov.f64 	%fd343, %fd342;
	mov.u64 	%rd380, %rd379;
	@%p56 bra 	$L__BB10_161;
	setp.lt.s64 	%p57, %rd379, %rd252;
	selp.f64 	%fd343, %fd342, %fd218, %p57;
	min.s64 	%rd380, %rd379, %rd252;
$L__BB10_161:
	add.s64 	%rd255, %rd376, -8;
	// begin inline asm
	ld.global.nc.u64 %rd254, [%rd255];
	// end inline asm
	// begin inline asm
	ld.global.nc.u64 %rd256, [%rd376];
	// end inline asm
	mov.b64 	%fd223, %rd254;
	abs.f64 	%fd224, %fd343;
	abs.f64 	%fd225, %fd223;
	setp.lt.f64 	%p58, %fd224, %fd225;
	mov.f64 	%fd344, %fd223;
	mov.u64 	%rd381, %rd256;
	@%p58 bra 	$L__BB10_164;
	setp.lt.f64 	%p59, %fd225, %fd224;
	mov.f64 	%fd344, %fd343;
	mov.u64 	%rd381, %rd380;
	@%p59 bra 	$L__BB10_164;
	setp.lt.s64 	%p60, %rd380, %rd256;
	selp.f64 	%fd344, %fd343, %fd223, %p60;
	min.s64 	%rd381, %rd380, %rd256;
$L__BB10_164:
	add.s32 	%r387, %r387, 1024;
	add.s64 	%rd376, %rd376, 16384;
	add.s32 	%r388, %r388, 1024;
	setp.lt.s32 	%p61, %r387, %r20;
	@%p61 bra 	$L__BB10_152;
$L__BB10_165:
	// begin inline asm
	mov.u32 %r48, %laneid;
	// end inline asm
	mov.b64 	%rd258, %fd344;
	mov.b64 	{%r50, %r55}, %rd258;
	mov.b32 	%r66, 1;
	mov.b32 	%r67, 31;
	mov.b32 	%r68, -1;
	// begin inline asm
	shfl.sync.down.b32 %r49, %r50, %r66, %r67, %r68;
	// end inline asm
	// begin inline asm
	shfl.sync.down.b32 %r54, %r55, %r66, %r67, %r68;
	// end inline asm
	mov.b64 	%rd259, {%r49, %r54};
	mov.b64 	%fd229, %rd259;
	mov.b64 	{%r60, %r65}, %rd381;
	// begin inline asm
	shfl.sync.down.b32 %r59, %r60, %r66, %r67, %r68;
	// end inline asm
	// begin inline asm
	shfl.sync.down.b32 %r64, %r65, %r66, %r67, %r68;
	// end inline asm
	mov.b64 	%rd150, {%r59, %r64};
	setp.gt.s32 	%p62, %r48, 30;
	mov.f64 	%fd346, %fd344;
	mov.u64 	%rd383, %rd381;
	@%p62 bra 	$L__BB10_169;
	abs.f64 	%fd230, %fd344;
	abs.f64 	%fd231, %fd229;
	setp.lt.f64 	%p63, %fd230, %fd231;
	mov.f64 	%fd346, %fd229;
	mov.u64 	%rd383, %rd150;
	@%p63 bra 	$L__BB10_169;
	setp.lt.f64 	%p64, %fd231, %fd230;
	mov.f64 	%fd346, %fd344;
	mov.u64 	%rd383, %rd381;
	@%p64 bra 	$L__BB10_169;
	setp.lt.s64 	%p65, %rd381, %rd150;
	selp.f64 	%fd346, %fd344, %fd229, %p65;
	min.s64 	%rd383, %rd381, %rd150;
$L__BB10_169:
	mov.b64 	%rd260, %fd346;
	mov.b64 	{%r70, %r75}, %rd260;
	mov.b32 	%r86, 2;
	mov.b32 	%r87, 31;
	mov.b32 	%r88, -1;
	// begin inline asm
	shfl.sync.down.b32 %r69, %r70, %r86, %r87, %r88;
	// end inline asm
	// begin inline asm
	shfl.sync.down.b32 %r74, %r75, %r86, %r87, %r88;
	// end inline asm
	mov.b64 	%rd261, {%r69, %r74};
	mov.b64 	%fd234, %rd261;
	mov.b64 	{%r80, %r85}, %rd383;
	// begin inline asm
	shfl.sync.down.b32 %r79, %r80, %r86, %r87, %r88;
	// end inline asm
	// begin inline asm
	shfl.sync.down.b32 %r84, %r85, %r86, %r87, %r88;
	// end inline asm
	mov.b64 	%rd153, {%r79, %r84};
	setp.gt.s32 	%p66, %r48, 29;
	mov.f64 	%fd347, %fd346;
	mov.u64 	%rd384, %rd383;
	@%p66 bra 	$L__BB10_173;
	abs.f64 	%fd235, %fd346;
	abs.f64 	%fd236, %fd234;
	setp.lt.f64 	%p67, %fd235, %fd236;
	mov.f64 	%fd347, %fd234;
	mov.u64 	%rd384, %rd153;
	@%p67 bra 	$L__BB10_173;
	setp.lt.f64 	%p68, %fd236, %fd235;
	mov.f64 	%fd347, %fd346;
	mov.u64 	%rd384, %rd383;
	@%p68 bra 	$L__BB10_173;
	setp.lt.s64 	%p69, %rd383, %rd153;
	selp.f64 	%fd347, %fd346, %fd234, %p69;
	min.s64 	%rd384, %rd383, %rd153;
$L__BB10_173:
	mov.b64 	%rd262, %fd347;
	mov.b64 	{%r90, %r95}, %rd262;
	mov.b32 	%r106, 4;
	mov.b32 	%r107, 31;
	mov.b32 	%r108, -1;
	// begin inline asm
	shfl.sync.down.b32 %r89, %r90, %r106, %r107, %r108;
	// end inline asm
	// begin inline asm
	shfl.sync.down.b32 %r94, %r95, %r106, %r107, %r108;
	// end inline asm
	mov.b64 	%rd263, {%r89, %r94};
	mov.b64 	%fd239, %rd263;
	mov.b64 	{%r100, %r105}, %rd384;
	// begin inline asm
	shfl.sync.down.b32 %r99, %r100, %r106, %r107, %r108;
	// end inline asm
	// begin inline asm
	shfl.sync.down.b32 %r104, %r105, %r106, %r107, %r108;
	// end inline asm
	mov.b64 	%rd156, {%r99, %r104};
	setp.gt.s32 	%p70, %r48, 27;
	mov.f64 	%fd348, %fd347;
	mov.u64 	%rd385, %rd384;
	@%p70 bra 	$L__BB10_177;
	abs.f64 	%fd240, %fd347;
	abs.f64 	%fd241, %fd239;
	setp.lt.f64 	%p71, %fd240, %fd241;
	mov.f64 	%fd348, %fd239;
	mov.u64 	%rd385, %rd156;
	@%p71 bra 	$L__BB10_177;
	setp.lt.f64 	%p72, %fd241, %fd240;
	mov.f64 	%fd348, %fd347;
	mov.u64 	%rd385, %rd384;
	@%p72 bra 	$L__BB10_177;
	setp.lt.s64 	%p73, %rd384, %rd156;
	selp.f64 	%fd348, %fd347, %fd239, %p73;
	min.s64 	%rd385, %rd384, %rd156;
$L__BB10_177:
	mov.b64 	%rd264, %fd348;
	mov.b64 	{%r110, %r115}, %rd264;
	mov.b32 	%r126, 8;
	mov.b32 	%r127, 31;
	mov.b32 	%r128, -1;
	// begin inline asm
	shfl.sync.down.b32 %r109, %r110, %r126, %r127, %r128;
	// end inline asm
	// begin inline asm
	shfl.sync.down.b32 %r114, %r115, %r126, %r127, %r128;
	// end inline asm
	mov.b64 	%rd265, {%r109, %r114};
	mov.b64 	%fd244, %rd265;
	mov.b64 	{%r120, %r125}, %rd385;
	// begin inline asm
	shfl.sync.down.b32 %r119, %r120, %r126, %r127, %r128;
	// end inline asm
	// begin inline asm
	shfl.sync.down.b32 %r124, %r125, %r126, %r127, %r128;
	// end inline asm
	mov.b64 	%rd159, {%r119, %r124};
	setp.gt.s32 	%p74, %r48, 23;
	mov.f64 	%fd349, %fd348;
	mov.u64 	%rd386, %rd385;
	@%p74 bra 	$L__BB10_181;
	abs.f64 	%fd245, %fd348;
	abs.f64 	%fd246, %fd244;
	setp.lt.f64 	%p75, %fd245, %fd246;
	mov.f64 	%fd349, %fd244;
	mov.u64 	%rd386, %rd159;
	@%p75 bra 	$L__BB10_181;
	setp.lt.f64 	%p76, %fd246, %fd245;
	mov.f64 	%fd349, %fd348;
	mov.u64 	%rd386, %rd385;
	@%p76 bra 	$L__BB10_181;
	setp.lt.s64 	%p77, %rd385, %rd159;
	selp.f64 	%fd349, %fd348, %fd244, %p77;
	min.s64 	%rd386, %rd385, %rd159;
$L__BB10_181:
	mov.b64 	%rd266, %fd349;
	mov.b64 	{%r130, %r135}, %rd266;
	mov.b32 	%r146, 16;
	mov.b32 	%r147, 31;
	mov.b32 	%r148, -1;
	// begin inline asm
	shfl.sync.down.b32 %r129, %r130, %r146, %r147, %r148;
	// end inline asm
	// begin inline asm
	shfl.sync.down.b32 %r134, %r135, %r146, %r147, %r148;
	// end inline asm
	mov.b64 	%rd267, {%r129, %r134};
	mov.b64 	%fd249, %rd267;
	mov.b64 	{%r140, %r145}, %rd386;
	// begin inline asm
	shfl.sync.down.b32 %r139, %r140, %r146, %r147, %r148;
	// end inline asm
	// begin inline asm
	shfl.sync.down.b32 %r144, %r145, %r146, %r147, %r148;
	// end inline asm
	mov.b64 	%rd162, {%r139, %r144};
	setp.gt.s32 	%p78, %r48, 15;
	mov.f64 	%fd357, %fd349;
	mov.u64 	%rd394, %rd386;
	@%p78 bra 	$L__BB10_185;
	abs.f64 	%fd250, %fd349;
	abs.f64 	%fd251, %fd249;
	setp.lt.f64 	%p79, %fd250, %fd251;
	mov.f64 	%fd357, %fd249;
	mov.u64 	%rd394, %rd162;
	@%p79 bra 	$L__BB10_185;
	setp.lt.f64 	%p80, %fd251, %fd250;
	mov.f64 	%fd357, %fd349;
	mov.u64 	%rd394, %rd386;
	@%p80 bra 	$L__BB10_185;
	setp.lt.s64 	%p81, %rd386, %rd162;
	selp.f64 	%fd357, %fd349, %fd249, %p81;
	min.s64 	%rd394, %rd386, %rd162;
$L__BB10_185:
	setp.ne.s32 	%p82, %r48, 0;
	@%p82 bra 	$L__BB10_187;
	shr.u32 	%r149, %r16, 1;
	and.b32  	%r150, %r149, 496;
	mov.u32 	%r151, _ZN6thrust24THRUST_300001_SM_1000_NS8cuda_cub4core6detail5shmemE;
	add.s32 	%r152, %r151, %r150;
	st.shared.f64 	[%r152+8], %fd357;
	st.shared.u64 	[%r152+16], %rd394;
$L__BB10_187:
	bar.sync 	0;
	setp.ne.s32 	%p83, %r16, 0;
	@%p83 bra 	$L__BB10_209;
	ld.shared.f64 	%fd254, [_ZN6thrust24THRUST_300001_SM_1000_NS8cuda_cub4core6detail5shmemE+24];
	ld.shared.u64 	%rd165, [_ZN6thrust24THRUST_300001_SM_1000_NS8cuda_cub4core6detail5shmemE+32];
	abs.f64 	%fd255, %fd357;
	abs.f64 	%fd256, %fd254;
	setp.lt.f64 	%p84, %fd255, %fd256;
	mov.f64 	%fd351, %fd254;
	mov.u64 	%rd388, %rd165;
	@%p84 bra 	$L__BB10_191;
	setp.lt.f64 	%p85, %fd256, %fd255;
	mov.f64 	%fd351, %fd357;
	mov.u64 	%rd388, %rd394;
	@%p85 bra 	$L__BB10_191;
	setp.lt.s64 	%p86, %rd394, %rd165;
	selp.f64 	%fd351, %fd357, %fd254, %p86;
	min.s64 	%rd388, %rd394, %rd165;
$L__BB10_191:
	ld.shared.f64 	%fd259, [_ZN6thrust24THRUST_300001_SM_1000_NS8cuda_cub4core6detail5shmemE+40];
	ld.shared.u64 	%rd168, [_ZN6thrust24THRUST_300001_SM_1000_NS8cuda_cub4core6detail5shmemE+48];
	abs.f64 	%fd260, %fd351;
	abs.f64 	%fd261, %fd259;
	setp.lt.f64 	%p87, %fd260, %fd261;
	mov.f64 	%fd352, %fd259;
	mov.u64 	%rd389, %rd168;
	@%p87 bra 	$L__BB10_194;
	setp.lt.f64 	%p88, %fd261, %fd260;
	mov.f64 	%fd352, %fd351;
	mov.u64 	%rd389, %rd388;
	@%p88 bra 	$L__BB10_194;
	setp.lt.s64 	%p89, %rd388, %rd168;
	selp.f64 	%fd352, %fd351, %fd259, %p89;
	min.s64 	%rd389, %rd388, %rd168;
$L__BB10_194:
	ld.shared.f64 	%fd264, [_ZN6thrust24THRUST_300001_SM_1000_NS8cuda_cub4core6detail5shmemE+56];
	ld.shared.u64 	%rd171, [_ZN6thrust24THRUST_300001_SM_1000_NS8cuda_cub4core6detail5shmemE+64];
	abs.f64 	%fd265, %fd352;
	abs.f64 	%fd266, %fd264;
	setp.lt.f64 	%p90, %fd265, %fd266;
	mov.f64 	%fd353, %fd264;
	mov.u64 	%rd390, %rd171;
	@%p90 bra 	$L__BB10_197;
	setp.lt.f64 	%p91, %fd266, %fd265;
	mov.f64 	%fd353, %fd352;
	mov.u64 	%rd390, %rd389;
	@%p91 bra 	$L__BB10_197;
	setp.lt.s64 	%p92, %rd389, %rd171;
	selp.f64 	%fd353, %fd352, %fd264, %p92;
	min.s64 	%rd390, %rd389, %rd171;
$L__BB10_197:
	ld.shared.f64 	%fd269, [_ZN6thrust24THRUST_300001_SM_1000_NS8cuda_cub4core6detail5shmemE+72];
	ld.shared.u64 	%rd174, [_ZN6thrust24THRUST_300001_SM_1000_NS8cuda_cub4core6detail5shmemE+80];
	abs.f64 	%fd270, %fd353;
	abs.f64 	%fd271, %fd269;
	setp.lt.f64 	%p93, %fd270, %fd271;
	mov.f64 	%fd354, %fd269;
	mov.u64 	%rd391, %rd174;
	@%p93 bra 	$L__BB10_200;
	setp.lt.f64 	%p94, %fd271, %fd270;
	mov.f64 	%fd354, %fd353;
	mov.u64 	%rd391, %rd390;
	@%p94 bra 	$L__BB10_200;
	setp.lt.s64 	%p95, %rd390, %rd174;
	selp.f64 	%fd354, %fd353, %fd269, %p95;
	min.s64 	%rd391, %rd390, %rd174;
$L__BB10_200:
	ld.shared.f64 	%fd274, [_ZN6thrust24THRUST_300001_SM_1000_NS8cuda_cub4core6detail5shmemE+88];
	ld.shared.u64 	%rd177, [_ZN6thrust24THRUST_300001_SM_1000_NS8cuda_cub4core6detail5shmemE+96];
	abs.f64 	%fd275, %fd354;
	abs.f64 	%fd276, %fd274;
	setp.lt.f64 	%p96, %fd275, %fd276;
	mov.f64 	%fd355, %fd274;
	mov.u64 	%rd392, %rd177;
	@%p96 bra 	$L__BB10_203;
	setp.lt.f64 	%p97, %fd276, %fd275;
	mov.f64 	%fd355, %fd354;
	mov.u64 	%rd392, %rd391;
	@%p97 bra 	$L__BB10_203;
	setp.lt.s64 	%p98, %rd391, %rd177;
	selp.f64 	%fd355, %fd354, %fd274, %p98;
	min.s64 	%rd392, %rd391, %rd177;
$L__BB10_203:
	ld.shared.f64 	%fd279, [_ZN6thrust24THRUST_300001_SM_1000_NS8cuda_cub4core6detail5shmemE+104];
	ld.shared.u64 	%rd180, [_ZN6thrust24THRUST_300001_SM_1000_NS8cuda_cub4core6detail5shmemE+112];
	abs.f64 	%fd280, %fd355;
	abs.f64 	%fd281, %fd279;
	setp.lt.f64 	%p99, %fd280, %fd281;
	mov.f64 	%fd356, %fd279;
	mov.u64 	%rd393, %rd180;
	@%p99 bra 	$L__BB10_206;
	setp.lt.f64 	%p100, %fd281, %fd280;
	mov.f64 	%fd356, %fd355;
	mov.u64 	%rd393, %rd392;
	@%p100 bra 	$L__BB10_206;
	setp.lt.s64 	%p101, %rd392, %rd180;
	selp.f64 	%fd356, %fd355, %fd279, %p101;
	min.s64 	%rd393, %rd392, %rd180;
$L__BB10_206:
	ld.shared.f64 	%fd284, [_ZN6thrust24THRUST_300001_SM_1000_NS8cuda_cub4core6detail5shmemE+120];
	ld.shared.u64 	%rd183, [_ZN6thrust24THRUST_300001_SM_1000_NS8cuda_cub4core6detail5shmemE+128];
	abs.f64 	%fd285, %fd356;
	abs.f64 	%fd286, %fd284;
	setp.lt.f64 	%p102, %fd285, %fd286;
	mov.u64 	%rd394, %rd183;
	mov.f64 	%fd357, %fd284;
	@%p102 bra 	$L__BB10_209;
	setp.lt.f64 	%p103, %fd286, %fd285;
	mov.u64 	%rd394, %rd393;
	mov.f64 	%fd357, %fd356;
	@%p103 bra 	$L__BB10_209;
	setp.lt.s64 	%p104, %rd393, %rd183;
	selp.f64 	%fd357, %fd356, %fd284, %p104;
	min.s64 	%rd394, %rd393, %rd183;
$L__BB10_209:
	mov.u32 	%r376, %tid.x;
	setp.ne.s32 	%p221, %r376, 0;
	@%p221 bra 	$L__BB10_211;
	ld.param.u64 	%rd326, [_ZN6thrust24THRUST_300001_SM_1000_NS8cuda_cub4core6detail13_kernel_agentINS1_8__reduce11ReduceAgentIPN4cuda3std3__45tupleIJdlEEESC_SB_iNS1_9__extrema9arg_max_fIdl10ComparatorEEEEJSC_SC_iSG_EEEvDpT0__param_1];
	cvta.to.global.u64 	%rd317, %rd326;
	st.global.f64 	[%rd317], %fd357;
	st.global.u64 	[%rd317+8], %rd394;
$L__BB10_211:
	ret;

}
	// .globl	_ZN6thrust24THRUST_300001_SM_1000_NS8cuda_cub4core6detail13_kernel_agentINS1_8__reduce11ReduceAgentINS0_12zip_iteratorIN4cuda3std3__45tupleIJNS0_10device_ptrIdEENS0_17counting_iteratorIlNS0_11use_defaultESF_SF_EEEEEEEPNSB_IJdlEEESJ_lNS1_9__extrema9arg_max_fIdl10ComparatorEEEEJSI_SK_lSO_EEEvDpT0_
.visible .entry _ZN6thrust24THRUST_300001_SM_1000_NS8cuda_cub4core6detail13_kernel_agentINS1_8__reduce11ReduceAgentINS0_12zip_iteratorIN4cuda3std3__45tupleIJNS0_10device_ptrIdEENS0_17counting_iteratorIlNS0_11use_defaultESF_SF_EEEEEEEPNSB_IJdlEEESJ_lNS1_9__extrema9arg_max_fIdl10ComparatorEEEEJSI_SK_lSO_EEEvDpT0_(
	.param .align 8 .b8 _ZN6thrust24THRUST_300001_SM_1000_NS8cuda_cub4core6detail13_kernel_agentINS1_8__reduce11ReduceAgentINS0_12zip_iteratorIN4cuda3std3__45tupleIJNS0_10device_ptrIdEENS0_17counting_iteratorIlNS0_11use_defaultESF_SF_EEEEEEEPNSB_IJdlEEESJ_lNS1_9__extrema9arg_max_fIdl10ComparatorEEEEJSI_SK_lSO_EEEvDpT0__param_0[16],
	.param .u64 .ptr .align 1 _ZN6thrust24THRUST_300001_SM_1000_NS8cuda_cub4core6detail13_kernel_agentINS1_8__reduce11ReduceAgentINS0_12zip_iteratorIN4cuda3std3__45tupleIJNS0_10device_ptrIdEENS0_17counting_iteratorIlNS0_11use_defaultESF_SF_EEEEEEEPNSB_IJdlEEESJ_lNS1_9__extrema9arg_max_fIdl10ComparatorEEEEJSI_SK_lSO_EEEvDpT0__param_1,
	.param .u64 _ZN6thrust24THRUST_300001_SM_1000_NS8cuda_cub4core6detail13_kernel_agentINS1_8__reduce11ReduceAgentINS0_12zip_iteratorIN4cuda3std3__45tupleIJNS0_10device_ptrIdEENS0_17counting_iteratorIlNS0_11use_defaultESF_SF_EEEEEEEPNSB_IJdlEEESJ_lNS1_9__extrema9arg_max_fIdl10ComparatorEEEEJSI_SK_lSO_EEEvDpT0__param_2,
	.param .align 1 .b8 _ZN6thrust24THRUST_300001_SM_1000_NS8cuda_cub4core6detail13_kernel_agentINS1_8__reduce11ReduceAgentINS0_12zip_iteratorIN4cuda3std3__45tupleIJNS0_10device_ptrIdEENS0_17counting_iteratorIlNS0_11use_defaultESF_SF_EEEEEEEPNSB_IJdlEEESJ_lNS1_9__extrema9arg_max_fIdl10ComparatorEEEEJSI_SK_lSO_EEEvDpT0__param_3[1]
)
.maxntid 256
{
	.reg .pred 	%p<213>;
	.reg .b32 	%r<391>;
	.reg .b64 	%rd<341>;
	.reg .b64 	%fd<352>;

	ld.param.u64 	%rd192, [_ZN6thrust24THRUST_300001_SM_1000_NS8cuda_cub4core6detail13_kernel_agentINS1_8__reduce11ReduceAgentINS0_12zip_iteratorIN4cuda3std3__45tupleIJNS0_10device_ptrIdEENS0_17counting_iteratorIlNS0_11use_defaultESF_SF_EEEEEEEPNSB_IJdlEEESJ_lNS1_9__extrema9arg_max_fIdl10ComparatorEEEEJSI_SK_lSO_EEEvDpT0__param_0+8];
	ld.param.u64 	%rd191, [_ZN6thrust24THRUST_300001_SM_1000_NS8cuda_cub4core6detail13_kernel_agentINS1_8__reduce11ReduceAgentINS0_12zip_iteratorIN4cuda3std3__45tupleIJNS0_10device_ptrIdEENS0_17counting_iteratorIlNS0_11use_defaultESF_SF_EEEEEEEPNSB_IJdlEEESJ_lNS1_9__extrema9arg_max_fIdl10ComparatorEEEEJSI_SK_lSO_EEEvDpT0__param_0];
	ld.param.u64 	%rd194, [_ZN6thrust24THRUST_300001_SM_1000_NS8cuda_cub4core6detail13_kernel_agentINS1_8__reduce11ReduceAgentINS0_12zip_iteratorIN4cuda3std3__45tupleIJNS0_10device_ptrIdEENS0_17counting_iteratorIlNS0_11use_defaultESF_SF_EEEEEEEPNSB_IJdlEEESJ_lNS1_9__extrema9arg_max_fIdl10ComparatorEEEEJSI_SK_lSO_EEEvDpT0__param_2];
	setp.eq.s64 	%p1, %rd194, 0;
	@%p1 bra 	$L__BB11_206;
	cvta.to.global.u64 	%rd1, %rd191;
	setp.gt.s64 	%p2, %rd194, 1279;
	@%p2 bra 	$L__BB11_122;
	cvt.u32.u64 	%r1, %rd194;
	mov.u32 	%r2, %tid.x;
	setp.ge.s32 	%p96, %r2, %r1;
	mov.f64 	%fd298, 0d0000000000000000;
	mov.b64 	%rd283, 0;
	mov.u32 	%r385, %r2;
	@%p96 bra 	$L__BB11_4;
	cvt.u64.u32 	%rd239, %r2;
	mul.wide.u32 	%rd240, %r2, 8;
	add.s64 	%rd241, %rd1, %rd240;
	add.s64 	%rd283, %rd192, %rd239;
	ld.global.f64 	%fd298, [%rd241];
	add.s32 	%r385, %r2, 256;
$L__BB11_4:
	setp.ge.s32 	%p97, %r385, %r1;
	@%p97 bra 	$L__BB11_26;
	not.b32 	%r154, %r385;
	add.s32 	%r5, %r154, %r1;
	and.b32  	%r155, %r5, 768;
	setp.eq.s32 	%p98, %r155, 768;
	@%p98 bra 	$L__BB11_11;
	cvt.u64.u32 	%rd243, %r385;
	add.s64 	%rd274, %rd192, %rd243;
	mul.wide.u32 	%rd244, %r385, 8;
	add.s64 	%rd273, %rd1, %rd244;
	shr.u32 	%r156, %r5, 8;
	add.s32 	%r157, %r156, 1;
	and.b32  	%r158, %r157, 3;
	neg.s32 	%r383, %r158;
$L__BB11_7:
	.pragma "nounroll";
	mov.u64 	%rd9, %rd283;
	mov.f64 	%fd3, %fd298;
	ld.global.f64 	%fd4, [%rd273];
	abs.f64 	%fd5, %fd3;
	abs.f64 	%fd6, %fd4;
	setp.lt.f64 	%p99, %fd5, %fd6;
	mov.u64 	%rd283, %rd274;
	mov.f64 	%fd298, %fd4;
	@%p99 bra 	$L__BB11_10;
	setp.lt.f64 	%p100, %fd6, %fd5;
	mov.u64 	%rd283, %rd9;
	mov.f64 	%fd298, %fd3;
	@%p100 bra 	$L__BB11_10;
	setp.lt.s64 	%p101, %rd9, %rd274;
	min.s64 	%rd283, %rd9, %rd274;
	selp.f64 	%fd298, %fd3, %fd4, %p101;
$L__BB11_10:
	add.s32 	%r385, %r385, 256;
	add.s64 	%rd274, %rd274, 256;
	add.s64 	%rd273, %rd273, 2048;
	add.s32 	%r383, %r383, 1;
	setp.ne.s32 	%p102, %r383, 0;
	@%p102 bra 	$L__BB11_7;
$L__BB11_11:
	setp.lt.u32 	%p103, %r5, 768;
	@%p103 bra 	$L__BB11_26;
	add.s32 	%r386, %r385, 512;
$L__BB11_13:
	mov.u32 	%r13, %r386;
	add.s32 	%r159, %r13, -512;
	cvt.s64.s32 	%rd245, %r159;
	mul.wide.s32 	%rd246, %r159, 8;
	add.s64 	%rd17, %rd1, %rd246;
	add.s64 	%rd18, %rd192, %rd245;
	ld.global.f64 	%fd12, [%rd17];
	abs.f64 	%fd13, %fd298;
	abs.f64 	%fd14, %fd12;
	setp.lt.f64 	%p104, %fd13, %fd14;
	mov.u64 	%rd280, %rd18;
	mov.f64 	%fd295, %fd12;
	@%p104 bra 	$L__BB11_16;
	setp.lt.f64 	%p105, %fd14, %fd13;
	mov.u64 	%rd280, %rd283;
	mov.f64 	%fd295, %fd298;
	@%p105 bra 	$L__BB11_16;
	setp.lt.s64 	%p106, %rd283, %rd18;
	min.s64 	%rd280, %rd283, %rd18;
	selp.f64 	%fd295, %fd298, %fd12, %p106;
$L__BB11_16:
	add.s32 	%r160, %r13, -256;
	cvt.s64.s32 	%rd247, %r160;
	add.s64 	%rd21, %rd192, %rd247;
	ld.global.f64 	%fd17, [%rd17+2048];
	abs.f64 	%fd18, %fd295;
	abs.f64 	%fd19, %fd17;
	setp.lt.f64 	%p107, %fd18, %fd19;
	mov.u64 	%rd281, %rd21;
	mov.f64 	%fd296, %fd17;
	@%p107 bra 	$L__BB11_19;
	setp.lt.f64 	%p108, %fd19, %fd18;
	mov.u64 	%rd281, %rd280;
	mov.f64 	%fd296, %fd295;
	@%p108 bra 	$L__BB11_19;
	setp.lt.s64 	%p109, %rd280, %rd21;
	min.s64 	%rd281, %rd280, %rd21;
	selp.f64 	%fd296, %fd295, %fd17, %p109;
$L__BB11_19:
	cvt.s64.s32 	%rd248, %r13;
	add.s64 	%rd24, %rd192, %rd248;
	ld.global.f64 	%fd22, [%rd17+4096];
	abs.f64 	%fd23, %fd296;
	abs.f64 	%fd24, %fd22;
	setp.lt.f64 	%p110, %fd23, %fd24;
	mov.u64 	%rd282, %rd24;
	mov.f64 	%fd297, %fd22;
	@%p110 bra 	$L__BB11_22;
	setp.lt.f64 	%p111, %fd24, %fd23;
	mov.u64 	%rd282, %rd281;
	mov.f64 	%fd297, %fd296;
	@%p111 bra 	$L__BB11_22;
	setp.lt.s64 	%p112, %rd281, %rd24;
	min.s64 	%rd282, %rd281, %rd24;
	selp.f64 	%fd297, %fd296, %fd22, %p112;
$L__BB11_22:
	add.s32 	%r161, %r13, 256;
	cvt.s64.s32 	%rd249, %r161;
	add.s64 	%rd27, %rd192, %rd249;
	ld.global.f64 	%fd27, [%rd17+6144];
	abs.f64 	%fd28, %fd297;
	abs.f64 	%fd29, %fd27;
	setp.lt.f64 	%p113, %fd28, %fd29;
	mov.u64 	%rd283, %rd27;
	mov.f64 	%fd298, %fd27;
	@%p113 bra 	$L__BB11_25;
	setp.lt.f64 	%p114, %fd29, %fd28;
	mov.u64 	%rd283, %rd282;
	mov.f64 	%fd298, %fd297;
	@%p114 bra 	$L__BB11_25;
	setp.lt.s64 	%p115, %rd282, %rd27;
	min.s64 	%rd283, %rd282, %rd27;
	selp.f64 	%fd298, %fd297, %fd27, %p115;
$L__BB11_25:
	add.s32 	%r386, %r13, 1024;
	add.s32 	%r162, %r13, 512;
	setp.lt.s32 	%p116, %r162, %r1;
	@%p116 bra 	$L__BB11_13;
$L__BB11_26:
	setp.lt.s32 	%p117, %r1, 256;
	@%p117 bra 	$L__BB11_71;
	// begin inline asm
	mov.u32 %r276, %laneid;
	// end inline asm
	mov.b64 	%rd260, %fd298;
	mov.b64 	{%r278, %r283}, %rd260;
	mov.b32 	%r294, 1;
	mov.b32 	%r295, 31;
	mov.b32 	%r296, -1;
	// begin inline asm
	shfl.sync.down.b32 %r277, %r278, %r294, %r295, %r296;
	// end inline asm
	// begin inline asm
	shfl.sync.down.b32 %r282, %r283, %r294, %r295, %r296;
	// end inline asm
	mov.b64 	%rd261, {%r277, %r282};
	mov.b64 	%fd33, %rd261;
	mov.b64 	{%r288, %r293}, %rd283;
	// begin inline asm
	shfl.sync.down.b32 %r287, %r288, %r294, %r295, %r296;
	// end inline asm
	// begin inline asm
	shfl.sync.down.b32 %r292, %r293, %r294, %r295, %r296;
	// end inline asm
	mov.b64 	%rd31, {%r287, %r292};
	setp.gt.s32 	%p169, %r276, 30;
	mov.u64 	%rd285, %rd283;
	mov.f64 	%fd300, %fd298;
	@%p169 bra 	$L__BB11_31;
	abs.f64 	%fd34, %fd298;
	abs.f64 	%fd35, %fd33;
	setp.lt.f64 	%p170, %fd34, %fd35;
	mov.u64 	%rd285, %rd31;
	mov.f64 	%fd300, %fd33;
	@%p170 bra 	$L__BB11_31;
	setp.lt.f64 	%p171, %fd35, %fd34;
	mov.u64 	%rd285, %rd283;
	mov.f64 	%fd300, %fd298;
	@%p171 bra 	$L__BB11_31;
	setp.lt.s64 	%p172, %rd283, %rd31;
	min.s64 	%rd285, %rd283, %rd31;
	selp.f64 	%fd300, %fd298, %fd33, %p172;
$L__BB11_31:
	mov.b64 	%rd262, %fd300;
	mov.b64 	{%r298, %r303}, %rd262;
	mov.b32 	%r314, 2;
	mov.b32 	%r315, 31;
	mov.b32 	%r316, -1;
	// begin inline asm
	shfl.sync.down.b32 %r297, %r298, %r314, %r315, %r316;
	// end inline asm
	// begin inline asm
	shfl.sync.down.b32 %r302, %r303, %r314, %r315, %r316;
	// end inline asm
	mov.b64 	%rd263, {%r297, %r302};
	mov.b64 	%fd38, %rd263;
	mov.b64 	{%r308, %r313}, %rd285;
	// begin inline asm
	shfl.sync.down.b32 %r307, %r308, %r314, %r315, %r316;
	// end inline asm
	// begin inline asm
	shfl.sync.down.b32 %r312, %r313, %r314, %r315, %r316;
	// end inline asm
	mov.b64 	%rd34, {%r307, %r312};
	setp.gt.s32 	%p173, %r276, 29;
	mov.u64 	%rd286, %rd285;
	mov.f64 	%fd301, %fd300;
	@%p173 bra 	$L__BB11_35;
	abs.f64 	%fd39, %fd300;
	abs.f64 	%fd40, %fd38;
	setp.lt.f64 	%p174, %fd39, %fd40;
	mov.u64 	%rd286, %rd34;
	mov.f64 	%fd301, %fd38;
	@%p174 bra 	$L__BB11_35;
	setp.lt.f64 	%p175, %fd40, %fd39;
	mov.u64 	%rd286, %rd285;
	mov.f64 	%fd301, %fd300;
	@%p175 bra 	$L__BB11_35;
	setp.lt.s64 	%p176, %rd285, %rd34;
	min.s64 	%rd286, %rd285, %rd34;
	selp.f64 	%fd301, %fd300, %fd38, %p176;
$L__BB11_35:
	mov.b64 	%rd264, %fd301;
	mov.b64 	{%r318, %r323}, %rd264;
	mov.b32 	%r334, 4;
	mov.b32 	%r335, 31;
	mov.b32 	%r336, -1;
	// begin inline asm
	shfl.sync.down.b32 %r317, %r318, %r334, %r335, %r336;
	// end inline asm
	// begin inline asm
	shfl.sync.down.b32 %r322, %r323, %r334, %r335, %r336;
	// end inline asm
	mov.b64 	%rd265, {%r317, %r322};
	mov.b64 	%fd43, %rd265;
	mov.b64 	{%r328, %r333}, %rd286;
	// begin inline asm
	shfl.sync.down.b32 %r327, %r328, %r334, %r335, %r336;
	// end inline asm
	// begin inline asm
	shfl.sync.down.b32 %r332, %r333, %r334, %r335, %r336;
	// end inline asm
	mov.b64 	%rd37, {%r327, %r332};
	setp.gt.s32 	%p177, %r276, 27;
	mov.u64 	%rd287, %rd286;
	mov.f64 	%fd302, %fd301;
	@%p177 bra 	$L__BB11_39;
	abs.f64 	%fd44, %fd301;
	abs.f64 	%fd45, %fd43;
	setp.lt.f64 	%p178, %fd44, %fd45;
	mov.u64 	%rd287, %rd37;
	mov.f64 	%fd302, %fd43;
	@%p178 bra 	$L__BB11_39;
	setp.lt.f64 	%p179, %fd45, %fd44;
	mov.u64 	%rd287, %rd286;
	mov.f64 	%fd302, %fd301;
	@%p179 bra 	$L__BB11_39;
	setp.lt.s64 	%p180, %rd286, %rd37;
	min.s64 	%rd287, %rd286, %rd37;
	selp.f64 	%fd302, %fd301, %fd43, %p180;
$L__BB11_39:
	mov.b64 	%rd266, %fd302;
	mov.b64 	{%r338, %r343}, %rd266;
	mov.b32 	%r354, 8;
	mov.b32 	%r355, 31;
	mov.b32 	%r356, -1;
	// begin inline asm
	shfl.sync.down.b32 %r337, %r338, %r354, %r355, %r356;
	// end inline asm
	// begin inline asm
	shfl.sync.down.b32 %r342, %r343, %r354, %r355, %r356;
	// end inline asm
	mov.b64 	%rd267, {%r337, %r342};
	mov.b64 	%fd48, %rd267;
	mov.b64 	{%r348, %r353}, %rd287;
	// begin inline asm
	shfl.sync.down.b32 %r347, %r348, %r354, %r355, %r356;
	// end inline asm
	// begin inline asm
	shfl.sync.down.b32 %r352, %r353, %r354, %r355, %r356;
	// end inline asm
	mov.b64 	%rd40, {%r347, %r352};
	setp.gt.s32 	%p181, %r276, 23;
	mov.u64 	%rd288, %rd287;
	mov.f64 	%fd303, %fd302;
	@%p181 bra 	$L__BB11_43;
	abs.f64 	%fd49, %fd302;
	abs.f64 	%fd50, %fd48;
	setp.lt.f64 	%p182, %fd49, %fd50;
	mov.u64 	%rd288, %rd40;
	mov.f64 	%fd303, %fd48;
	@%p182 bra 	$L__BB11_43;
	setp.lt.f64 	%p183, %fd50, %fd49;
	mov.u64 	%rd288, %rd287;
	mov.f64 	%fd303, %fd302;
	@%p183 bra 	$L__BB11_43;
	setp.lt.s64 	%p184, %rd287, %rd40;
	min.s64 	%rd288, %rd287, %rd40;
	selp.f64 	%fd303, %fd302, %fd48, %p184;
$L__BB11_43:
	mov.b64 	%rd268, %fd303;
	mov.b64 	{%r358, %r363}, %rd268;
	mov.b32 	%r374, 16;
	mov.b32 	%r375, 31;
	mov.b32 	%r376, -1;
	// begin inline asm
	shfl.sync.down.b32 %r357, %r358, %r374, %r375, %r376;
	// end inline asm
	// begin inline asm
	shfl.sync.down.b32 %r362, %r363, %r374, %r375, %r376;
	// end inline asm
	mov.b64 	%rd269, {%r357, %r362};
	mov.b64 	%fd53, %rd269;
	mov.b64 	{%r368, %r373}, %rd288;
	// begin inline asm
	shfl.sync.down.b32 %r367, %r368, %r374, %r375, %r376;
	// end inline asm
	// begin inline asm
	shfl.sync.down.b32 %r372, %r373, %r374, %r375, %r376;
	// end inline asm
	mov.b64 	%rd43, {%r367, %r372};
	setp.gt.s32 	%p185, %r276, 15;
	mov.u64 	%rd340, %rd288;
	mov.f64 	%fd351, %fd303;
	@%p185 bra 	$L__BB11_47;
	abs.f64 	%fd54, %fd303;
	abs.f64 	%fd55, %fd53;
	setp.lt.f64 	%p186, %fd54, %fd55;
	mov.u64 	%rd340, %rd43;
	mov.f64 	%fd351, %fd53;
	@%p186 bra 	$L__BB11_47;
	setp.lt.f64 	%p187, %fd55, %fd54;
	mov.u64 	%rd340, %rd288;
	mov.f64 	%fd351, %fd303;
	@%p187 bra 	$L__BB11_47;
	setp.lt.s64 	%p188, %rd288, %rd43;
	min.s64 	%rd340, %rd288, %rd43;
	selp.f64 	%fd351, %fd303, %fd53, %p188;
$L__BB11_47:
	setp.ne.s32 	%p189, %r276, 0;
	@%p189 bra 	$L__BB11_49;
	shr.u32 	%r377, %r2, 1;
	and.b32  	%r378, %r377, 496;
	mov.u32 	%r379, _ZN6thrust24THRUST_300001_SM_1000_NS8cuda_cub4core6detail5shmemE;
	add.s32 	%r380, %r379, %r378;
	st.shared.f64 	[%r380+8], %fd351;
	st.shared.u64 	[%r380+16], %rd340;
$L__BB11_49:
	bar.sync 	0;
	setp.ne.s32 	%p190, %r2, 0;
	@%p190 bra 	$L__BB11_204;
	ld.shared.f64 	%fd58, [_ZN6thrust24THRUST_300001_SM_1000_NS8cuda_cub4core6detail5shmemE+24];
	ld.shared.u64 	%rd46, [_ZN6thrust24THRUST_300001_SM_1000_NS8cuda_cub4core6detail5shmemE+32];
	abs.f64 	%fd59, %fd351;
	abs.f64 	%fd60, %fd58;
	setp.lt.f64 	%p191, %fd59, %fd60;
	mov.u64 	%rd290, %rd46;
	mov.f64 	%fd305, %fd58;
	@%p191 bra 	$L__BB11_53;
	setp.lt.f64 	%p192, %fd60, %fd59;
	mov.u64 	%rd290, %rd340;
	mov.f64 	%fd305, %fd351;
	@%p192 bra 	$L__BB11_53;
	setp.lt.s64 	%p193, %rd340, %rd46;
	min.s64 	%rd290, %rd340, %rd46;
	selp.f64 	%fd305, %fd351, %fd58, %p193;
$L__BB11_53:
	ld.shared.f64 	%fd63, [_ZN6thrust24THRUST_300001_SM_1000_NS8cuda_cub4core6detail5shmemE+40];
	ld.shared.u64 	%rd49, [_ZN6thrust24THRUST_300001_SM_1000_NS8cuda_cub4core6detail5shmemE+48];
	abs.f64 	%fd64, %fd305;
	abs.f64 	%fd65, %fd63;
	setp.lt.f64 	%p194, %fd64, %fd65;
	mov.u64 	%rd291, %rd49;
	mov.f64 	%fd306, %fd63;
	@%p194 bra 	$L__BB11_56;
	setp.lt.f64 	%p195, %fd65, %fd64;
	mov.u64 	%rd291, %rd290;
	mov.f64 	%fd306, %fd305;
	@%p195 bra 	$L__BB11_56;
	setp.lt.s64 	%p196, %rd290, %rd49;
	min.s64 	%rd291, %rd290, %rd49;
	selp.f64 	%fd306, %fd305, %fd63, %p196;
$L__BB11_56:
	ld.shared.f64 	%fd68, [_ZN6thrust24THRUST_300001_SM_1000_NS8cuda_cub4core6detail5shmemE+56];
	ld.shared.u64 	%rd52, [_ZN6thrust24THRUST_300001_SM_1000_NS8cuda_cub4core6detail5shmemE+64];
	abs.f64 	%fd69, %fd306;
	abs.f64 	%fd70, %fd68;
	setp.lt.f64 	%p197, %fd69, %fd70;
	mov.u64 	%rd292, %rd52;
	mov.f64 	%fd307, %fd68;
	@%p197 bra 	$L__BB11_59;
	setp.lt.f64 	%p198, %fd70, %fd69;
	mov.u64 	%rd292, %rd291;
	mov.f64 	%fd307, %fd306;
	@%p198 bra 	$L__BB11_59;
	setp.lt.s64 	%p199, %rd291, %rd52;
	min.s64 	%rd292, %rd291, %rd52;
	selp.f64 	%fd307, %fd306, %fd68, %p199;
$L__BB11_59:
	ld.shared.f64 	%fd73, [_ZN6thrust24THRUST_300001_SM_1000_NS8cuda_cub4core6detail5shmemE+72];
	ld.shared.u64 	%rd55, [_ZN6thrust24THRUST_300001_SM_1000_NS8cuda_cub4core6detail5shmemE+80];
	abs.f64 	%fd74, %fd307;
	abs.f64 	%fd75, %fd73;
	setp.lt.f64 	%p200, %fd74, %fd75;
	mov.u64 	%rd293, %rd55;
	mov.f64 	%fd308, %fd73;
	@%p200 bra 	$L__BB11_62;
	setp.lt.f64 	%p201, %fd75, %fd74;
	mov.u64 	%rd293, %rd292;
	mov.f64 	%fd308, %fd307;
	@%p201 bra 	$L__BB11_62;
	setp.lt.s64 	%p202, %rd292, %rd55;
	min.s64 	%rd293, %rd292, %rd55;
	selp.f64 	%fd308, %fd307, %fd73, %p202;
$L__BB11_62:
	ld.shared.f64 	%fd78, [_ZN6thrust24THRUST_300001_SM_1000_NS8cuda_cub4core6detail5shmemE+88];
	ld.shared.u64 	%rd58, [_ZN6thrust24THRUST_300001_SM_1000_NS8cuda_cub4core6detail5shmemE+96];
	abs.f64 	%fd79, %fd308;
	abs.f64 	%fd80, %fd78;
	setp.lt.f64 	%p203, %fd79, %fd80;
	mov.u64 	%rd294, %rd58;
	mov.f64 	%fd309, %fd78;
	@%p203 bra 	$L__BB11_65;
	setp.lt.f64 	%p204, %fd80, %fd79;
	mov.u64 	%rd294, %rd293;
	mov.f64 	%fd309, %fd308;
	@%p204 bra 	$L__BB11_65;
	setp.lt.s64 	%p205, %rd293, %rd58;
	min.s64 	%rd294, %rd293, %rd58;
	selp.f64 	%fd309, %fd308, %fd78, %p205;
$L__BB11_65:
	ld.shared.f64 	%fd83, [_ZN6thrust24THRUST_300001_SM_1000_NS8cuda_cub4core6detail5shmemE+104];
	ld.shared.u64 	%rd61, [_ZN6thrust24THRUST_300001_SM_1000_NS8cuda_cub4core6detail5shmemE+112];
	abs.f64 	%fd84, %fd309;
	abs.f64 	%fd85, %fd83;
	setp.lt.f64 	%p206, %fd84, %fd85;
	mov.u64 	%rd295, %rd61;
	mov.f64 	%fd310, %fd83;
	@%p206 bra 	$L__BB11_68;
	setp.lt.f64 	%p207, %fd85, %fd84;
	mov.u64 	%rd295, %rd294;
	mov.f64 	%fd310, %fd309;
	@%p207 bra 	$L__BB11_68;
	setp.lt.s64 	%p208, %rd294, %rd61;
	min.s64 	%rd295, %rd294, %rd61;
	selp.f64 	%fd310, %fd309, %fd83, %p208;
$L__BB11_68:
	ld.shared.f64 	%fd88, [_ZN6thrust24THRUST_300001_SM_1000_NS8cuda_cub4core6detail5shmemE+120];
	ld.shared.u64 	%rd64, [_ZN6thrust24THRUST_300001_SM_1000_NS8cuda_cub4core6detail5shmemE+128];
	abs.f64 	%fd89, %fd310;
	abs.f64 	%fd90, %fd88;
	setp.lt.f64 	%p209, %fd89, %fd90;
	mov.u64 	%rd340, %rd64;
	mov.f64 	%fd351, %fd88;
	@%p209 bra 	$L__BB11_204;
	setp.lt.f64 	%p210, %fd90, %fd89;
	mov.u64 	%rd340, %rd295;
	mov.f64 	%fd351, %fd310;
	@%p210 bra 	$L__BB11_204;
	setp.lt.s64 	%p211, %rd295, %rd64;
	min.s64 	%rd340, %rd295, %rd64;
	selp.f64 	%fd351, %fd310, %fd88, %p211;
	bra.uni 	$L__BB11_204;
$L__BB11_71:
	// begin inline asm
	mov.u32 %r163, %laneid;
	// end inline asm
	and.b32  	%r184, %r2, 992;
	add.s32 	%r185, %r184, 32;
	setp.gt.s32 	%p118, %r185, %r1;
	not.b32 	%r186, %r184;
	add.s32 	%r187, %r1, %r186;
	selp.b32 	%r182, %r187, 31, %p118;
	mov.b64 	%rd250, %fd298;
	mov.b64 	{%r165, %r170}, %rd250;
	mov.b32 	%r181, 1;
	mov.b32 	%r183, -1;
	// begin inline asm
	shfl.sync.down.b32 %r164, %r165, %r181, %r182, %r183;
	// end inline asm
	// begin inline asm
	shfl.sync.down.b32 %r169, %r170, %r181, %r182, %r183;
	// end inline asm
	mov.b64 	%rd251, {%r164, %r169};
	mov.b64 	%fd92, %rd251;
	mov.b64 	{%r175, %r180}, %rd283;
	// begin inline asm
	shfl.sync.down.b32 %r174, %r175, %r181, %r182, %r183;
	// end inline asm
	// begin inline asm
	shfl.sync.down.b32 %r179, %r180, %r181, %r182, %r183;
	// end inline asm
	mov.b64 	%rd66, {%r174, %r179};
	setp.ge.s32 	%p119, %r163, %r182;
	mov.u64 	%rd296, %rd283;
	mov.f64 	%fd311, %fd298;
	@%p119 bra 	$L__BB11_75;
	abs.f64 	%fd93, %fd298;
	abs.f64 	%fd94, %fd92;
	setp.lt.f64 	%p120, %fd93, %fd94;
	mov.u64 	%rd296, %rd66;
	mov.f64 	%fd311, %fd92;
	@%p120 bra 	$L__BB11_75;
	setp.lt.f64 	%p121, %fd94, %fd93;
	mov.u64 	%rd296, %rd283;
	mov.f64 	%fd311, %fd298;
	@%p121 bra 	$L__BB11_75;
	setp.lt.s64 	%p122, %rd283, %rd66;
	min.s64 	%rd296, %rd283, %rd66;
	selp.f64 	%fd311, %fd298, %fd92, %p122;
$L__BB11_75:
	mov.b64 	%rd252, %fd311;
	mov.b64 	{%r189, %r194}, %rd252;
	mov.b32 	%r205, 2;
	mov.b32 	%r207, -1;
	// begin inline asm
	shfl.sync.down.b32 %r188, %r189, %r205, %r182, %r207;
	// end inline asm
	// begin inline asm
	shfl.sync.down.b32 %r193, %r194, %r205, %r182, %r207;
	// end inline asm
	mov.b64 	%rd253, {%r188, %r193};
	mov.b64 	%fd97, %rd253;
	mov.b64 	{%r199, %r204}, %rd296;
	// begin inline asm
	shfl.sync.down.b32 %r198, %r199, %r205, %r182, %r207;
	// end inline asm
	// begin inline asm
	shfl.sync.down.b32 %r203, %r204, %r205, %r182, %r207;
	// end inline asm
	mov.b64 	%rd69, {%r198, %r203};
	add.s32 	%r208, %r163, 2;
	setp.gt.s32 	%p123, %r208, %r182;
	mov.u64 	%rd297, %rd296;
	mov.f64 	%fd312, %fd311;
	@%p123 bra 	$L__BB11_79;
	abs.f64 	%fd98, %fd311;
	abs.f64 	%fd99, %fd97;
	setp.lt.f64 	%p124, %fd98, %fd99;
	mov.u64 	%rd297, %rd69;
	mov.f64 	%fd312, %fd97;
	@%p124 bra 	$L__BB11_79;
	setp.lt.f64 	%p125, %fd99, %fd98;
	mov.u64 	%rd297, %rd296;
	mov.f64 	%fd312, %fd311;
	@%p125 bra 	$L__BB11_79;
	setp.lt.s64 	%p126, %rd296, %rd69;
	min.s64 	%rd297, %rd296, %rd69;
	selp.f64 	%fd312, %fd311, %fd97, %p126;
$L__BB11_79:
	mov.b64 	%rd254, %fd312;
	mov.b64 	{%r210, %r215}, %rd254;
	mov.b32 	%r226, 4;
	mov.b32 	%r228, -1;
	// begin inline asm
	shfl.sync.down.b32 %r209, %r210, %r226, %r182, %r228;
	// end inline asm
	// begin inline asm
	shfl.sync.down.b32 %r214, %r215, %r226, %r182, %r228;
	// end inline asm
	mov.b64 	%rd255, {%r209, %r214};
	mov.b64 	%fd102, %rd255;
	mov.b64 	{%r220, %r225}, %rd297;
	// begin inline asm
	shfl.sync.down.b32 %r219, %r220, %r226, %r182, %r228;
	// end inline asm
	// begin inline asm
	shfl.sync.down.b32 %r224, %r225, %r226, %r182, %r228;
	// end inline asm
	mov.b64 	%rd72, {%r219, %r224};
	add.s32 	%r229, %r163, 4;
	setp.gt.s32 	%p127, %r229, %r182;
	mov.u64 	%rd298, %rd297;
	mov.f64 	%fd313, %fd312;
	@%p127 bra 	$L__BB11_83;
	abs.f64 	%fd103, %fd312;
	abs.f64 	%fd104, %fd102;
	setp.lt.f64 	%p128, %fd103, %fd104;
	mov.u64 	%rd298, %rd72;
	mov.f64 	%fd313, %fd102;
	@%p128 bra 	$L__BB11_83;
	setp.lt.f64 	%p129, %fd104, %fd103;
	mov.u64 	%rd298, %rd297;
	mov.f64 	%fd313, %fd312;
	@%p129 bra 	$L__BB11_83;
	setp.lt.s64 	%p130, %rd297, %rd72;
	min.s64 	%rd298, %rd297, %rd72;
	selp.f64 	%fd313, %fd312, %fd102, %p130;
$L__BB11_83:
	mov.b64 	%rd256, %fd313;
	mov.b64 	{%r231, %r236}, %rd256;
	mov.b32 	%r247, 8;
	mov.b32 	%r249, -1;
	// begin inline asm
	shfl.sync.down.b32 %r230, %r231, %r247, %r182, %r249;
	// end inline asm
	// begin inline asm
	shfl.sync.down.b32 %r235, %r236, %r247, %r182, %r249;
	// end inline asm
	mov.b64 	%rd257, {%r230, %r235};
	mov.b64 	%fd107, %rd257;
	mov.b64 	{%r241, %r246}, %rd298;
	// begin inline asm
	shfl.sync.down.b32 %r240, %r241, %r247, %r182, %r249;
	// end inline asm
	// begin inline asm
	shfl.sync.down.b32 %r245, %r246, %r247, %r182, %r249;
	// end inline asm
	mov.b64 	%rd75, {%r240, %r245};
	add.s32 	%r250, %r163, 8;
	setp.gt.s32 	%p131, %r250, %r182;
	mov.u64 	%rd299, %rd298;
	mov.f64 	%fd314, %fd313;
	@%p131 bra 	$L__BB11_87;
	abs.f64 	%fd108, %fd313;
	abs.f64 	%fd109, %fd107;
	setp.lt.f64 	%p132, %fd108, %fd109;
	mov.u64 	%rd299, %rd75;
	mov.f64 	%fd314, %fd107;
	@%p132 bra 	$L__BB11_87;
	setp.lt.f64 	%p133, %fd109, %fd108;
	mov.u64 	%rd299, %rd298;
	mov.f64 	%fd314, %fd313;
	@%p133 bra 	$L__BB11_87;
	setp.lt.s64 	%p134, %rd298, %rd75;
	min.s64 	%rd299, %rd298, %rd75;
	selp.f64 	%fd314, %fd313, %fd107, %p134;
$L__BB11_87:
	mov.b64 	%rd258, %fd314;
	mov.b64 	{%r252, %r257}, %rd258;
	mov.b32 	%r268, 16;
	mov.b32 	%r270, -1;
	// begin inline asm
	shfl.sync.down.b32 %r251, %r252, %r268, %r182, %r270;
	// end inline asm
	// begin inline asm
	shfl.sync.down.b32 %r256, %r257, %r268, %r182, %r270;
	// end inline asm
	mov.b64 	%rd259, {%r251, %r256};
	mov.b64 	%fd112, %rd259;
	mov.b64 	{%r262, %r267}, %rd299;
	// begin inline asm
	shfl.sync.down.b32 %r261, %r262, %r268, %r182, %r270;
	// end inline asm
	// begin inline asm
	shfl.sync.down.b32 %r266, %r267, %r268, %r182, %r270;
	// end inline asm
	mov.b64 	%rd78, {%r261, %r266};
	add.s32 	%r271, %r163, 16;
	setp.gt.s32 	%p135, %r271, %r182;
	mov.u64 	%rd340, %rd299;
	mov.f64 	%fd351, %fd314;
	@%p135 bra 	$L__BB11_91;
	abs.f64 	%fd113, %fd314;
	abs.f64 	%fd114, %fd112;
	setp.lt.f64 	%p136, %fd113, %fd114;
	mov.u64 	%rd340, %rd78;
	mov.f64 	%fd351, %fd112;
	@%p136 bra 	$L__BB11_91;
	setp.lt.f64 	%p137, %fd114, %fd113;
	mov.u64 	%rd340, %rd299;
	mov.f64 	%fd351, %fd314;
	@%p137 bra 	$L__BB11_91;
	setp.lt.s64 	%p138, %rd299, %rd78;
	min.s64 	%rd340, %rd299, %rd78;
	selp.f64 	%fd351, %fd314, %fd112, %p138;
$L__BB11_91:
	setp.ne.s32 	%p139, %r163, 0;
	@%p139 bra 	$L__BB11_93;
	shr.u32 	%r272, %r2, 1;
	and.b32  	%r273, %r272, 496;
	mov.u32 	%r274, _ZN6thrust24THRUST_300001_SM_1000_NS8cuda_cub4core6detail5shmemE;
	add.s32 	%r275, %r274, %r273;
	st.shared.f64 	[%r275+8], %fd351;
	st.shared.u64 	[%r275+16], %rd340;
$L__BB11_93:
	bar.sync 	0;
	setp.ne.s32 	%p140, %r2, 0;
	@%p140 bra 	$L__BB11_204;
	setp.lt.s32 	%p141, %r1, 33;
	mov.f64 	%fd316, %fd351;
	mov.u64 	%rd301, %rd340;
	@%p141 bra 	$L__BB11_98;
	ld.shared.f64 	%fd117, [_ZN6thrust24THRUST_300001_SM_1000_NS8cuda_cub4core6detail5shmemE+24];
	ld.shared.u64 	%rd81, [_ZN6thrust24THRUST_300001_SM_1000_NS8cuda_cub4core6detail5shmemE+32];
	abs.f64 	%fd118, %fd351;
	abs.f64 	%fd119, %fd117;
	setp.lt.f64 	%p142, %fd118, %fd119;
	mov.f64 	%fd316, %fd117;
	mov.u64 	%rd301, %rd81;
	@%p142 bra 	$L__BB11_98;
	setp.lt.f64 	%p143, %fd119, %fd118;
	mov.f64 	%fd316, %fd351;
	mov.u64 	%rd301, %rd340;
	@%p143 bra 	$L__BB11_98;
	setp.lt.s64 	%p144, %rd340, %rd81;
	min.s64 	%rd301, %rd340, %rd81;
	selp.f64 	%fd316, %fd351, %fd117, %p144;
$L__BB11_98:
	setp.lt.s32 	%p145, %r1, 65;
	mov.f64 	%fd317, %fd316;
	mov.u64 	%rd302, %rd301;
	@%p145 bra 	$L__BB11_102;
	ld.shared.f64 	%fd122, [_ZN6thrust24THRUST_300001_SM_1000_NS8cuda_cub4core6detail5shmemE+40];
	ld.shared.u64 	%rd84, [_ZN6thrust24THRUST_300001_SM_1000_NS8cuda_cub4core6detail5shmemE+48];
	abs.f64 	%fd123, %fd316;
	abs.f64 	%fd124, %fd122;
	setp.lt.f64 	%p146, %fd123, %fd124;
	mov.f64 	%fd317, %fd122;
	mov.u64 	%rd302, %rd84;
	@%p146 bra 	$L__BB11_102;
	setp.lt.f64 	%p147, %fd124, %fd123;
	mov.f64 	%fd317, %fd316;
	mov.u64 	%rd302, %rd301;
	@%p147 bra 	$L__BB11_102;
	setp.lt.s64 	%p148, %rd301, %rd84;
	min.s64 	%rd302, %rd301, %rd84;
	selp.f64 	%fd317, %fd316, %fd122, %p148;
$L__BB11_102:
	setp.lt.s32 	%p149, %r1, 97;
	mov.f64 	%fd318, %fd317;
	mov.u64 	%rd303, %rd302;
	@%p149 bra 	$L__BB11_106;
	ld.shared.f64 	%fd127, [_ZN6thrust24THRUST_300001_SM_1000_NS8cuda_cub4core6detail5shmemE+56];
	ld.shared.u64 	%rd87, [_ZN6thrust24THRUST_300001_SM_1000_NS8cuda_cub4core6detail5shmemE+64];
	abs.f64 	%fd128, %fd317;
	abs.f64 	%fd129, %fd127;
	setp.lt.f64 	%p150, %fd128, %fd129;
	mov.f64 	%fd318, %fd127;
	mov.u64 	%rd303, %rd87;
	@%p150 bra 	$L__BB11_106;
	setp.lt.f64 	%p151, %fd129, %fd128;
	mov.f64 	%fd318, %fd317;
	mov.u64 	%rd303, %rd302;
	@%p151 bra 	$L__BB11_106;
	setp.lt.s64 	%p152, %rd302, %rd87;
	min.s64 	%rd303, %rd302, %rd87;
	selp.f64 	%fd318, %fd317, %fd127, %p152;
$L__BB11_106:
	setp.lt.s32 	%p153, %r1, 129;
	mov.f64 	%fd319, %fd318;
	mov.u64 	%rd304, %rd303;
	@%p153 bra 	$L__BB11_110;
	ld.shared.f64 	%fd132, [_ZN6thrust24THRUST_300001_SM_1000_NS8cuda_cub4core6detail5shmemE+72];
	ld.shared.u64 	%rd90, [_ZN6thrust24THRUST_300001_SM_1000_NS8cuda_cub4core6detail5shmemE+80];
	abs.f64 	%fd133, %fd318;
	abs.f64 	%fd134, %fd132;
	setp.lt.f64 	%p154, %fd133, %fd134;
	mov.f64 	%fd319, %fd132;
	mov.u64 	%rd304, %rd90;
	@%p154 bra 	$L__BB11_110;
	setp.lt.f64 	%p155, %fd134, %fd133;
	mov.f64 	%fd319, %fd318;
	mov.u64 	%rd304, %rd303;
	@%p155 bra 	$L__BB11_110;
	setp.lt.s64 	%p156, %rd303, %rd90;
	min.s64 	%rd304, %rd303, %rd90;
	selp.f64 	%fd319, %fd318, %fd132, %p156;
$L__BB11_110:
	setp.lt.s32 	%p157, %r1, 161;
	mov.f64 	%fd320, %fd319;
	mov.u64 	%rd305, %rd304;
	@%p157 bra 	$L__BB11_114;
	ld.shared.f64 	%fd137, [_ZN6thrust24THRUST_300001_SM_1000_NS8cuda_cub4core6detail5shmemE+88];
	ld.shared.u64 	%rd93, [_ZN6thrust24THRUST_300001_SM_1000_NS8cuda_cub4core6detail5shmemE+96];
	abs.f64 	%fd138, %fd319;
	abs.f64 	%fd139, %fd137;
	setp.lt.f64 	%p158, %fd138, %fd139;
	mov.f64 	%fd320, %fd137;
	mov.u64 	%rd305, %rd93;
	@%p158 bra 	$L__BB11_114;
	setp.lt.f64 	%p159, %fd139, %fd138;
	mov.f64 	%fd320, %fd319;
	mov.u64 	%rd305, %rd304;
	@%p159 bra 	$L__BB11_114;
	setp.lt.s64 	%p160, %rd304, %rd93;
	min.s64 	%rd305, %rd304, %rd93;
	selp.f64 	%fd320, %fd319, %fd137, %p160;
$L__BB11_114:
	setp.lt.s32 	%p161, %r1, 193;
	mov.f64 	%fd321, %fd320;
	mov.u64 	%rd306, %rd305;
	@%p161 bra 	$L__BB11_118;
	ld.shared.f64 	%fd142, [_ZN6thrust24THRUST_300001_SM_1000_NS8cuda_cub4core6detail5shmemE+104];
	ld.shared.u64 	%rd96, [_ZN6thrust24THRUST_300001_SM_1000_NS8cuda_cub4core6detail5shmemE+112];
	abs.f64 	%fd143, %fd320;
	abs.f64 	%fd144, %fd142;
	setp.lt.f64 	%p162, %fd143, %fd144;
	mov.f64 	%fd321, %fd142;
	mov.u64 	%rd306, %rd96;
	@%p162 bra 	$L__BB11_118;
	setp.lt.f64 	%p163, %fd144, %fd143;
	mov.f64 	%fd321, %fd320;
	mov.u64 	%rd306, %rd305;
	@%p163 bra 	$L__BB11_118;
	setp.lt.s64 	%p164, %rd305, %rd96;
	min.s64 	%rd306, %rd305, %rd96;
	selp.f64 	%fd321, %fd320, %fd142, %p164;
$L__BB11_118:
	setp.lt.s32 	%p165, %r1, 225;
	mov.u64 	%rd340, %rd306;
	mov.f64 	%fd351, %fd321;
	@%p165 bra 	$L__BB11_204;
	ld.shared.f64 	%fd147, [_ZN6thrust24THRUST_300001_SM_1000_NS8cuda_cub4core6detail5shmemE+120];
	ld.shared.u64 	%rd99, [_ZN6thrust24THRUST_300001_SM_1000_NS8cuda_cub4core6detail5shmemE+128];
	abs.f64 	%fd148, %fd321;
	abs.f64 	%fd149, %fd147;
	setp.lt.f64 	%p166, %fd148, %fd149;
	mov.u64 	%rd340, %rd99;
	mov.f64 	%fd351, %fd147;
	@%p166 bra 	$L__BB11_204;
	setp.lt.f64 	%p167, %fd149, %fd148;
	mov.u64 	%rd340, %rd306;
	mov.f64 	%fd351, %fd321;
	@%p167 bra 	$L__BB11_204;
	setp.lt.s64 	%p168, %rd306, %rd99;
	min.s64 	%rd340, %rd306, %rd99;
	selp.f64 	%fd351, %fd321, %fd147, %p168;
	bra.uni 	$L__BB11_204;
$L__BB11_122:
	mov.u32 	%r18, %tid.x;
	cvt.u64.u32 	%rd101, %r18;
	mul.wide.u32 	%rd195, %r18, 8;
	add.s64 	%rd102, %rd1, %rd195;
	ld.global.f64 	%fd274, [%rd102];
	add.s32 	%r31, %r18, 256;
	cvt.u64.u32 	%rd196, %r31;
	ld.global.f64 	%fd275, [%rd102+2048];
	add.s32 	%r32, %r18, 512;
	cvt.u64.u32 	%rd197, %r32;
	ld.global.f64 	%fd276, [%rd102+4096];
	add.s32 	%r33, %r18, 768;
	cvt.u64.u32 	%rd198, %r33;
	ld.global.f64 	%fd277, [%rd102+6144];
	or.b32  	%r34, %r18, 1024;
	cvt.u64.u32 	%rd103, %r34;
	add.s64 	%rd327, %rd192, %rd103;
	ld.global.f64 	%fd338, [%rd102+8192];
	abs.f64 	%fd278, %fd274;
	abs.f64 	%fd279, %fd275;
	setp.geu.f64 	%p3, %fd278, %fd279;
	selp.f64 	%fd280, %fd274, %fd275, %p3;
	selp.b64 	%rd199, %rd101, %rd196, %p3;
	abs.f64 	%fd281, %fd280;
	abs.f64 	%fd282, %fd276;
	setp.geu.f64 	%p4, %fd281, %fd282;
	selp.f64 	%fd283, %fd280, %fd276, %p4;
	selp.b64 	%rd200, %rd199, %rd197, %p4;
	abs.f64 	%fd284, %fd283;
	abs.f64 	%fd285, %fd277;
	setp.geu.f64 	%p5, %fd284, %fd285;
	selp.f64 	%fd152, %fd283, %fd277, %p5;
	selp.b64 	%rd105, %rd200, %rd198, %p5;
	abs.f64 	%fd153, %fd152;
	abs.f64 	%fd154, %fd338;
	setp.lt.f64 	%p6, %fd153, %fd154;
	@%p6 bra 	$L__BB11_124;
	setp.lt.f64 	%p7, %fd154, %fd153;
	setp.lt.u64 	%p8, %rd105, %rd103;
	or.pred  	%p9, %p7, %p8;
	selp.f64 	%fd338, %fd152, %fd338, %p9;
	add.s64 	%rd203, %rd192, %rd105;
	selp.b64 	%rd327, %rd203, %rd327, %p9;
$L__BB11_124:
	setp.lt.u64 	%p10, %rd194, 2560;
	mov.b64 	%rd316, 1280;
	@%p10 bra 	$L__BB11_137;
	mov.b64 	%rd308, 1280;
	mov.f64 	%fd323, %fd338;
$L__BB11_126:
	add.s64 	%rd206, %rd308, %rd101;
	shl.b64 	%rd207, %rd308, 3;
	add.s64 	%rd208, %rd102, %rd207;
	add.s64 	%rd310, %rd206, %rd192;
	ld.global.f64 	%fd324, [%rd208];
	ld.global.f64 	%fd325, [%rd208+2048];
	ld.global.f64 	%fd326, [%rd208+4096];
	add.s64 	%rd313, %rd310, 768;
	ld.global.f64 	%fd327, [%rd208+6144];
	ld.global.f64 	%fd338, [%rd208+8192];
	abs.f64 	%fd163, %fd323;
	abs.f64 	%fd164, %fd324;
	setp.lt.f64 	%p11, %fd163, %fd164;
	@%p11 bra 	$L__BB11_128;
	setp.lt.f64 	%p12, %fd164, %fd163;
	setp.lt.s64 	%p13, %rd327, %rd310;
	or.pred  	%p14, %p12, %p13;
	selp.f64 	%fd324, %fd323, %fd324, %p14;
	selp.b64 	%rd310, %rd327, %rd310, %p14;
$L__BB11_128:
	add.s64 	%rd209, %rd308, %rd101;
	add.s64 	%rd210, %rd209, %rd192;
	add.s64 	%rd311, %rd210, 256;
	abs.f64 	%fd167, %fd324;
	abs.f64 	%fd168, %fd325;
	setp.lt.f64 	%p15, %fd167, %fd168;
	@%p15 bra 	$L__BB11_130;
	setp.lt.f64 	%p16, %fd168, %fd167;
	setp.lt.s64 	%p17, %rd310, %rd311;
	or.pred  	%p18, %p16, %p17;
	selp.f64 	%fd325, %fd324, %fd325, %p18;
	selp.b64 	%rd311, %rd310, %rd311, %p18;
$L__BB11_130:
	add.s64 	%rd211, %rd308, %rd101;
	add.s64 	%rd212, %rd211, %rd192;
	add.s64 	%rd312, %rd212, 512;
	abs.f64 	%fd171, %fd325;
	abs.f64 	%fd172, %fd326;
	setp.lt.f64 	%p19, %fd171, %fd172;
	@%p19 bra 	$L__BB11_132;
	setp.lt.f64 	%p20, %fd172, %fd171;
	setp.lt.s64 	%p21, %rd311, %rd312;
	or.pred  	%p22, %p20, %p21;
	selp.f64 	%fd326, %fd325, %fd326, %p22;
	selp.b64 	%rd312, %rd311, %rd312, %p22;
$L__BB11_132:
	abs.f64 	%fd175, %fd326;
	abs.f64 	%fd176, %fd327;
	setp.lt.f64 	%p23, %fd175, %fd176;
	@%p23 bra 	$L__BB11_134;
	setp.lt.f64 	%p24, %fd176, %fd175;
	setp.lt.s64 	%p25, %rd312, %rd313;
	or.pred  	%p26, %p24, %p25;
	selp.f64 	%fd327, %fd326, %fd327, %p26;
	selp.b64 	%rd313, %rd312, %rd313, %p26;
$L__BB11_134:
	add.s64 	%rd213, %rd308, %rd101;
	add.s64 	%rd214, %rd213, %rd192;
	add.s64 	%rd327, %rd214, 1024;
	abs.f64 	%fd179, %fd327;
	abs.f64 	%fd180, %fd338;
	setp.lt.f64 	%p27, %fd179, %fd180;
	@%p27 bra 	$L__BB11_136;
	setp.lt.f64 	%p28, %fd180, %fd179;
	setp.lt.s64 	%p29, %rd313, %rd327;
	or.pred  	%p30, %p28, %p29;
	selp.f64 	%fd338, %fd327, %fd338, %p30;
	selp.b64 	%rd327, %rd313, %rd327, %p30;
$L__BB11_136:
	add.s64 	%rd316, %rd308, 1280;
	add.s64 	%rd215, %rd308, 2560;
	setp.le.s64 	%p31, %rd215, %rd194;
	mov.u64 	%rd308, %rd316;
	mov.f64 	%fd323, %fd338;
	@%p31 bra 	$L__BB11_126;
$L__BB11_137:
	setp.le.s64 	%p32, %rd194, %rd316;
	@%p32 bra 	$L__BB11_160;
	cvt.u32.u64 	%r35, %rd316;
	cvt.u32.u64 	%r36, %rd194;
	sub.s32 	%r19, %r36, %r35;
	setp.ge.s32 	%p33, %r18, %r19;
	@%p33 bra 	$L__BB11_160;
	cvta.to.global.u64 	%rd128, %rd191;
	not.b32 	%r38, %r18;
	add.s32 	%r39, %r38, %r36;
	sub.s32 	%r20, %r39, %r35;
	and.b32  	%r41, %r20, 768;
	setp.eq.s32 	%p34, %r41, 768;
	mov.u32 	%r389, %r18;
	@%p34 bra 	$L__BB11_145;
	add.s64 	%rd217, %rd316, %rd101;
	add.s64 	%rd318, %rd217, %rd192;
	shl.b64 	%rd218, %rd217, 3;
	add.s64 	%rd317, %rd128, %rd218;
	shr.u32 	%r42, %r20, 8;
	add.s32 	%r43, %r42, 1;
	and.b32  	%r44, %r43, 3;
	neg.s32 	%r387, %r44;
	mov.u32 	%r389, %r18;
$L__BB11_141:
	.pragma "nounroll";
	mov.u64 	%rd133, %rd327;
	mov.f64 	%fd184, %fd338;
	ld.global.f64 	%fd185, [%rd317];
	abs.f64 	%fd186, %fd184;
	abs.f64 	%fd187, %fd185;
	setp.lt.f64 	%p35, %fd186, %fd187;
	mov.f64 	%fd338, %fd185;
	mov.u64 	%rd327, %rd318;
	@%p35 bra 	$L__BB11_144;
	setp.lt.f64 	%p36, %fd187, %fd186;
	mov.f64 	%fd338, %fd184;
	mov.u64 	%rd327, %rd133;
	@%p36 bra 	$L__BB11_144;
	setp.lt.s64 	%p37, %rd133, %rd318;
	selp.f64 	%fd338, %fd184, %fd185, %p37;
	min.s64 	%rd327, %rd133, %rd318;
$L__BB11_144:
	add.s32 	%r389, %r389, 256;
	add.s64 	%rd318, %rd318, 256;
	add.s64 	%rd317, %rd317, 2048;
	add.s32 	%r387, %r387, 1;
	setp.ne.s32 	%p38, %r387, 0;
	@%p38 bra 	$L__BB11_141;
$L__BB11_145:
	setp.lt.u32 	%p39, %r20, 768;
	@%p39 bra 	$L__BB11_160;
	add.s32 	%r390, %r389, 512;
$L__BB11_147:
	mov.u32 	%r28, %r390;
	add.s32 	%r45, %r28, -512;
	cvt.u64.u32 	%rd219, %r45;
	add.s64 	%rd220, %rd316, %rd219;
	shl.b64 	%rd221, %rd220, 3;
	add.s64 	%rd141, %rd128, %rd221;
	add.s64 	%rd142, %rd220, %rd192;
	ld.global.f64 	%fd193, [%rd141];
	abs.f64 	%fd194, %fd338;
	abs.f64 	%fd195, %fd193;
	setp.lt.f64 	%p40, %fd194, %fd195;
	mov.f64 	%fd335, %fd193;
	mov.u64 	%rd324, %rd142;
	@%p40 bra 	$L__BB11_150;
	setp.lt.f64 	%p41, %fd195, %fd194;
	mov.f64 	%fd335, %fd338;
	mov.u64 	%rd324, %rd327;
	@%p41 bra 	$L__BB11_150;
	setp.lt.s64 	%p42, %rd327, %rd142;
	selp.f64 	%fd335, %fd338, %fd193, %p42;
	min.s64 	%rd324, %rd327, %rd142;
$L__BB11_150:
	add.s32 	%r46, %r28, -256;
	cvt.u64.u32 	%rd222, %r46;
	add.s64 	%rd223, %rd316, %rd222;
	add.s64 	%rd145, %rd223, %rd192;
	ld.global.f64 	%fd198, [%rd141+2048];
	abs.f64 	%fd199, %fd335;
	abs.f64 	%fd200, %fd198;
	setp.lt.f64 	%p43, %fd199, %fd200;
	mov.f64 	%fd336, %fd198;
	mov.u64 	%rd325, %rd145;
	@%p43 bra 	$L__BB11_153;
	setp.lt.f64 	%p44, %fd200, %fd199;
	mov.f64 	%fd336, %fd335;
	mov.u64 	%rd325, %rd324;
	@%p44 bra 	$L__BB11_153;
	setp.lt.s64 	%p45, %rd324, %rd145;
	selp.f64 	%fd336, %fd335, %fd198, %p45;
	min.s64 	%rd325, %rd324, %rd145;
$L__BB11_153:
	cvt.u64.u32 	%rd224, %r28;
	add.s64 	%rd225, %rd316, %rd224;
	add.s64 	%rd148, %rd225, %rd192;
	ld.global.f64 	%fd203, [%rd141+4096];
	abs.f64 	%fd204, %fd336;
	abs.f64 	%fd205, %fd203;
	setp.lt.f64 	%p46, %fd204, %fd205;
	mov.f64 	%fd337, %fd203;
	mov.u64 	%rd326, %rd148;
	@%p46 bra 	$L__BB11_156;
	setp.lt.f64 	%p47, %fd205, %fd204;
	mov.f64 	%fd337, %fd336;
	mov.u64 	%rd326, %rd325;
	@%p47 bra 	$L__BB11_156;
	setp.lt.s64 	%p48, %rd325, %rd148;
	selp.f64 	%fd337, %fd336, %fd203, %p48;
	min.s64 	%rd326, %rd325, %rd148;
$L__BB11_156:
	add.s32 	%r47, %r28, 256;
	cvt.u64.u32 	%rd226, %r47;
	add.s64 	%rd227, %rd316, %rd226;
	add.s64 	%rd151, %rd227, %rd192;
	ld.global.f64 	%fd208, [%rd141+6144];
	abs.f64 	%fd209, %fd337;
	abs.f64 	%fd210, %fd208;
	setp.lt.f64 	%p49, %fd209, %fd210;
	mov.f64 	%fd338, %fd208;
	mov.u64 	%rd327, %rd151;
	@%p49 bra 	$L__BB11_159;
	setp.lt.f64 	%p50, %fd210, %fd209;
	mov.f64 	%fd338, %fd337;
	mov.u64 	%rd327, %rd326;
	@%p50 bra 	$L__BB11_159;
	setp.lt.s64 	%p51, %rd326, %rd151;
	selp.f64 	%fd338, %fd337, %fd208, %p51;
	min.s64 	%rd327, %rd326, %rd151;
$L__BB11_159:
	add.s32 	%r390, %r28, 1024;
	add.s32 	%r48, %r28, 512;
	setp.lt.s32 	%p52, %r48, %r19;
	@%p52 bra 	$L__BB11_147;
$L__BB11_160:
	// begin inline asm
	mov.u32 %r49, %laneid;
	// end inline asm
	mov.b64 	%rd228, %fd338;
	mov.b64 	{%r51, %r56}, %rd228;
	mov.b32 	%r67, 1;
	mov.b32 	%r68, 31;
	mov.b32 	%r69, -1;
	// begin inline asm
	shfl.sync.down.b32 %r50, %r51, %r67, %r68, %r69;
	// end inline asm
	// begin inline asm
	shfl.sync.down.b32 %r55, %r56, %r67, %r68, %r69;
	// end inline asm
	mov.b64 	%rd229, {%r50, %r55};
	mov.b64 	%fd214, %rd229;
	mov.b64 	{%r61, %r66}, %rd327;
	// begin inline asm
	shfl.sync.down.b32 %r60, %r61, %r67, %r68, %r69;
	// end inline asm
	// begin inline asm
	shfl.sync.down.b32 %r65, %r66, %r67, %r68, %r69;
	// end inline asm
	mov.b64 	%rd155, {%r60, %r65};
	setp.gt.s32 	%p53, %r49, 30;
	mov.f64 	%fd340, %fd338;
	mov.u64 	%rd329, %rd327;
	@%p53 bra 	$L__BB11_164;
	abs.f64 	%fd215, %fd338;
	abs.f64 	%fd216, %fd214;
	setp.lt.f64 	%p54, %fd215, %fd216;
	mov.f64 	%fd340, %fd214;
	mov.u64 	%rd329, %rd155;
	@%p54 bra 	$L__BB11_164;
	setp.lt.f64 	%p55, %fd216, %fd215;
	mov.f64 	%fd340, %fd338;
	mov.u64 	%rd329, %rd327;
	@%p55 bra 	$L__BB11_164;
	setp.lt.s64 	%p56, %rd327, %rd155;
	selp.f64 	%fd340, %fd338, %fd214, %p56;
	min.s64 	%rd329, %rd327, %rd155;
$L__BB11_164:
	mov.b64 	%rd230, %fd340;
	mov.b64 	{%r71, %r76}, %rd230;
	mov.b32 	%r87, 2;
	mov.b32 	%r88, 31;
	mov.b32 	%r89, -1;
	// begin inline asm
	shfl.sync.down.b32 %r70, %r71, %r87, %r88, %r89;
	// end inline asm
	// begin inline asm
	shfl.sync.down.b32 %r75, %r76, %r87, %r88, %r89;
	// end inline asm
	mov.b64 	%rd231, {%r70, %r75};
	mov.b64 	%fd219, %rd231;
	mov.b64 	{%r81, %r86}, %rd329;
	// begin inline asm
	shfl.sync.down.b32 %r80, %r81, %r87, %r88, %r89;
	// end inline asm
	// begin inline asm
	shfl.sync.down.b32 %r85, %r86, %r87, %r88, %r89;
	// end inline asm
	mov.b64 	%rd158, {%r80, %r85};
	setp.gt.s32 	%p57, %r49, 29;
	mov.f64 	%fd341, %fd340;
	mov.u64 	%rd330, %rd329;
	@%p57 bra 	$L__BB11_168;
	abs.f64 	%fd220, %fd340;
	abs.f64 	%fd221, %fd219;
	setp.lt.f64 	%p58, %fd220, %fd221;
	mov.f64 	%fd341, %fd219;
	mov.u64 	%rd330, %rd158;
	@%p58 bra 	$L__BB11_168;
	setp.lt.f64 	%p59, %fd221, %fd220;
	mov.f64 	%fd341, %fd340;
	mov.u64 	%rd330, %rd329;
	@%p59 bra 	$L__BB11_168;
	setp.lt.s64 	%p60, %rd329, %rd158;
	selp.f64 	%fd341, %fd340, %fd219, %p60;
	min.s64 	%rd330, %rd329, %rd158;
$L__BB11_168:
	mov.b64 	%rd232, %fd341;
	mov.b64 	{%r91, %r96}, %rd232;
	mov.b32 	%r107, 4;
	mov.b32 	%r108, 31;
	mov.b32 	%r109, -1;
	// begin inline asm
	shfl.sync.down.b32 %r90, %r91, %r107, %r108, %r109;
	// end inline asm
	// begin inline asm
	shfl.sync.down.b32 %r95, %r96, %r107, %r108, %r109;
	// end inline asm
	mov.b64 	%rd233, {%r90, %r95};
	mov.b64 	%fd224, %rd233;
	mov.b64 	{%r101, %r106}, %rd330;
	// begin inline asm
	shfl.sync.down.b32 %r100, %r101, %r107, %r108, %r109;
	// end inline asm
	// begin inline asm
	shfl.sync.down.b32 %r105, %r106, %r107, %r108, %r109;
	// end inline asm
	mov.b64 	%rd161, {%r100, %r105};
	setp.gt.s32 	%p61, %r49, 27;
	mov.f64 	%fd342, %fd341;
	mov.u64 	%rd331, %rd330;
	@%p61 bra 	$L__BB11_172;
	abs.f64 	%fd225, %fd341;
	abs.f64 	%fd226, %fd224;
	setp.lt.f64 	%p62, %fd225, %fd226;
	mov.f64 	%fd342, %fd224;
	mov.u64 	%rd331, %rd161;
	@%p62 bra 	$L__BB11_172;
	setp.lt.f64 	%p63, %fd226, %fd225;
	mov.f64 	%fd342, %fd341;
	mov.u64 	%rd331, %rd330;
	@%p63 bra 	$L__BB11_172;
	setp.lt.s64 	%p64, %rd330, %rd161;
	selp.f64 	%fd342, %fd341, %fd224, %p64;
	min.s64 	%rd331, %rd330, %rd161;
$L__BB11_172:
	mov.b64 	%rd234, %fd342;
	mov.b64 	{%r111, %r116}, %rd234;
	mov.b32 	%r127, 8;
	mov.b32 	%r128, 31;
	mov.b32 	%r129, -1;
	// begin inline asm
	shfl.sync.down.b32 %r110, %r111, %r127, %r128, %r129;
	// end inline asm
	// begin inline asm
	shfl.sync.down.b32 %r115, %r116, %r127, %r128, %r129;
	// end inline asm
	mov.b64 	%rd235, {%r110, %r115};
	mov.b64 	%fd229, %rd235;
	mov.b64 	{%r121, %r126}, %rd331;
	// begin inline asm
	shfl.sync.down.b32 %r120, %r121, %r127, %r128, %r129;
	// end inline asm
	// begin inline asm
	shfl.sync.down.b32 %r125, %r126, %r127, %r128, %r129;
	// end inline asm
	mov.b64 	%rd164, {%r120, %r125};
	setp.gt.s32 	%p65, %r49, 23;
	mov.f64 	%fd343, %fd342;
	mov.u64 	%rd332, %rd331;
	@%p65 bra 	$L__BB11_176;
	abs.f64 	%fd230, %fd342;
	abs.f64 	%fd231, %fd229;
	setp.lt.f64 	%p66, %fd230, %fd231;
	mov.f64 	%fd343, %fd229;
	mov.u64 	%rd332, %rd164;
	@%p66 bra 	$L__BB11_176;
	setp.lt.f64 	%p67, %fd231, %fd230;
	mov.f64 	%fd343, %fd342;
	mov.u64 	%rd332, %rd331;
	@%p67 bra 	$L__BB11_176;
	setp.lt.s64 	%p68, %rd331, %rd164;
	selp.f64 	%fd343, %fd342, %fd229, %p68;
	min.s64 	%rd332, %rd331, %rd164;
$L__BB11_176:
	mov.b64 	%rd236, %fd343;
	mov.b64 	{%r131, %r136}, %rd236;
	mov.b32 	%r147, 16;
	mov.b32 	%r148, 31;
	mov.b32 	%r149, -1;
	// begin inline asm
	shfl.sync.down.b32 %r130, %r131, %r147, %r148, %r149;
	// end inline asm
	// begin inline asm
	shfl.sync.down.b32 %r135, %r136, %r147, %r148, %r149;
	// end inline asm
	mov.b64 	%rd237, {%r130, %r135};
	mov.b64 	%fd234, %rd237;
	mov.b64 	{%r141, %r146}, %rd332;
	// begin inline asm
	shfl.sync.down.b32 %r140, %r141, %r147, %r148, %r149;
	// end inline asm
	// begin inline asm
	shfl.sync.down.b32 %r145, %r146, %r147, %r148, %r149;
	// end inline asm
	mov.b64 	%rd167, {%r140, %r145};
	setp.gt.s32 	%p69, %r49, 15;
	mov.f64 	%fd351, %fd343;
	mov.u64 	%rd340, %rd332;
	@%p69 bra 	$L__BB11_180;
	abs.f64 	%fd235, %fd343;
	abs.f64 	%fd236, %fd234;
	setp.lt.f64 	%p70, %fd235, %fd236;
	mov.f64 	%fd351, %fd234;
	mov.u64 	%rd340, %rd167;
	@%p70 bra 	$L__BB11_180;
	setp.lt.f64 	%p71, %fd236, %fd235;
	mov.f64 	%fd351, %fd343;
	mov.u64 	%rd340, %rd332;
	@%p71 bra 	$L__BB11_180;
	setp.lt.s64 	%p72, %rd332, %rd167;
	selp.f64 	%fd351, %fd343, %fd234, %p72;
	min.s64 	%rd340, %rd332, %rd167;
$L__BB11_180:
	setp.ne.s32 	%p73, %r49, 0;
	@%p73 bra 	$L__BB11_182;
	shr.u32 	%r150, %r18, 1;
	and.b32  	%r151, %r150, 496;
	mov.u32 	%r152, _ZN6thrust24THRUST_300001_SM_1000_NS8cuda_cub4core6detail5shmemE;
	add.s32 	%r153, %r152, %r151;
	st.shared.f64 	[%r153+8], %fd351;
	st.shared.u64 	[%r153+16], %rd340;
$L__BB11_182:
	bar.sync 	0;
	setp.ne.s32 	%p74, %r18, 0;
	@%p74 bra 	$L__BB11_204;
	ld.shared.f64 	%fd239, [_ZN6thrust24THRUST_300001_SM_1000_NS8cuda_cub4core6detail5shmemE+24];
	ld.shared.u64 	%rd170, [_ZN6thrust24THRUST_300001_SM_1000_NS8cuda_cub4core6detail5shmemE+32];
	abs.f64 	%fd240, %fd351;
	abs.f64 	%fd241, %fd239;
	setp.lt.f64 	%p75, %fd240, %fd241;
	mov.f64 	%fd345, %fd239;
	mov.u64 	%rd334, %rd170;
	@%p75 bra 	$L__BB11_186;
	setp.lt.f64 	%p76, %fd241, %fd240;
	mov.f64 	%fd345, %fd351;
	mov.u64 	%rd334, %rd340;
	@%p76 bra 	$L__BB11_186;
	setp.lt.s64 	%p77, %rd340, %rd170;
	selp.f64 	%fd345, %fd351, %fd239, %p77;
	min.s64 	%rd334, %rd340, %rd170;
$L__BB11_186:
	ld.shared.f64 	%fd244, [_ZN6thrust24THRUST_300001_SM_1000_NS8cuda_cub4core6detail5shmemE+40];
	ld.shared.u64 	%rd173, [_ZN6thrust24THRUST_300001_SM_1000_NS8cuda_cub4core6detail5shmemE+48];
	abs.f64 	%fd245, %fd345;
	abs.f64 	%fd246, %fd244;
	setp.lt.f64 	%p78, %fd245, %fd246;
	mov.f64 	%fd346, %fd244;
	mov.u64 	%rd335, %rd173;
	@%p78 bra 	$L__BB11_189;
	setp.lt.f64 	%p79, %fd246, %fd245;
	mov.f64 	%fd346, %fd345;
	mov.u64 	%rd335, %rd334;
	@%p79 bra 	$L__BB11_189;
	setp.lt.s64 	%p80, %rd334, %rd173;
	selp.f64 	%fd346, %fd345, %fd244, %p80;
	min.s64 	%rd335, %rd334, %rd173;
$L__BB11_189:
	ld.shared.f64 	%fd249, [_ZN6thrust24THRUST_300001_SM_1000_NS8cuda_cub4core6detail5shmemE+56];
	ld.shared.u64 	%rd176, [_ZN6thrust24THRUST_300001_SM_1000_NS8cuda_cub4core6detail5shmemE+64];
	abs.f64 	%fd250, %fd346;
	abs.f64 	%fd251, %fd249;
	setp.lt.f64 	%p81, %fd250, %fd251;
	mov.f64 	%fd347, %fd249;
	mov.u64 	%rd336, %rd176;
	@%p81 bra 	$L__BB11_192;
	setp.lt.f64 	%p82, %fd251, %fd250;
	mov.f64 	%fd347, %fd346;
	mov.u64 	%rd336, %rd335;
	@%p82 bra 	$L__BB11_192;
	setp.lt.s64 	%p83, %rd335, %rd176;
	selp.f64 	%fd347, %fd346, %fd249, %p83;
	min.s64 	%rd336, %rd335, %rd176;
$L__BB11_192:
	ld.shared.f64 	%fd254, [_ZN6thrust24THRUST_300001_SM_1000_NS8cuda_cub4core6detail5shmemE+72];
	ld.shared.u64 	%rd179, [_ZN6thrust24THRUST_300001_SM_1000_NS8cuda_cub4core6detail5shmemE+80];
	abs.f64 	%fd255, %fd347;
	abs.f64 	%fd256, %fd254;
	setp.lt.f64 	%p84, %fd255, %fd256;
	mov.f64 	%fd348, %fd254;
	mov.u64 	%rd337, %rd179;
	@%p84 bra 	$L__BB11_195;
	setp.lt.f64 	%p85, %fd256, %fd255;
	mov.f64 	%fd348, %fd347;
	mov.u64 	%rd337, %rd336;
	@%p85 bra 	$L__BB11_195;
	setp.lt.s64 	%p86, %rd336, %rd179;
	selp.f64 	%fd348, %fd347, %fd254, %p86;
	min.s64 	%rd337, %rd336, %rd179;
$L__BB11_195:
	ld.shared.f64 	%fd259, [_ZN6thrust24THRUST_300001_SM_1000_NS8cuda_cub4core6detail5shmemE+88];
	ld.shared.u64 	%rd182, [_ZN6thrust24THRUST_300001_SM_1000_NS8cuda_cub4core6detail5shmemE+96];
	abs.f64 	%fd260, %fd348;
	abs.f64 	%fd261, %fd259;
	setp.lt.f64 	%p87, %fd260, %fd261;
	mov.f64 	%fd349, %fd259;
	mov.u64 	%rd338, %rd182;
	@%p87 bra 	$L__BB11_198;
	setp.lt.f64 	%p88, %fd261, %fd260;
	mov.f64 	%fd349, %fd348;
	mov.u64 	%rd338, %rd337;
	@%p88 bra 	$L__BB11_198;
	setp.lt.s64 	%p89, %rd337, %rd182;
	selp.f64 	%fd349, %fd348, %fd259, %p89;
	min.s64 	%rd338, %rd337, %rd182;
$L__BB11_198:
	ld.shared.f64 	%fd264, [_ZN6thrust24THRUST_300001_SM_1000_NS8cuda_cub4core6detail5shmemE+104];
	ld.shared.u64 	%rd185, [_ZN6thrust24THRUST_300001_SM_1000_NS8cuda_cub4core6detail5shmemE+112];
	abs.f64 	%fd265, %fd349;
	abs.f64 	%fd266, %fd264;
	setp.lt.f64 	%p90, %fd265, %fd266;
	mov.f64 	%fd350, %fd264;
	mov.u64 	%rd339, %rd185;
	@%p90 bra 	$L__BB11_201;
	setp.lt.f64 	%p91, %fd266, %fd265;
	mov.f64 	%fd350, %fd349;
	mov.u64 	%rd339, %rd338;
	@%p91 bra 	$L__BB11_201;
	setp.lt.s64 	%p92, %rd338, %rd185;
	selp.f64 	%fd350, %fd349, %fd264, %p92;
	min.s64 	%rd339, %rd338, %rd185;
$L__BB11_201:
	ld.shared.f64 	%fd269, [_ZN6thrust24THRUST_300001_SM_1000_NS8cuda_cub4core6detail5shmemE+120];
	ld.shared.u64 	%rd188, [_ZN6thrust24THRUST_300001_SM_1000_NS8cuda_cub4core6detail5shmemE+128];
	abs.f64 	%fd270, %fd350;
	abs.f64 	%fd271, %fd269;
	setp.lt.f64 	%p93, %fd270, %fd271;
	mov.u64 	%rd340, %rd188;
	mov.f64 	%fd351, %fd269;
	@%p93 bra 	$L__BB11_204;
	setp.lt.f64 	%p94, %fd271, %fd270;
	mov.u64 	%rd340, %rd339;
	mov.f64 	%fd351, %fd350;
	@%p94 bra 	$L__BB11_204;
	setp.lt.s64 	%p95, %rd339, %rd188;
	selp.f64 	%fd351, %fd350, %fd269, %p95;
	min.s64 	%rd340, %rd339, %rd188;
$L__BB11_204:
	mov.u32 	%r381, %tid.x;
	setp.ne.s32 	%p212, %r381, 0;
	@%p212 bra 	$L__BB11_206;
	ld.param.u64 	%rd271, [_ZN6thrust24THRUST_300001_SM_1000_NS8cuda_cub4core6detail13_kernel_agentINS1_8__reduce11ReduceAgentINS0_12zip_iteratorIN4cuda3std3__45tupleIJNS0_10device_ptrIdEENS0_17counting_iteratorIlNS0_11use_defaultESF_SF_EEEEEEEPNSB_IJdlEEESJ_lNS1_9__extrema9arg_max_fIdl10ComparatorEEEEJSI_SK_lSO_EEEvDpT0__param_1];
	cvta.to.global.u64 	%rd270, %rd271;
	st.global.f64 	[%rd270], %fd351;
	st.global.u64 	[%rd270+8], %rd340;
$L__BB11_206:
	ret;

}
	// .globl	_ZN6thrust24THRUST_300001_SM_1000_NS8cuda_cub4core6detail13_kernel_agentINS1_8__reduce11ReduceAgentINS0_12zip_iteratorIN4cuda3std3__45tupleIJNS0_10device_ptrIdEENS0_17counting_iteratorIlNS0_11use_defaultESF_SF_EEEEEEEPNSB_IJdlEEESJ_lNS1_9__extrema9arg_max_fIdl10ComparatorEEEEJSI_SK_lN3cub18CUB_300001_SM_100013GridEvenShareIlEENSR_9GridQueueIyEESO_EEEvDpT0_
.visible .entry _ZN6thrust24THRUST_300001_SM_1000_NS8cuda_cub4core6detail13_kernel_agentINS1_8__reduce11ReduceAgentINS0_12zip_iteratorIN4cuda3std3__45tupleIJNS0_10device_ptrIdEENS0_17counting_iteratorIlNS0_11use_defaultESF_SF_EEEEEEEPNSB_IJdlEEESJ_lNS1_9__extrema9arg_max_fIdl10ComparatorEEEEJSI_SK_lN3cub18CUB_300001_SM_100013GridEvenShareIlEENSR_9GridQueueIyEESO_EEEvDpT0_(
	.param .align 8 .b8 _ZN6thrust24THRUST_300001_SM_1000_NS8cuda_cub4core6detail13_kernel_agentINS1_8__reduce11ReduceAgentINS0_12zip_iteratorIN4cuda3std3__45tupleIJNS0_10device_ptrIdEENS0_17counting_iteratorIlNS0_11use_defaultESF_SF_EEEEEEEPNSB_IJdlEEESJ_lNS1_9__extrema9arg_max_fIdl10ComparatorEEEEJSI_SK_lN3cub18CUB_300001_SM_100013GridEvenShareIlEENSR_9GridQueueIyEESO_EEEvDpT0__param_0[16],
	.param .u64 .ptr .align 1 _ZN6thrust24THRUST_300001_SM_1000_NS8cuda_cub4core6detail13_kernel_agentINS1_8__reduce11ReduceAgentINS0_12zip_iteratorIN4cuda3std3__45tupleIJNS0_10device_ptrIdEENS0_17counting_iteratorIlNS0_11use_defaultESF_SF_EEEEEEEPNSB_IJdlEEESJ_lNS1_9__extrema9arg_max_fIdl10ComparatorEEEEJSI_SK_lN3cub18CUB_300001_SM_100013GridEvenShareIlEENSR_9GridQueueIyEESO_EEEvDpT0__param_1,
	.param .u64 _ZN6thrust24THRUST_300001_SM_1000_NS8cuda_cub4core6detail13_kernel_agentINS1_8__reduce11ReduceAgentINS0_12zip_iteratorIN4cuda3std3__45tupleIJNS0_10device_ptrIdEENS0_17counting_iteratorIlNS0_11use_defaultESF_SF_EEEEEEEPNSB_IJdlEEESJ_lNS1_9__extrema9arg_max_fIdl10ComparatorEEEEJSI_SK_lN3cub18CUB_300001_SM_100013GridEvenShareIlEENSR_9GridQueueIyEESO_EEEvDpT0__param_2,
	.param .align 8 .b8 _ZN6thrust24THRUST_300001_SM_1000_NS8cuda_cub4core6detail13_kernel_agentINS1_8__reduce11ReduceAgentINS0_12zip_iteratorIN4cuda3std3__45tupleIJNS0_10device_ptrIdEENS0_17counting_iteratorIlNS0_11use_defaultESF_SF_EEEEEEEPNSB_IJdlEEESJ_lNS1_9__extrema9arg_max_fIdl10ComparatorEEEEJSI_SK_lN3cub18CUB_300001_SM_100013GridEvenShareIlEENSR_9GridQueueIyEESO_EEEvDpT0__param_3[72],
	.param .align 8 .b8 _ZN6thrust24THRUST_300001_SM_1000_NS8cuda_cub4core6detail13_kernel_agentINS1_8__reduce11ReduceAgentINS0_12zip_iteratorIN4cuda3std3__45tupleIJNS0_10device_ptrIdEENS0_17counting_iteratorIlNS0_11use_defaultESF_SF_EEEEEEEPNSB_IJdlEEESJ_lNS1_9__extrema9arg_max_fIdl10ComparatorEEEEJSI_SK_lN3cub18CUB_300001_SM_100013GridEvenShareIlEENSR_9GridQueueIyEESO_EEEvDpT0__param_4[8],
	.param .align 1 .b8 _ZN6thrust24THRUST_300001_SM_1000_NS8cuda_cub4core6detail13_kernel_agentINS1_8__reduce11ReduceAgentINS0_12zip_iteratorIN4cuda3std3__45tupleIJNS0_10device_ptrIdEENS0_17counting_iteratorIlNS0_11use_defaultESF_SF_EEEEEEEPNSB_IJdlEEESJ_lNS1_9__extrema9arg_max_fIdl10ComparatorEEEEJSI_SK_lN3cub18CUB_300001_SM_100013GridEvenShareIlEENSR_9GridQueueIyEESO_EEEvDpT0__param_5[1]
)
.maxntid 256
{
	.reg .pred 	%p<215>;
	.reg .b32 	%r<399>;
	.reg .b64 	%rd<356>;
	.reg .b64 	%fd<352>;

	ld.param.u64 	%rd196, [_ZN6thrust24THRUST_300001_SM_1000_NS8cuda_cub4core6detail13_kernel_agentINS1_8__reduce11ReduceAgentINS0_12zip_iteratorIN4cuda3std3__45tupleIJNS0_10device_ptrIdEENS0_17counting_iteratorIlNS0_11use_defaultESF_SF_EEEEEEEPNSB_IJdlEEESJ_lNS1_9__extrema9arg_max_fIdl10ComparatorEEEEJSI_SK_lN3cub18CUB_300001_SM_100013GridEvenShareIlEENSR_9GridQueueIyEESO_EEEvDpT0__param_0+8];
	ld.param.u64 	%rd195, [_ZN6thrust24THRUST_300001_SM_1000_NS8cuda_cub4core6detail13_kernel_agentINS1_8__reduce11ReduceAgentINS0_12zip_iteratorIN4cuda3std3__45tupleIJNS0_10device_ptrIdEENS0_17counting_iteratorIlNS0_11use_defaultESF_SF_EEEEEEEPNSB_IJdlEEESJ_lNS1_9__extrema9arg_max_fIdl10ComparatorEEEEJSI_SK_lN3cub18CUB_300001_SM_100013GridEvenShareIlEENSR_9GridQueueIyEESO_EEEvDpT0__param_0];
	ld.param.u64 	%rd199, [_ZN6thrust24THRUST_300001_SM_1000_NS8cuda_cub4core6detail13_kernel_agentINS1_8__reduce11ReduceAgentINS0_12zip_iteratorIN4cuda3std3__45tupleIJNS0_10device_ptrIdEENS0_17counting_iteratorIlNS0_11use_defaultESF_SF_EEEEEEEPNSB_IJdlEEESJ_lNS1_9__extrema9arg_max_fIdl10ComparatorEEEEJSI_SK_lN3cub18CUB_300001_SM_100013GridEvenShareIlEENSR_9GridQueueIyEESO_EEEvDpT0__param_4];
	ld.param.u64 	%rd198, [_ZN6thrust24THRUST_300001_SM_1000_NS8cuda_cub4core6detail13_kernel_agentINS1_8__reduce11ReduceAgentINS0_12zip_iteratorIN4cuda3std3__45tupleIJNS0_10device_ptrIdEENS0_17counting_iteratorIlNS0_11use_defaultESF_SF_EEEEEEEPNSB_IJdlEEESJ_lNS1_9__extrema9arg_max_fIdl10ComparatorEEEEJSI_SK_lN3cub18CUB_300001_SM_100013GridEvenShareIlEENSR_9GridQueueIyEESO_EEEvDpT0__param_2];
	cvta.to.global.u64 	%rd1, %rd199;
	cvta.to.global.u64 	%rd2, %rd195;
	mov.u32 	%r1, %ctaid.x;
	mul.lo.s32 	%r33, %r1, 1280;
	cvt.u64.u32 	%rd4, %r33;
	mov.u32 	%r34, %nctaid.x;
	mul.lo.s32 	%r35, %r34, 1280;
	cvt.u64.u32 	%rd5, %r35;
	add.s64 	%rd200, %rd4, 1280;
	setp.le.s64 	%p1, %rd200, %rd198;
	@%p1 bra 	$L__BB12_121;
	cvt.u32.u64 	%r159, %rd4;
	cvt.u32.u64 	%r2, %rd198;
	sub.s32 	%r3, %r2, %r159;
	mov.u32 	%r4, %tid.x;
	setp.ge.s32 	%p98, %r4, %r3;
	mov.f64 	%fd298, 0d0000000000000000;
	mov.b64 	%rd298, 0;
	mov.u32 	%r393, %r4;
	@%p98 bra 	$L__BB12_3;
	cvt.u64.u32 	%rd246, %r4;
	add.s64 	%rd247, %rd4, %rd246;
	shl.b64 	%rd248, %rd247, 3;
	add.s64 	%rd249, %rd2, %rd248;
	add.s64 	%rd298, %rd196, %rd247;
	ld.global.f64 	%fd298, [%rd249];
	add.s32 	%r393, %r4, 256;
$L__BB12_3:
	setp.ge.s32 	%p99, %r393, %r3;
	@%p99 bra 	$L__BB12_25;
	not.b32 	%r161, %r393;
	add.s32 	%r162, %r161, %r2;
	sub.s32 	%r7, %r162, %r159;
	and.b32  	%r163, %r7, 768;
	setp.eq.s32 	%p100, %r163, 768;
	@%p100 bra 	$L__BB12_10;
	cvt.u64.u32 	%rd251, %r393;
	add.s64 	%rd252, %rd251, %rd4;
	add.s64 	%rd289, %rd252, %rd196;
	shl.b64 	%rd253, %rd252, 3;
	add.s64 	%rd288, %rd2, %rd253;
	shr.u32 	%r164, %r7, 8;
	add.s32 	%r165, %r164, 1;
	and.b32  	%r166, %r165, 3;
	neg.s32 	%r391, %r166;
$L__BB12_6:
	.pragma "nounroll";
	mov.u64 	%rd12, %rd298;
	mov.f64 	%fd3, %fd298;
	ld.global.f64 	%fd4, [%rd288];
	abs.f64 	%fd5, %fd3;
	abs.f64 	%fd6, %fd4;
	setp.lt.f64 	%p101, %fd5, %fd6;
	mov.u64 	%rd298, %rd289;
	mov.f64 	%fd298, %fd4;
	@%p101 bra 	$L__BB12_9;
	setp.lt.f64 	%p102, %fd6, %fd5;
	mov.u64 	%rd298, %rd12;
	mov.f64 	%fd298, %fd3;
	@%p102 bra 	$L__BB12_9;
	setp.lt.s64 	%p103, %rd12, %rd289;
	min.s64 	%rd298, %rd12, %rd289;
	selp.f64 	%fd298, %fd3, %fd4, %p103;
$L__BB12_9:
	add.s32 	%r393, %r393, 256;
	add.s64 	%rd289, %rd289, 256;
	add.s64 	%rd288, %rd288, 2048;
	add.s32 	%r391, %r391, 1;
	setp.ne.s32 	%p104, %r391, 0;
	@%p104 bra 	$L__BB12_6;
$L__BB12_10:
	setp.lt.u32 	%p105, %r7, 768;
	@%p105 bra 	$L__BB12_25;
	add.s32 	%r394, %r393, 512;
$L__BB12_12:
	mov.u32 	%r15, %r394;
	add.s32 	%r167, %r15, -512;
	cvt.s64.s32 	%rd254, %r167;
	add.s64 	%rd255, %rd254, %rd4;
	shl.b64 	%rd256, %rd255, 3;
	add.s64 	%rd20, %rd2, %rd256;
	add.s64 	%rd21, %rd255, %rd196;
	ld.global.f64 	%fd12, [%rd20];
	abs.f64 	%fd13, %fd298;
	abs.f64 	%fd14, %fd12;
	setp.lt.f64 	%p106, %fd13, %fd14;
	mov.u64 	%rd295, %rd21;
	mov.f64 	%fd295, %fd12;
	@%p106 bra 	$L__BB12_15;
	setp.lt.f64 	%p107, %fd14, %fd13;
	mov.u64 	%rd295, %rd298;
	mov.f64 	%fd295, %fd298;
	@%p107 bra 	$L__BB12_15;
	setp.lt.s64 	%p108, %rd298, %rd21;
	min.s64 	%rd295, %rd298, %rd21;
	selp.f64 	%fd295, %fd298, %fd12, %p108;
$L__BB12_15:
	add.s32 	%r168, %r15, -256;
	cvt.s64.s32 	%rd257, %r168;
	add.s64 	%rd258, %rd257, %rd4;
	add.s64 	%rd24, %rd258, %rd196;
	ld.global.f64 	%fd17, [%rd20+2048];
	abs.f64 	%fd18, %fd295;
	abs.f64 	%fd19, %fd17;
	setp.lt.f64 	%p109, %fd18, %fd19;
	mov.u64 	%rd296, %rd24;
	mov.f64 	%fd296, %fd17;
	@%p109 bra 	$L__BB12_18;
	setp.lt.f64 	%p110, %fd19, %fd18;
	mov.u64 	%rd296, %rd295;
	mov.f64 	%fd296, %fd295;
	@%p110 bra 	$L__BB12_18;
	setp.lt.s64 	%p111, %rd295, %rd24;
	min.s64 	%rd296, %rd295, %rd24;
	selp.f64 	%fd296, %fd295, %fd17, %p111;
$L__BB12_18:
	cvt.s64.s32 	%rd259, %r15;
	add.s64 	%rd260, %rd259, %rd4;
	add.s64 	%rd27, %rd260, %rd196;
	ld.global.f64 	%fd22, [%rd20+4096];
	abs.f64 	%fd23, %fd296;
	abs.f64 	%fd24, %fd22;
	setp.lt.f64 	%p112, %fd23, %fd24;
	mov.u64 	%rd297, %rd27;
	mov.f64 	%fd297, %fd22;
	@%p112 bra 	$L__BB12_21;
	setp.lt.f64 	%p113, %fd24, %fd23;
	mov.u64 	%rd297, %rd296;
	mov.f64 	%fd297, %fd296;
	@%p113 bra 	$L__BB12_21;
	setp.lt.s64 	%p114, %rd296, %rd27;
	min.s64 	%rd297, %rd296, %rd27;
	selp.f64 	%fd297, %fd296, %fd22, %p114;
$L__BB12_21:
	add.s32 	%r169, %r15, 256;
	cvt.s64.s32 	%rd261, %r169;
	add.s64 	%rd262, %rd261, %rd4;
	add.s64 	%rd30, %rd262, %rd196;
	ld.global.f64 	%fd27, [%rd20+6144];
	abs.f64 	%fd28, %fd297;
	abs.f64 	%fd29, %fd27;
	setp.lt.f64 	%p115, %fd28, %fd29;
	mov.u64 	%rd298, %rd30;
	mov.f64 	%fd298, %fd27;
	@%p115 bra 	$L__BB12_24;
	setp.lt.f64 	%p116, %fd29, %fd28;
	mov.u64 	%rd298, %rd297;
	mov.f64 	%fd298, %fd297;
	@%p116 bra 	$L__BB12_24;
	setp.lt.s64 	%p117, %rd297, %rd30;
	min.s64 	%rd298, %rd297, %rd30;
	selp.f64 	%fd298, %fd297, %fd27, %p117;
$L__BB12_24:
	add.s32 	%r394, %r15, 1024;
	add.s32 	%r170, %r15, 512;
	setp.lt.s32 	%p118, %r170, %r3;
	@%p118 bra 	$L__BB12_12;
$L__BB12_25:
	setp.lt.s32 	%p119, %r3, 256;
	@%p119 bra 	$L__BB12_70;
	// begin inline asm
	mov.u32 %r284, %laneid;
	// end inline asm
	mov.b64 	%rd273, %fd298;
	mov.b64 	{%r286, %r291}, %rd273;
	mov.b32 	%r302, 1;
	mov.b32 	%r303, 31;
	mov.b32 	%r304, -1;
	// begin inline asm
	shfl.sync.down.b32 %r285, %r286, %r302, %r303, %r304;
	// end inline asm
	// begin inline asm
	shfl.sync.down.b32 %r290, %r291, %r302, %r303, %r304;
	// end inline asm
	mov.b64 	%rd274, {%r285, %r290};
	mov.b64 	%fd33, %rd274;
	mov.b64 	{%r296, %r301}, %rd298;
	// begin inline asm
	shfl.sync.down.b32 %r295, %r296, %r302, %r303, %r304;
	// end inline asm
	// begin inline asm
	shfl.sync.down.b32 %r300, %r301, %r302, %r303, %r304;
	// end inline asm
	mov.b64 	%rd34, {%r295, %r300};
	setp.gt.s32 	%p171, %r284, 30;
	mov.u64 	%rd300, %rd298;
	mov.f64 	%fd300, %fd298;
	@%p171 bra 	$L__BB12_30;
	abs.f64 	%fd34, %fd298;
	abs.f64 	%fd35, %fd33;
	setp.lt.f64 	%p172, %fd34, %fd35;
	mov.u64 	%rd300, %rd34;
	mov.f64 	%fd300, %fd33;
	@%p172 bra 	$L__BB12_30;
	setp.lt.f64 	%p173, %fd35, %fd34;
	mov.u64 	%rd300, %rd298;
	mov.f64 	%fd300, %fd298;
	@%p173 bra 	$L__BB12_30;
	setp.lt.s64 	%p174, %rd298, %rd34;
	min.s64 	%rd300, %rd298, %rd34;
	selp.f64 	%fd300, %fd298, %fd33, %p174;
$L__BB12_30:
	mov.b64 	%rd275, %fd300;
	mov.b64 	{%r306, %r311}, %rd275;
	mov.b32 	%r322, 2;
	mov.b32 	%r323, 31;
	mov.b32 	%r324, -1;
	// begin inline asm
	shfl.sync.down.b32 %r305, %r306, %r322, %r323, %r324;
	// end inline asm
	// begin inline asm
	shfl.sync.down.b32 %r310, %r311, %r322, %r323, %r324;
	// end inline asm
	mov.b64 	%rd276, {%r305, %r310};
	mov.b64 	%fd38, %rd276;
	mov.b64 	{%r316, %r321}, %rd300;
	// begin inline asm
	shfl.sync.down.b32 %r315, %r316, %r322, %r323, %r324;
	// end inline asm
	// begin inline asm
	shfl.sync.down.b32 %r320, %r321, %r322, %r323, %r324;
	// end inline asm
	mov.b64 	%rd37, {%r315, %r320};
	setp.gt.s32 	%p175, %r284, 29;
	mov.u64 	%rd301, %rd300;
	mov.f64 	%fd301, %fd300;
	@%p175 bra 	$L__BB12_34;
	abs.f64 	%fd39, %fd300;
	abs.f64 	%fd40, %fd38;
	setp.lt.f64 	%p176, %fd39, %fd40;
	mov.u64 	%rd301, %rd37;
	mov.f64 	%fd301, %fd38;
	@%p176 bra 	$L__BB12_34;
	setp.lt.f64 	%p177, %fd40, %fd39;
	mov.u64 	%rd301, %rd300;
	mov.f64 	%fd301, %fd300;
	@%p177 bra 	$L__BB12_34;
	setp.lt.s64 	%p178, %rd300, %rd37;
	min.s64 	%rd301, %rd300, %rd37;
	selp.f64 	%fd301, %fd300, %fd38, %p178;
$L__BB12_34:
	mov.b64 	%rd277, %fd301;
	mov.b64 	{%r326, %r331}, %rd277;
	mov.b32 	%r342, 4;
	mov.b32 	%r343, 31;
	mov.b32 	%r344, -1;
	// begin inline asm
	shfl.sync.down.b32 %r325, %r326, %r342, %r343, %r344;
	// end inline asm
	// begin inline asm
	shfl.sync.down.b32 %r330, %r331, %r342, %r343, %r344;
	// end inline asm
	mov.b64 	%rd278, {%r325, %r330};
	mov.b64 	%fd43, %rd278;
	mov.b64 	{%r336, %r341}, %rd301;
	// begin inline asm
	shfl.sync.down.b32 %r335, %r336, %r342, %r343, %r344;
	// end inline asm
	// begin inline asm
	shfl.sync.down.b32 %r340, %r341, %r342, %r343, %r344;
	// end inline asm
	mov.b64 	%rd40, {%r335, %r340};
	setp.gt.s32 	%p179, %r284, 27;
	mov.u64 	%rd302, %rd301;
	mov.f64 	%fd302, %fd301;
	@%p179 bra 	$L__BB12_38;
	abs.f64 	%fd44, %fd301;
	abs.f64 	%fd45, %fd43;
	setp.lt.f64 	%p180, %fd44, %fd45;
	mov.u64 	%rd302, %rd40;
	mov.f64 	%fd302, %fd43;
	@%p180 bra 	$L__BB12_38;
	setp.lt.f64 	%p181, %fd45, %fd44;
	mov.u64 	%rd302, %rd301;
	mov.f64 	%fd302, %fd301;
	@%p181 bra 	$L__BB12_38;
	setp.lt.s64 	%p182, %rd301, %rd40;
	min.s64 	%rd302, %rd301, %rd40;
	selp.f64 	%fd302, %fd301, %fd43, %p182;
$L__BB12_38:
	mov.b64 	%rd279, %fd302;
	mov.b64 	{%r346, %r351}, %rd279;
	mov.b32 	%r362, 8;
	mov.b32 	%r363, 31;
	mov.b32 	%r364, -1;
	// begin inline asm
	shfl.sync.down.b32 %r345, %r346, %r362, %r363, %r364;
	// end inline asm
	// begin inline asm
	shfl.sync.down.b32 %r350, %r351, %r362, %r363, %r364;
	// end inline asm
	mov.b64 	%rd280, {%r345, %r350};
	mov.b64 	%fd48, %rd280;
	mov.b64 	{%r356, %r361}, %rd302;
	// begin inline asm
	shfl.sync.down.b32 %r355, %r356, %r362, %r363, %r364;
	// end inline asm
	// begin inline asm
	shfl.sync.down.b32 %r360, %r361, %r362, %r363, %r364;
	// end inline asm
	mov.b64 	%rd43, {%r355, %r360};
	setp.gt.s32 	%p183, %r284, 23;
	mov.u64 	%rd303, %rd302;
	mov.f64 	%fd303, %fd302;
	@%p183 bra 	$L__BB12_42;
	abs.f64 	%fd49, %fd302;
	abs.f64 	%fd50, %fd48;
	setp.lt.f64 	%p184, %fd49, %fd50;
	mov.u64 	%rd303, %rd43;
	mov.f64 	%fd303, %fd48;
	@%p184 bra 	$L__BB12_42;
	setp.lt.f64 	%p185, %fd50, %fd49;
	mov.u64 	%rd303, %rd302;
	mov.f64 	%fd303, %fd302;
	@%p185 bra 	$L__BB12_42;
	setp.lt.s64 	%p186, %rd302, %rd43;
	min.s64 	%rd303, %rd302, %rd43;
	selp.f64 	%fd303, %fd302, %fd48, %p186;
$L__BB12_42:
	mov.b64 	%rd281, %fd303;
	mov.b64 	{%r366, %r371}, %rd281;
	mov.b32 	%r382, 16;
	mov.b32 	%r383, 31;
	mov.b32 	%r384, -1;
	// begin inline asm
	shfl.sync.down.b32 %r365, %r366, %r382, %r383, %r384;
	// end inline asm
	// begin inline asm
	shfl.sync.down.b32 %r370, %r371, %r382, %r383, %r384;
	// end inline asm
	mov.b64 	%rd282, {%r365, %r370};
	mov.b64 	%fd53, %rd282;
	mov.b64 	{%r376, %r381}, %rd303;
	// begin inline asm
	shfl.sync.down.b32 %r375, %r376, %r382, %r383, %r384;
	// end inline asm
	// begin inline asm
	shfl.sync.down.b32 %r380, %r381, %r382, %r383, %r384;
	// end inline asm
	mov.b64 	%rd46, {%r375, %r380};
	setp.gt.s32 	%p187, %r284, 15;
	mov.u64 	%rd355, %rd303;
	mov.f64 	%fd351, %fd303;
	@%p187 bra 	$L__BB12_46;
	abs.f64 	%fd54, %fd303;
	abs.f64 	%fd55, %fd53;
	setp.lt.f64 	%p188, %fd54, %fd55;
	mov.u64 	%rd355, %rd46;
	mov.f64 	%fd351, %fd53;
	@%p188 bra 	$L__BB12_46;
	setp.lt.f64 	%p189, %fd55, %fd54;
	mov.u64 	%rd355, %rd303;
	mov.f64 	%fd351, %fd303;
	@%p189 bra 	$L__BB12_46;
	setp.lt.s64 	%p190, %rd303, %rd46;
	min.s64 	%rd355, %rd303, %rd46;
	selp.f64 	%fd351, %fd303, %fd53, %p190;
$L__BB12_46:
	setp.ne.s32 	%p191, %r284, 0;
	@%p191 bra 	$L__BB12_48;
	shr.u32 	%r385, %r4, 1;
	and.b32  	%r386, %r385, 496;
	mov.u32 	%r387, _ZN6thrust24THRUST_300001_SM_1000_NS8cuda_cub4core6detail5shmemE;
	add.s32 	%r388, %r387, %r386;
	st.shared.f64 	[%r388+8], %fd351;
	st.shared.u64 	[%r388+16], %rd355;
$L__BB12_48:
	bar.sync 	0;
	setp.ne.s32 	%p192, %r4, 0;
	@%p192 bra 	$L__BB12_208;
	ld.shared.f64 	%fd58, [_ZN6thrust24THRUST_300001_SM_1000_NS8cuda_cub4core6detail5shmemE+24];
	ld.shared.u64 	%rd49, [_ZN6thrust24THRUST_300001_SM_1000_NS8cuda_cub4core6detail5shmemE+32];
	abs.f64 	%fd59, %fd351;
	abs.f64 	%fd60, %fd58;
	setp.lt.f64 	%p193, %fd59, %fd60;
	mov.u64 	%rd305, %rd49;
	mov.f64 	%fd305, %fd58;
	@%p193 bra 	$L__BB12_52;
	setp.lt.f64 	%p194, %fd60, %fd59;
	mov.u64 	%rd305, %rd355;
	mov.f64 	%fd305, %fd351;
	@%p194 bra 	$L__BB12_52;
	setp.lt.s64 	%p195, %rd355, %rd49;
	min.s64 	%rd305, %rd355, %rd49;
	selp.f64 	%fd305, %fd351, %fd58, %p195;
$L__BB12_52:
	ld.shared.f64 	%fd63, [_ZN6thrust24THRUST_300001_SM_1000_NS8cuda_cub4core6detail5shmemE+40];
	ld.shared.u64 	%rd52, [_ZN6thrust24THRUST_300001_SM_1000_NS8cuda_cub4core6detail5shmemE+48];
	abs.f64 	%fd64, %fd305;
	abs.f64 	%fd65, %fd63;
	setp.lt.f64 	%p196, %fd64, %fd65;
	mov.u64 	%rd306, %rd52;
	mov.f64 	%fd306, %fd63;
	@%p196 bra 	$L__BB12_55;
	setp.lt.f64 	%p197, %fd65, %fd64;
	mov.u64 	%rd306, %rd305;
	mov.f64 	%fd306, %fd305;
	@%p197 bra 	$L__BB12_55;
	setp.lt.s64 	%p198, %rd305, %rd52;
	min.s64 	%rd306, %rd305, %rd52;
	selp.f64 	%fd306, %fd305, %fd63, %p198;
$L__BB12_55:
	ld.shared.f64 	%fd68, [_ZN6thrust24THRUST_300001_SM_1000_NS8cuda_cub4core6detail5shmemE+56];
	ld.shared.u64 	%rd55, [_ZN6thrust24THRUST_300001_SM_1000_NS8cuda_cub4core6detail5shmemE+64];
	abs.f64 	%fd69, %fd306;
	abs.f64 	%fd70, %fd68;
	setp.lt.f64 	%p199, %fd69, %fd70;
	mov.u64 	%rd307, %rd55;
	mov.f64 	%fd307, %fd68;
	@%p199 bra 	$L__BB12_58;
	setp.lt.f64 	%p200, %fd70, %fd69;
	mov.u64 	%rd307, %rd306;
	mov.f64 	%fd307, %fd306;
	@%p200 bra 	$L__BB12_58;
	setp.lt.s64 	%p201, %rd306, %rd55;
	min.s64 	%rd307, %rd306, %rd55;
	selp.f64 	%fd307, %fd306, %fd68, %p201;
$L__BB12_58:
	ld.shared.f64 	%fd73, [_ZN6thrust24THRUST_300001_SM_1000_NS8cuda_cub4core6detail5shmemE+72];
	ld.shared.u64 	%rd58, [_ZN6thrust24THRUST_300001_SM_1000_NS8cuda_cub4core6detail5shmemE+80];
	abs.f64 	%fd74, %fd307;
	abs.f64 	%fd75, %fd73;
	setp.lt.f64 	%p202, %fd74, %fd75;
	mov.u64 	%rd308, %rd58;
	mov.f64 	%fd308, %fd73;
	@%p202 bra 	$L__BB12_61;
	setp.lt.f64 	%p203, %fd75, %fd74;
	mov.u64 	%rd308, %rd307;
	mov.f64 	%fd308, %fd307;
	@%p203 bra 	$L__BB12_61;
	setp.lt.s64 	%p204, %rd307, %rd58;
	min.s64 	%rd308, %rd307, %rd58;
	selp.f64 	%fd308, %fd307, %fd73, %p204;
$L__BB12_61:
	ld.shared.f64 	%fd78, [_ZN6thrust24THRUST_300001_SM_1000_NS8cuda_cub4core6detail5shmemE+88];
	ld.shared.u64 	%rd61, [_ZN6thrust24THRUST_300001_SM_1000_NS8cuda_cub4core6detail5shmemE+96];
	abs.f64 	%fd79, %fd308;
	abs.f64 	%fd80, %fd78;
	setp.lt.f64 	%p205, %fd79, %fd80;
	mov.u64 	%rd309, %rd61;
	mov.f64 	%fd309, %fd78;
	@%p205 bra 	$L__BB12_64;
	setp.lt.f64 	%p206, %fd80, %fd79;
	mov.u64 	%rd309, %rd308;
	mov.f64 	%fd309, %fd308;
	@%p206 bra 	$L__BB12_64;
	setp.lt.s64 	%p207, %rd308, %rd61;
	min.s64 	%rd309, %rd308, %rd61;
	selp.f64 	%fd309, %fd308, %fd78, %p207;
$L__BB12_64:
	ld.shared.f64 	%fd83, [_ZN6thrust24THRUST_300001_SM_1000_NS8cuda_cub4core6detail5shmemE+104];
	ld.shared.u64 	%rd64, [_ZN6thrust24THRUST_300001_SM_1000_NS8cuda_cub4core6detail5shmemE+112];
	abs.f64 	%fd84, %fd309;
	abs.f64 	%fd85, %fd83;
	setp.lt.f64 	%p208, %fd84, %fd85;
	mov.u64 	%rd310, %rd64;
	mov.f64 	%fd310, %fd83;
	@%p208 bra 	$L__BB12_67;
	setp.lt.f64 	%p209, %fd85, %fd84;
	mov.u64 	%rd310, %rd309;
	mov.f64 	%fd310, %fd309;
	@%p209 bra 	$L__BB12_67;
	setp.lt.s64 	%p210, %rd309, %rd64;
	min.s64 	%rd310, %rd309, %rd64;
	selp.f64 	%fd310, %fd309, %fd83, %p210;
$L__BB12_67:
	ld.shared.f64 	%fd88, [_ZN6thrust24THRUST_300001_SM_1000_NS8cuda_cub4core6detail5shmemE+120];
	ld.shared.u64 	%rd67, [_ZN6thrust24THRUST_300001_SM_1000_NS8cuda_cub4core6detail5shmemE+128];
	abs.f64 	%fd89, %fd310;
	abs.f64 	%fd90, %fd88;
	setp.lt.f64 	%p211, %fd89, %fd90;
	mov.u64 	%rd355, %rd67;
	mov.f64 	%fd351, %fd88;
	@%p211 bra 	$L__BB12_208;
	setp.lt.f64 	%p212, %fd90, %fd89;
	mov.u64 	%rd355, %rd310;
	mov.f64 	%fd351, %fd310;
	@%p212 bra 	$L__BB12_208;
	setp.lt.s64 	%p213, %rd310, %rd67;
	min.s64 	%rd355, %rd310, %rd67;
	selp.f64 	%fd351, %fd310, %fd88, %p213;
	bra.uni 	$L__BB12_208;
$L__BB12_70:
	// begin inline asm
	mov.u32 %r171, %laneid;
	// end inline asm
	and.b32  	%r192, %r4, 992;
	add.s32 	%r193, %r192, 32;
	setp.gt.s32 	%p120, %r193, %r3;
	not.b32 	%r194, %r192;
	add.s32 	%r195, %r3, %r194;
	selp.b32 	%r190, %r195, 31, %p120;
	mov.b64 	%rd263, %fd298;
	mov.b64 	{%r173, %r178}, %rd263;
	mov.b32 	%r189, 1;
	mov.b32 	%r191, -1;
	// begin inline asm
	shfl.sync.down.b32 %r172, %r173, %r189, %r190, %r191;
	// end inline asm
	// begin inline asm
	shfl.sync.down.b32 %r177, %r178, %r189, %r190, %r191;
	// end inline asm
	mov.b64 	%rd264, {%r172, %r177};
	mov.b64 	%fd92, %rd264;
	mov.b64 	{%r183, %r188}, %rd298;
	// begin inline asm
	shfl.sync.down.b32 %r182, %r183, %r189, %r190, %r191;
	// end inline asm
	// begin inline asm
	shfl.sync.down.b32 %r187, %r188, %r189, %r190, %r191;
	// end inline asm
	mov.b64 	%rd69, {%r182, %r187};
	setp.ge.s32 	%p121, %r171, %r190;
	mov.u64 	%rd311, %rd298;
	mov.f64 	%fd311, %fd298;
	@%p121 bra 	$L__BB12_74;
	abs.f64 	%fd93, %fd298;
	abs.f64 	%fd94, %fd92;
	setp.lt.f64 	%p122, %fd93, %fd94;
	mov.u64 	%rd311, %rd69;
	mov.f64 	%fd311, %fd92;
	@%p122 bra 	$L__BB12_74;
	setp.lt.f64 	%p123, %fd94, %fd93;
	mov.u64 	%rd311, %rd298;
	mov.f64 	%fd311, %fd298;
	@%p123 bra 	$L__BB12_74;
	setp.lt.s64 	%p124, %rd298, %rd69;
	min.s64 	%rd311, %rd298, %rd69;
	selp.f64 	%fd311, %fd298, %fd92, %p124;
$L__BB12_74:
	mov.b64 	%rd265, %fd311;
	mov.b64 	{%r197, %r202}, %rd265;
	mov.b32 	%r213, 2;
	mov.b32 	%r215, -1;
	// begin inline asm
	shfl.sync.down.b32 %r196, %r197, %r213, %r190, %r215;
	// end inline asm
	// begin inline asm
	shfl.sync.down.b32 %r201, %r202, %r213, %r190, %r215;
	// end inline asm
	mov.b64 	%rd266, {%r196, %r201};
	mov.b64 	%fd97, %rd266;
	mov.b64 	{%r207, %r212}, %rd311;
	// begin inline asm
	shfl.sync.down.b32 %r206, %r207, %r213, %r190, %r215;
	// end inline asm
	// begin inline asm
	shfl.sync.down.b32 %r211, %r212, %r213, %r190, %r215;
	// end inline asm
	mov.b64 	%rd72, {%r206, %r211};
	add.s32 	%r216, %r171, 2;
	setp.gt.s32 	%p125, %r216, %r190;
	mov.u64 	%rd312, %rd311;
	mov.f64 	%fd312, %fd311;
	@%p125 bra 	$L__BB12_78;
	abs.f64 	%fd98, %fd311;
	abs.f64 	%fd99, %fd97;
	setp.lt.f64 	%p126, %fd98, %fd99;
	mov.u64 	%rd312, %rd72;
	mov.f64 	%fd312, %fd97;
	@%p126 bra 	$L__BB12_78;
	setp.lt.f64 	%p127, %fd99, %fd98;
	mov.u64 	%rd312, %rd311;
	mov.f64 	%fd312, %fd311;
	@%p127 bra 	$L__BB12_78;
	setp.lt.s64 	%p128, %rd311, %rd72;
	min.s64 	%rd312, %rd311, %rd72;
	selp.f64 	%fd312, %fd311, %fd97, %p128;
$L__BB12_78:
	mov.b64 	%rd267, %fd312;
	mov.b64 	{%r218, %r223}, %rd267;
	mov.b32 	%r234, 4;
	mov.b32 	%r236, -1;
	// begin inline asm
	shfl.sync.down.b32 %r217, %r218, %r234, %r190, %r236;
	// end inline asm
	// begin inline asm
	shfl.sync.down.b32 %r222, %r223, %r234, %r190, %r236;
	// end inline asm
	mov.b64 	%rd268, {%r217, %r222};
	mov.b64 	%fd102, %rd268;
	mov.b64 	{%r228, %r233}, %rd312;
	// begin inline asm
	shfl.sync.down.b32 %r227, %r228, %r234, %r190, %r236;
	// end inline asm
	// begin inline asm
	shfl.sync.down.b32 %r232, %r233, %r234, %r190, %r236;
	// end inline asm
	mov.b64 	%rd75, {%r227, %r232};
	add.s32 	%r237, %r171, 4;
	setp.gt.s32 	%p129, %r237, %r190;
	mov.u64 	%rd313, %rd312;
	mov.f64 	%fd313, %fd312;
	@%p129 bra 	$L__BB12_82;
	abs.f64 	%fd103, %fd312;
	abs.f64 	%fd104, %fd102;
	setp.lt.f64 	%p130, %fd103, %fd104;
	mov.u64 	%rd313, %rd75;
	mov.f64 	%fd313, %fd102;
	@%p130 bra 	$L__BB12_82;
	setp.lt.f64 	%p131, %fd104, %fd103;
	mov.u64 	%rd313, %rd312;
	mov.f64 	%fd313, %fd312;
	@%p131 bra 	$L__BB12_82;
	setp.lt.s64 	%p132, %rd312, %rd75;
	min.s64 	%rd313, %rd312, %rd75;
	selp.f64 	%fd313, %fd312, %fd102, %p132;
$L__BB12_82:
	mov.b64 	%rd269, %fd313;
	mov.b64 	{%r239, %r244}, %rd269;
	mov.b32 	%r255, 8;
	mov.b32 	%r257, -1;
	// begin inline asm
	shfl.sync.down.b32 %r238, %r239, %r255, %r190, %r257;
	// end inline asm
	// begin inline asm
	shfl.sync.down.b32 %r243, %r244, %r255, %r190, %r257;
	// end inline asm
	mov.b64 	%rd270, {%r238, %r243};
	mov.b64 	%fd107, %rd270;
	mov.b64 	{%r249, %r254}, %rd313;
	// begin inline asm
	shfl.sync.down.b32 %r248, %r249, %r255, %r190, %r257;
	// end inline asm
	// begin inline asm
	shfl.sync.down.b32 %r253, %r254, %r255, %r190, %r257;
	// end inline asm
	mov.b64 	%rd78, {%r248, %r253};
	add.s32 	%r258, %r171, 8;
	setp.gt.s32 	%p133, %r258, %r190;
	mov.u64 	%rd314, %rd313;
	mov.f64 	%fd314, %fd313;
	@%p133 bra 	$L__BB12_86;
	abs.f64 	%fd108, %fd313;
	abs.f64 	%fd109, %fd107;
	setp.lt.f64 	%p134, %fd108, %fd109;
	mov.u64 	%rd314, %rd78;
	mov.f64 	%fd314, %fd107;
	@%p134 bra 	$L__BB12_86;
	setp.lt.f64 	%p135, %fd109, %fd108;
	mov.u64 	%rd314, %rd313;
	mov.f64 	%fd314, %fd313;
	@%p135 bra 	$L__BB12_86;
	setp.lt.s64 	%p136, %rd313, %rd78;
	min.s64 	%rd314, %rd313, %rd78;
	selp.f64 	%fd314, %fd313, %fd107, %p136;
$L__BB12_86:
	mov.b64 	%rd271, %fd314;
	mov.b64 	{%r260, %r265}, %rd271;
	mov.b32 	%r276, 16;
	mov.b32 	%r278, -1;
	// begin inline asm
	shfl.sync.down.b32 %r259, %r260, %r276, %r190, %r278;
	// end inline asm
	// begin inline asm
	shfl.sync.down.b32 %r264, %r265, %r276, %r190, %r278;
	// end inline asm
	mov.b64 	%rd272, {%r259, %r264};
	mov.b64 	%fd112, %rd272;
	mov.b64 	{%r270, %r275}, %rd314;
	// begin inline asm
	shfl.sync.down.b32 %r269, %r270, %r276, %r190, %r278;
	// end inline asm
	// begin inline asm
	shfl.sync.down.b32 %r274, %r275, %r276, %r190, %r278;
	// end inline asm
	mov.b64 	%rd81, {%r269, %r274};
	add.s32 	%r279, %r171, 16;
	setp.gt.s32 	%p137, %r279, %r190;
	mov.u64 	%rd355, %rd314;
	mov.f64 	%fd351, %fd314;
	@%p137 bra 	$L__BB12_90;
	abs.f64 	%fd113, %fd314;
	abs.f64 	%fd114, %fd112;
	setp.lt.f64 	%p138, %fd113, %fd114;
	mov.u64 	%rd355, %rd81;
	mov.f64 	%fd351, %fd112;
	@%p138 bra 	$L__BB12_90;
	setp.lt.f64 	%p139, %fd114, %fd113;
	mov.u64 	%rd355, %rd314;
	mov.f64 	%fd351, %fd314;
	@%p139 bra 	$L__BB12_90;
	setp.lt.s64 	%p140, %rd314, %rd81;
	min.s64 	%rd355, %rd314, %rd81;
	selp.f64 	%fd351, %fd314, %fd112, %p140;
$L__BB12_90:
	setp.ne.s32 	%p141, %r171, 0;
	@%p141 bra 	$L__BB12_92;
	shr.u32 	%r280, %r4, 1;
	and.b32  	%r281, %r280, 496;
	mov.u32 	%r282, _ZN6thrust24THRUST_300001_SM_1000_NS8cuda_cub4core6detail5shmemE;
	add.s32 	%r283, %r282, %r281;
	st.shared.f64 	[%r283+8], %fd351;
	st.shared.u64 	[%r283+16], %rd355;
$L__BB12_92:
	bar.sync 	0;
	setp.ne.s32 	%p142, %r4, 0;
	@%p142 bra 	$L__BB12_208;
	setp.lt.s32 	%p143, %r3, 33;
	mov.f64 	%fd316, %fd351;
	mov.u64 	%rd316, %rd355;
	@%p143 bra 	$L__BB12_97;
	ld.shared.f64 	%fd117, [_ZN6thrust24THRUST_300001_SM_1000_NS8cuda_cub4core6detail5shmemE+24];
	ld.shared.u64 	%rd84, [_ZN6thrust24THRUST_300001_SM_1000_NS8cuda_cub4core6detail5shmemE+32];
	abs.f64 	%fd118, %fd351;
	abs.f64 	%fd119, %fd117;
	setp.lt.f64 	%p144, %fd118, %fd119;
	mov.f64 	%fd316, %fd117;
	mov.u64 	%rd316, %rd84;
	@%p144 bra 	$L__BB12_97;
	setp.lt.f64 	%p145, %fd119, %fd118;
	mov.f64 	%fd316, %fd351;
	mov.u64 	%rd316, %rd355;
	@%p145 bra 	$L__BB12_97;
	setp.lt.s64 	%p146, %rd355, %rd84;
	selp.f64 	%fd316, %fd351, %fd117, %p146;
	min.s64 	%rd316, %rd355, %rd84;
$L__BB12_97:
	setp.lt.s32 	%p147, %r3, 65;
	mov.f64 	%fd317, %fd316;
	mov.u64 	%rd317, %rd316;
	@%p147 bra 	$L__BB12_101;
	ld.shared.f64 	%fd122, [_ZN6thrust24THRUST_300001_SM_1000_NS8cuda_cub4core6detail5shmemE+40];
	ld.shared.u64 	%rd87, [_ZN6thrust24THRUST_300001_SM_1000_NS8cuda_cub4core6detail5shmemE+48];
	abs.f64 	%fd123, %fd316;
	abs.f64 	%fd124, %fd122;
	setp.lt.f64 	%p148, %fd123, %fd124;
	mov.f64 	%fd317, %fd122;
	mov.u64 	%rd317, %rd87;
	@%p148 bra 	$L__BB12_101;
	setp.lt.f64 	%p149, %fd124, %fd123;
	mov.f64 	%fd317, %fd316;
	mov.u64 	%rd317, %rd316;
	@%p149 bra 	$L__BB12_101;
	setp.lt.s64 	%p150, %rd316, %rd87;
	selp.f64 	%fd317, %fd316, %fd122, %p150;
	min.s64 	%rd317, %rd316, %rd87;
$L__BB12_101:
	setp.lt.s32 	%p151, %r3, 97;
	mov.f64 	%fd318, %fd317;
	mov.u64 	%rd318, %rd317;
	@%p151 bra 	$L__BB12_105;
	ld.shared.f64 	%fd127, [_ZN6thrust24THRUST_300001_SM_1000_NS8cuda_cub4core6detail5shmemE+56];
	ld.shared.u64 	%rd90, [_ZN6thrust24THRUST_300001_SM_1000_NS8cuda_cub4core6detail5shmemE+64];
	abs.f64 	%fd128, %fd317;
	abs.f64 	%fd129, %fd127;
	setp.lt.f64 	%p152, %fd128, %fd129;
	mov.f64 	%fd318, %fd127;
	mov.u64 	%rd318, %rd90;
	@%p152 bra 	$L__BB12_105;
	setp.lt.f64 	%p153, %fd129, %fd128;
	mov.f64 	%fd318, %fd317;
	mov.u64 	%rd318, %rd317;
	@%p153 bra 	$L__BB12_105;
	setp.lt.s64 	%p154, %rd317, %rd90;
	selp.f64 	%fd318, %fd317, %fd127, %p154;
	min.s64 	%rd318, %rd317, %rd90;
$L__BB12_105:
	setp.lt.s32 	%p155, %r3, 129;
	mov.f64 	%fd319, %fd318;
	mov.u64 	%rd319, %rd318;
	@%p155 bra 	$L__BB12_109;
	ld.shared.f64 	%fd132, [_ZN6thrust24THRUST_300001_SM_1000_NS8cuda_cub4core6detail5shmemE+72];
	ld.shared.u64 	%rd93, [_ZN6thrust24THRUST_300001_SM_1000_NS8cuda_cub4core6detail5shmemE+80];
	abs.f64 	%fd133, %fd318;
	abs.f64 	%fd134, %fd132;
	setp.lt.f64 	%p156, %fd133, %fd134;
	mov.f64 	%fd319, %fd132;
	mov.u64 	%rd319, %rd93;
	@%p156 bra 	$L__BB12_109;
	setp.lt.f64 	%p157, %fd134, %fd133;
	mov.f64 	%fd319, %fd318;
	mov.u64 	%rd319, %rd318;
	@%p157 bra 	$L__BB12_109;
	setp.lt.s64 	%p158, %rd318, %rd93;
	selp.f64 	%fd319, %fd318, %fd132, %p158;
	min.s64 	%rd319, %rd318, %rd93;
$L__BB12_109:
	setp.lt.s32 	%p159, %r3, 161;
	mov.f64 	%fd320, %fd319;
	mov.u64 	%rd320, %rd319;
	@%p159 bra 	$L__BB12_113;
	ld.shared.f64 	%fd137, [_ZN6thrust24THRUST_300001_SM_1000_NS8cuda_cub4core6detail5shmemE+88];
	ld.shared.u64 	%rd96, [_ZN6thrust24THRUST_300001_SM_1000_NS8cuda_cub4core6detail5shmemE+96];
	abs.f64 	%fd138, %fd319;
	abs.f64 	%fd139, %fd137;
	setp.lt.f64 	%p160, %fd138, %fd139;
	mov.f64 	%fd320, %fd137;
	mov.u64 	%rd320, %rd96;
	@%p160 bra 	$L__BB12_113;
	setp.lt.f64 	%p161, %fd139, %fd138;
	mov.f64 	%fd320, %fd319;
	mov.u64 	%rd320, %rd319;
	@%p161 bra 	$L__BB12_113;
	setp.lt.s64 	%p162, %rd319, %rd96;
	selp.f64 	%fd320, %fd319, %fd137, %p162;
	min.s64 	%rd320, %rd319, %rd96;
$L__BB12_113:
	setp.lt.s32 	%p163, %r3, 193;
	mov.f64 	%fd321, %fd320;
	mov.u64 	%rd321, %rd320;
	@%p163 bra 	$L__BB12_117;
	ld.shared.f64 	%fd142, [_ZN6thrust24THRUST_300001_SM_1000_NS8cuda_cub4core6detail5shmemE+104];
	ld.shared.u64 	%rd99, [_ZN6thrust24THRUST_300001_SM_1000_NS8cuda_cub4core6detail5shmemE+112];
	abs.f64 	%fd143, %fd320;
	abs.f64 	%fd144, %fd142;
	setp.lt.f64 	%p164, %fd143, %fd144;
	mov.f64 	%fd321, %fd142;
	mov.u64 	%rd321, %rd99;
	@%p164 bra 	$L__BB12_117;
	setp.lt.f64 	%p165, %fd144, %fd143;
	mov.f64 	%fd321, %fd320;
	mov.u64 	%rd321, %rd320;
	@%p165 bra 	$L__BB12_117;
	setp.lt.s64 	%p166, %rd320, %rd99;
	selp.f64 	%fd321, %fd320, %fd142, %p166;
	min.s64 	%rd321, %rd320, %rd99;
$L__BB12_117:
	setp.lt.s32 	%p167, %r3, 225;
	mov.u64 	%rd355, %rd321;
	mov.f64 	%fd351, %fd321;
	@%p167 bra 	$L__BB12_208;
	ld.shared.f64 	%fd147, [_ZN6thrust24THRUST_300001_SM_1000_NS8cuda_cub4core6detail5shmemE+120];
	ld.shared.u64 	%rd102, [_ZN6thrust24THRUST_300001_SM_1000_NS8cuda_cub4core6detail5shmemE+128];
	abs.f64 	%fd148, %fd321;
	abs.f64 	%fd149, %fd147;
	setp.lt.f64 	%p168, %fd148, %fd149;
	mov.u64 	%rd355, %rd102;
	mov.f64 	%fd351, %fd147;
	@%p168 bra 	$L__BB12_208;
	setp.lt.f64 	%p169, %fd149, %fd148;
	mov.u64 	%rd355, %rd321;
	mov.f64 	%fd351, %fd321;
	@%p169 bra 	$L__BB12_208;
	setp.lt.s64 	%p170, %rd321, %rd102;
	selp.f64 	%fd351, %fd321, %fd147, %p170;
	min.s64 	%rd355, %rd321, %rd102;
	bra.uni 	$L__BB12_208;
$L__BB12_121:
	mov.u32 	%r20, %tid.x;
	add.s64 	%rd104, %rd196, %rd4;
	cvt.u64.u32 	%rd105, %r20;
	add.s64 	%rd201, %rd105, %rd4;
	cvta.to.global.u64 	%rd202, %rd195;
	shl.b64 	%rd203, %rd201, 3;
	add.s64 	%rd204, %rd202, %rd203;
	ld.global.f64 	%fd274, [%rd204];
	add.s32 	%r36, %r20, 256;
	cvt.u64.u32 	%rd205, %r36;
	ld.global.f64 	%fd275, [%rd204+2048];
	add.s32 	%r37, %r20, 512;
	cvt.u64.u32 	%rd206, %r37;
	ld.global.f64 	%fd276, [%rd204+4096];
	add.s32 	%r38, %r20, 768;
	cvt.u64.u32 	%rd207, %r38;
	ld.global.f64 	%fd277, [%rd204+6144];
	or.b32  	%r39, %r20, 1024;
	cvt.u64.u32 	%rd106, %r39;
	add.s64 	%rd343, %rd104, %rd106;
	ld.global.f64 	%fd339, [%rd204+8192];
	abs.f64 	%fd278, %fd274;
	abs.f64 	%fd279, %fd275;
	setp.geu.f64 	%p2, %fd278, %fd279;
	selp.f64 	%fd280, %fd274, %fd275, %p2;
	selp.b64 	%rd208, %rd105, %rd205, %p2;
	abs.f64 	%fd281, %fd280;
	abs.f64 	%fd282, %fd276;
	setp.geu.f64 	%p3, %fd281, %fd282;
	selp.f64 	%fd283, %fd280, %fd276, %p3;
	selp.b64 	%rd209, %rd208, %rd206, %p3;
	abs.f64 	%fd284, %fd283;
	abs.f64 	%fd285, %fd277;
	setp.geu.f64 	%p4, %fd284, %fd285;
	selp.f64 	%fd152, %fd283, %fd277, %p4;
	selp.b64 	%rd108, %rd209, %rd207, %p4;
	abs.f64 	%fd153, %fd152;
	abs.f64 	%fd154, %fd339;
	setp.lt.f64 	%p5, %fd153, %fd154;
	@%p5 bra 	$L__BB12_123;
	setp.lt.f64 	%p6, %fd154, %fd153;
	setp.lt.u64 	%p7, %rd108, %rd106;
	or.pred  	%p8, %p6, %p7;
	selp.f64 	%fd339, %fd152, %fd339, %p8;
	add.s64 	%rd212, %rd104, %rd108;
	selp.b64 	%rd343, %rd212, %rd343, %p8;
$L__BB12_123:
	setp.le.u64 	%p9, %rd198, %rd5;
	@%p9 bra 	$L__BB12_164;
	setp.ne.s32 	%p10, %r20, 0;
	@%p10 bra 	$L__BB12_126;
	atom.global.add.u64 	%rd213, [%rd1+8], 1280;
	add.s64 	%rd214, %rd213, %rd5;
	st.shared.u64 	[_ZN6thrust24THRUST_300001_SM_1000_NS8cuda_cub4core6detail5shmemE+152], %rd214;
$L__BB12_126:
	bar.sync 	0;
	ld.shared.u64 	%rd331, [_ZN6thrust24THRUST_300001_SM_1000_NS8cuda_cub4core6detail5shmemE+152];
	add.s64 	%rd215, %rd331, 1280;
	setp.gt.s64 	%p11, %rd215, %rd198;
	@%p11 bra 	$L__BB12_141;
	mov.f64 	%fd323, %fd339;
	mov.u64 	%rd324, %rd343;
$L__BB12_128:
	add.s64 	%rd216, %rd331, %rd105;
	cvta.to.global.u64 	%rd217, %rd195;
	shl.b64 	%rd218, %rd216, 3;
	add.s64 	%rd219, %rd217, %rd218;
	add.s64 	%rd325, %rd216, %rd196;
	ld.global.f64 	%fd324, [%rd219];
	add.s64 	%rd326, %rd325, 256;
	ld.global.f64 	%fd325, [%rd219+2048];
	add.s64 	%rd327, %rd325, 512;
	ld.global.f64 	%fd326, [%rd219+4096];
	add.s64 	%rd328, %rd325, 768;
	ld.global.f64 	%fd327, [%rd219+6144];
	add.s64 	%rd343, %rd325, 1024;
	ld.global.f64 	%fd339, [%rd219+8192];
	abs.f64 	%fd163, %fd323;
	abs.f64 	%fd164, %fd324;
	setp.lt.f64 	%p12, %fd163, %fd164;
	@%p12 bra 	$L__BB12_130;
	setp.lt.f64 	%p13, %fd164, %fd163;
	setp.lt.s64 	%p14, %rd324, %rd325;
	or.pred  	%p15, %p13, %p14;
	selp.f64 	%fd324, %fd323, %fd324, %p15;
	selp.b64 	%rd325, %rd324, %rd325, %p15;
$L__BB12_130:
	abs.f64 	%fd167, %fd324;
	abs.f64 	%fd168, %fd325;
	setp.lt.f64 	%p16, %fd167, %fd168;
	@%p16 bra 	$L__BB12_132;
	setp.lt.f64 	%p17, %fd168, %fd167;
	setp.lt.s64 	%p18, %rd325, %rd326;
	or.pred  	%p19, %p17, %p18;
	selp.f64 	%fd325, %fd324, %fd325, %p19;
	selp.b64 	%rd326, %rd325, %rd326, %p19;
$L__BB12_132:
	abs.f64 	%fd171, %fd325;
	abs.f64 	%fd172, %fd326;
	setp.lt.f64 	%p20, %fd171, %fd172;
	@%p20 bra 	$L__BB12_134;
	setp.lt.f64 	%p21, %fd172, %fd171;
	setp.lt.s64 	%p22, %rd326, %rd327;
	or.pred  	%p23, %p21, %p22;
	selp.f64 	%fd326, %fd325, %fd326, %p23;
	selp.b64 	%rd327, %rd326, %rd327, %p23;
$L__BB12_134:
	abs.f64 	%fd175, %fd326;
	abs.f64 	%fd176, %fd327;
	setp.lt.f64 	%p24, %fd175, %fd176;
	@%p24 bra 	$L__BB12_136;
	setp.lt.f64 	%p25, %fd176, %fd175;
	setp.lt.s64 	%p26, %rd327, %rd328;
	or.pred  	%p27, %p25, %p26;
	selp.f64 	%fd327, %fd326, %fd327, %p27;
	selp.b64 	%rd328, %rd327, %rd328, %p27;
$L__BB12_136:
	abs.f64 	%fd179, %fd327;
	abs.f64 	%fd180, %fd339;
	setp.lt.f64 	%p28, %fd179, %fd180;
	@%p28 bra 	$L__BB12_138;
	setp.lt.f64 	%p29, %fd180, %fd179;
	setp.lt.s64 	%p30, %rd328, %rd343;
	or.pred  	%p31, %p29, %p30;
	selp.f64 	%fd339, %fd327, %fd339, %p31;
	selp.b64 	%rd343, %rd328, %rd343, %p31;
$L__BB12_138:
	setp.ne.s32 	%p32, %r20, 0;
	bar.sync 	0;
	@%p32 bra 	$L__BB12_140;
	atom.global.add.u64 	%rd220, [%rd1+8], 1280;
	add.s64 	%rd221, %rd220, %rd5;
	st.shared.u64 	[_ZN6thrust24THRUST_300001_SM_1000_NS8cuda_cub4core6detail5shmemE+152], %rd221;
$L__BB12_140:
	bar.sync 	0;
	ld.shared.u64 	%rd331, [_ZN6thrust24THRUST_300001_SM_1000_NS8cuda_cub4core6detail5shmemE+152];
	add.s64 	%rd222, %rd331, 1280;
	setp.le.s64 	%p33, %rd222, %rd198;
	mov.f64 	%fd323, %fd339;
	mov.u64 	%rd324, %rd343;
	@%p33 bra 	$L__BB12_128;
$L__BB12_141:
	setp.le.s64 	%p34, %rd198, %rd331;
	@%p34 bra 	$L__BB12_164;
	cvt.u32.u64 	%r40, %rd331;
	cvt.u32.u64 	%r41, %rd198;
	sub.s32 	%r21, %r41, %r40;
	setp.ge.s32 	%p35, %r20, %r21;
	@%p35 bra 	$L__BB12_164;
	cvta.to.global.u64 	%rd132, %rd195;
	not.b32 	%r43, %r20;
	add.s32 	%r44, %r43, %r41;
	sub.s32 	%r22, %r44, %r40;
	and.b32  	%r46, %r22, 768;
	setp.eq.s32 	%p36, %r46, 768;
	mov.u32 	%r397, %r20;
	@%p36 bra 	$L__BB12_149;
	add.s64 	%rd224, %rd331, %rd105;
	add.s64 	%rd333, %rd224, %rd196;
	shl.b64 	%rd225, %rd224, 3;
	add.s64 	%rd332, %rd132, %rd225;
	shr.u32 	%r47, %r22, 8;
	add.s32 	%r48, %r47, 1;
	and.b32  	%r49, %r48, 3;
	neg.s32 	%r395, %r49;
	mov.u32 	%r397, %r20;
$L__BB12_145:
	.pragma "nounroll";
	mov.u64 	%rd137, %rd343;
	mov.f64 	%fd184, %fd339;
	ld.global.f64 	%fd185, [%rd332];
	abs.f64 	%fd186, %fd184;
	abs.f64 	%fd187, %fd185;
	setp.lt.f64 	%p37, %fd186, %fd187;
	mov.f64 	%fd339, %fd185;
	mov.u64 	%rd343, %rd333;
	@%p37 bra 	$L__BB12_148;
	setp.lt.f64 	%p38, %fd187, %fd186;
	mov.f64 	%fd339, %fd184;
	mov.u64 	%rd343, %rd137;
	@%p38 bra 	$L__BB12_148;
	setp.lt.s64 	%p39, %rd137, %rd333;
	selp.f64 	%fd339, %fd184, %fd185, %p39;
	min.s64 	%rd343, %rd137, %rd333;
$L__BB12_148:
	add.s32 	%r397, %r397, 256;
	add.s64 	%rd333, %rd333, 256;
	add.s64 	%rd332, %rd332, 2048;
	add.s32 	%r395, %r395, 1;
	setp.ne.s32 	%p40, %r395, 0;
	@%p40 bra 	$L__BB12_145;
$L__BB12_149:
	setp.lt.u32 	%p41, %r22, 768;
	@%p41 bra 	$L__BB12_164;
	add.s32 	%r398, %r397, 512;
$L__BB12_151:
	mov.u32 	%r30, %r398;
	add.s32 	%r50, %r30, -512;
	cvt.u64.u32 	%rd226, %r50;
	add.s64 	%rd227, %rd331, %rd226;
	shl.b64 	%rd228, %rd227, 3;
	add.s64 	%rd145, %rd132, %rd228;
	add.s64 	%rd146, %rd227, %rd196;
	ld.global.f64 	%fd193, [%rd145];
	abs.f64 	%fd194, %fd339;
	abs.f64 	%fd195, %fd193;
	setp.lt.f64 	%p42, %fd194, %fd195;
	mov.f64 	%fd335, %fd193;
	mov.u64 	%rd339, %rd146;
	@%p42 bra 	$L__BB12_154;
	setp.lt.f64 	%p43, %fd195, %fd194;
	mov.f64 	%fd335, %fd339;
	mov.u64 	%rd339, %rd343;
	@%p43 bra 	$L__BB12_154;
	setp.lt.s64 	%p44, %rd343, %rd146;
	selp.f64 	%fd335, %fd339, %fd193, %p44;
	min.s64 	%rd339, %rd343, %rd146;
$L__BB12_154:
	add.s32 	%r51, %r30, -256;
	cvt.u64.u32 	%rd229, %r51;
	add.s64 	%rd230, %rd331, %rd229;
	add.s64 	%rd149, %rd230, %rd196;
	ld.global.f64 	%fd198, [%rd145+2048];
	abs.f64 	%fd199, %fd335;
	abs.f64 	%fd200, %fd198;
	setp.lt.f64 	%p45, %fd199, %fd200;
	mov.f64 	%fd336, %fd198;
	mov.u64 	%rd340, %rd149;
	@%p45 bra 	$L__BB12_157;
	setp.lt.f64 	%p46, %fd200, %fd199;
	mov.f64 	%fd336, %fd335;
	mov.u64 	%rd340, %rd339;
	@%p46 bra 	$L__BB12_157;
	setp.lt.s64 	%p47, %rd339, %rd149;
	selp.f64 	%fd336, %fd335, %fd198, %p47;
	min.s64 	%rd340, %rd339, %rd149;
$L__BB12_157:
	cvt.u64.u32 	%rd231, %r30;
	add.s64 	%rd232, %rd331, %rd231;
	add.s64 	%rd152, %rd232, %rd196;
	ld.global.f64 	%fd203, [%rd145+4096];
	abs.f64 	%fd204, %fd336;
	abs.f64 	%fd205, %fd203;
	setp.lt.f64 	%p48, %fd204, %fd205;
	mov.f64 	%fd337, %fd203;
	mov.u64 	%rd341, %rd152;
	@%p48 bra 	$L__BB12_160;
	setp.lt.f64 	%p49, %fd205, %fd204;
	mov.f64 	%fd337, %fd336;
	mov.u64 	%rd341, %rd340;
	@%p49 bra 	$L__BB12_160;
	setp.lt.s64 	%p50, %rd340, %rd152;
	selp.f64 	%fd337, %fd336, %fd203, %p50;
	min.s64 	%rd341, %rd340, %rd152;
$L__BB12_160:
	add.s32 	%r52, %r30, 256;
	cvt.u64.u32 	%rd233, %r52;
	add.s64 	%rd234, %rd331, %rd233;
	add.s64 	%rd155, %rd234, %rd196;
	ld.global.f64 	%fd208, [%rd145+6144];
	abs.f64 	%fd209, %fd337;
	abs.f64 	%fd210, %fd208;
	setp.lt.f64 	%p51, %fd209, %fd210;
	mov.f64 	%fd339, %fd208;
	mov.u64 	%rd343, %rd155;
	@%p51 bra 	$L__BB12_163;
	setp.lt.f64 	%p52, %fd210, %fd209;
	mov.f64 	%fd339, %fd337;
	mov.u64 	%rd343, %rd341;
	@%p52 bra 	$L__BB12_163;
	setp.lt.s64 	%p53, %rd341, %rd155;
	selp.f64 	%fd339, %fd337, %fd208, %p53;
	min.s64 	%rd343, %rd341, %rd155;
$L__BB12_163:
	add.s32 	%r398, %r30, 1024;
	add.s32 	%r53, %r30, 512;
	setp.lt.s32 	%p54, %r53, %r21;
	@%p54 bra 	$L__BB12_151;
$L__BB12_164:
	// begin inline asm
	mov.u32 %r54, %laneid;
	// end inline asm
	mov.b64 	%rd235, %fd339;
	mov.b64 	{%r56, %r61}, %rd235;
	mov.b32 	%r72, 1;
	mov.b32 	%r73, 31;
	mov.b32 	%r74, -1;
	// begin inline asm
	shfl.sync.down.b32 %r55, %r56, %r72, %r73, %r74;
	// end inline asm
	// begin inline asm
	shfl.sync.down.b32 %r60, %r61, %r72, %r73, %r74;
	// end inline asm
	mov.b64 	%rd236, {%r55, %r60};
	mov.b64 	%fd214, %rd236;
	mov.b64 	{%r66, %r71}, %rd343;
	// begin inline asm
	shfl.sync.down.b32 %r65, %r66, %r72, %r73, %r74;
	// end inline asm
	// begin inline asm
	shfl.sync.down.b32 %r70, %r71, %r72, %r73, %r74;
	// end inline asm
	mov.b64 	%rd159, {%r65, %r70};
	setp.gt.s32 	%p55, %r54, 30;
	mov.f64 	%fd340, %fd339;
	mov.u64 	%rd344, %rd343;
	@%p55 bra 	$L__BB12_168;
	abs.f64 	%fd215, %fd339;
	abs.f64 	%fd216, %fd214;
	setp.lt.f64 	%p56, %fd215, %fd216;
	mov.f64 	%fd340, %fd214;
	mov.u64 	%rd344, %rd159;
	@%p56 bra 	$L__BB12_168;
	setp.lt.f64 	%p57, %fd216, %fd215;
	mov.f64 	%fd340, %fd339;
	mov.u64 	%rd344, %rd343;
	@%p57 bra 	$L__BB12_168;
	setp.lt.s64 	%p58, %rd343, %rd159;
	selp.f64 	%fd340, %fd339, %fd214, %p58;
	min.s64 	%rd344, %rd343, %rd159;
$L__BB12_168:
	mov.b64 	%rd237, %fd340;
	mov.b64 	{%r76, %r81}, %rd237;
	mov.b32 	%r92, 2;
	mov.b32 	%r93, 31;
	mov.b32 	%r94, -1;
	// begin inline asm
	shfl.sync.down.b32 %r75, %r76, %r92, %r93, %r94;
	// end inline asm
	// begin inline asm
	shfl.sync.down.b32 %r80, %r81, %r92, %r93, %r94;
	// end inline asm
	mov.b64 	%rd238, {%r75, %r80};
	mov.b64 	%fd219, %rd238;
	mov.b64 	{%r86, %r91}, %rd344;
	// begin inline asm
	shfl.sync.down.b32 %r85, %r86, %r92, %r93, %r94;
	// end inline asm
	// begin inline asm
	shfl.sync.down.b32 %r90, %r91, %r92, %r93, %r94;
	// end inline asm
	mov.b64 	%rd162, {%r85, %r90};
	setp.gt.s32 	%p59, %r54, 29;
	mov.f64 	%fd341, %fd340;
	mov.u64 	%rd345, %rd344;
	@%p59 bra 	$L__BB12_172;
	abs.f64 	%fd220, %fd340;
	abs.f64 	%fd221, %fd219;
	setp.lt.f64 	%p60, %fd220, %fd221;
	mov.f64 	%fd341, %fd219;
	mov.u64 	%rd345, %rd162;
	@%p60 bra 	$L__BB12_172;
	setp.lt.f64 	%p61, %fd221, %fd220;
	mov.f64 	%fd341, %fd340;
	mov.u64 	%rd345, %rd344;
	@%p61 bra 	$L__BB12_172;
	setp.lt.s64 	%p62, %rd344, %rd162;
	selp.f64 	%fd341, %fd340, %fd219, %p62;
	min.s64 	%rd345, %rd344, %rd162;
$L__BB12_172:
	mov.b64 	%rd239, %fd341;
	mov.b64 	{%r96, %r101}, %rd239;
	mov.b32 	%r112, 4;
	mov.b32 	%r113, 31;
	mov.b32 	%r114, -1;
	// begin inline asm
	shfl.sync.down.b32 %r95, %r96, %r112, %r113, %r114;
	// end inline asm
	// begin inline asm
	shfl.sync.down.b32 %r100, %r101, %r112, %r113, %r114;
	// end inline asm
	mov.b64 	%rd240, {%r95, %r100};
	mov.b64 	%fd224, %rd240;
	mov.b64 	{%r106, %r111}, %rd345;
	// begin inline asm
	shfl.sync.down.b32 %r105, %r106, %r112, %r113, %r114;
	// end inline asm
	// begin inline asm
	shfl.sync.down.b32 %r110, %r111, %r112, %r113, %r114;
	// end inline asm
	mov.b64 	%rd165, {%r105, %r110};
	setp.gt.s32 	%p63, %r54, 27;
	mov.f64 	%fd342, %fd341;
	mov.u64 	%rd346, %rd345;
	@%p63 bra 	$L__BB12_176;
	abs.f64 	%fd225, %fd341;
	abs.f64 	%fd226, %fd224;
	setp.lt.f64 	%p64, %fd225, %fd226;
	mov.f64 	%fd342, %fd224;
	mov.u64 	%rd346, %rd165;
	@%p64 bra 	$L__BB12_176;
	setp.lt.f64 	%p65, %fd226, %fd225;
	mov.f64 	%fd342, %fd341;
	mov.u64 	%rd346, %rd345;
	@%p65 bra 	$L__BB12_176;
	setp.lt.s64 	%p66, %rd345, %rd165;
	selp.f64 	%fd342, %fd341, %fd224, %p66;
	min.s64 	%rd346, %rd345, %rd165;
$L__BB12_176:
	mov.b64 	%rd241, %fd342;
	mov.b64 	{%r116, %r121}, %rd241;
	mov.b32 	%r132, 8;
	mov.b32 	%r133, 31;
	mov.b32 	%r134, -1;
	// begin inline asm
	shfl.sync.down.b32 %r115, %r116, %r132, %r133, %r134;
	// end inline asm
	// begin inline asm
	shfl.sync.down.b32 %r120, %r121, %r132, %r133, %r134;
	// end inline asm
	mov.b64 	%rd242, {%r115, %r120};
	mov.b64 	%fd229, %rd242;
	mov.b64 	{%r126, %r131}, %rd346;
	// begin inline asm
	shfl.sync.down.b32 %r125, %r126, %r132, %r133, %r134;
	// end inline asm
	// begin inline asm
	shfl.sync.down.b32 %r130, %r131, %r132, %r133, %r134;
	// end inline asm
	mov.b64 	%rd168, {%r125, %r130};
	setp.gt.s32 	%p67, %r54, 23;
	mov.f64 	%fd343, %fd342;
	mov.u64 	%rd347, %rd346;
	@%p67 bra 	$L__BB12_180;
	abs.f64 	%fd230, %fd342;
	abs.f64 	%fd231, %fd229;
	setp.lt.f64 	%p68, %fd230, %fd231;
	mov.f64 	%fd343, %fd229;
	mov.u64 	%rd347, %rd168;
	@%p68 bra 	$L__BB12_180;
	setp.lt.f64 	%p69, %fd231, %fd230;
	mov.f64 	%fd343, %fd342;
	mov.u64 	%rd347, %rd346;
	@%p69 bra 	$L__BB12_180;
	setp.lt.s64 	%p70, %rd346, %rd168;
	selp.f64 	%fd343, %fd342, %fd229, %p70;
	min.s64 	%rd347, %rd346, %rd168;
$L__BB12_180:
	mov.b64 	%rd243, %fd343;
	mov.b64 	{%r136, %r141}, %rd243;
	mov.b32 	%r152, 16;
	mov.b32 	%r153, 31;
	mov.b32 	%r154, -1;
	// begin inline asm
	shfl.sync.down.b32 %r135, %r136, %r152, %r153, %r154;
	// end inline asm
	// begin inline asm
	shfl.sync.down.b32 %r140, %r141, %r152, %r153, %r154;
	// end inline asm
	mov.b64 	%rd244, {%r135, %r140};
	mov.b64 	%fd234, %rd244;
	mov.b64 	{%r146, %r151}, %rd347;
	// begin inline asm
	shfl.sync.down.b32 %r145, %r146, %r152, %r153, %r154;
	// end inline asm
	// begin inline asm
	shfl.sync.down.b32 %r150, %r151, %r152, %r153, %r154;
	// end inline asm
	mov.b64 	%rd171, {%r145, %r150};
	setp.gt.s32 	%p71, %r54, 15;
	mov.f64 	%fd351, %fd343;
	mov.u64 	%rd355, %rd347;
	@%p71 bra 	$L__BB12_184;
	abs.f64 	%fd235, %fd343;
	abs.f64 	%fd236, %fd234;
	setp.lt.f64 	%p72, %fd235, %fd236;
	mov.f64 	%fd351, %fd234;
	mov.u64 	%rd355, %rd171;
	@%p72 bra 	$L__BB12_184;
	setp.lt.f64 	%p73, %fd236, %fd235;
	mov.f64 	%fd351, %fd343;
	mov.u64 	%rd355, %rd347;
	@%p73 bra 	$L__BB12_184;
	setp.lt.s64 	%p74, %rd347, %rd171;
	selp.f64 	%fd351, %fd343, %fd234, %p74;
	min.s64 	%rd355, %rd347, %rd171;
$L__BB12_184:
	setp.ne.s32 	%p75, %r54, 0;
	@%p75 bra 	$L__BB12_186;
	shr.u32 	%r155, %r20, 1;
	and.b32  	%r156, %r155, 496;
	mov.u32 	%r157, _ZN6thrust24THRUST_300001_SM_1000_NS8cuda_cub4core6detail5shmemE;
	add.s32 	%r158, %r157, %r156;
	st.shared.f64 	[%r158+8], %fd351;
	st.shared.u64 	[%r158+16], %rd355;
$L__BB12_186:
	bar.sync 	0;
	setp.ne.s32 	%p76, %r20, 0;
	@%p76 bra 	$L__BB12_208;
	ld.shared.f64 	%fd239, [_ZN6thrust24THRUST_300001_SM_1000_NS8cuda_cub4core6detail5shmemE+24];
	ld.shared.u64 	%rd174, [_ZN6thrust24THRUST_300001_SM_1000_NS8cuda_cub4core6detail5shmemE+32];
	abs.f64 	%fd240, %fd351;
	abs.f64 	%fd241, %fd239;
	setp.lt.f64 	%p77, %fd240, %fd241;
	mov.f64 	%fd345, %fd239;
	mov.u64 	%rd349, %rd174;
	@%p77 bra 	$L__BB12_190;
	setp.lt.f64 	%p78, %fd241, %fd240;
	mov.f64 	%fd345, %fd351;
	mov.u64 	%rd349, %rd355;
	@%p78 bra 	$L__BB12_190;
	setp.lt.s64 	%p79, %rd355, %rd174;
	selp.f64 	%fd345, %fd351, %fd239, %p79;
	min.s64 	%rd349, %rd355, %rd174;
$L__BB12_190:
	ld.shared.f64 	%fd244, [_ZN6thrust24THRUST_300001_SM_1000_NS8cuda_cub4core6detail5shmemE+40];
	ld.shared.u64 	%rd177, [_ZN6thrust24THRUST_300001_SM_1000_NS8cuda_cub4core6detail5shmemE+48];
	abs.f64 	%fd245, %fd345;
	abs.f64 	%fd246, %fd244;
	setp.lt.f64 	%p80, %fd245, %fd246;
	mov.f64 	%fd346, %fd244;
	mov.u64 	%rd350, %rd177;
	@%p80 bra 	$L__BB12_193;
	setp.lt.f64 	%p81, %fd246, %fd245;
	mov.f64 	%fd346, %fd345;
	mov.u64 	%rd350, %rd349;
	@%p81 bra 	$L__BB12_193;
	setp.lt.s64 	%p82, %rd349, %rd177;
	selp.f64 	%fd346, %fd345, %fd244, %p82;
	min.s64 	%rd350, %rd349, %rd177;
$L__BB12_193:
	ld.shared.f64 	%fd249, [_ZN6thrust24THRUST_300001_SM_1000_NS8cuda_cub4core6detail5shmemE+56];
	ld.shared.u64 	%rd180, [_ZN6thrust24THRUST_300001_SM_1000_NS8cuda_cub4core6detail5shmemE+64];
	abs.f64 	%fd250, %fd346;
	abs.f64 	%fd251, %fd249;
	setp.lt.f64 	%p83, %fd250, %fd251;
	mov.f64 	%fd347, %fd249;
	mov.u64 	%rd351, %rd180;
	@%p83 bra 	$L__BB12_196;
	setp.lt.f64 	%p84, %fd251, %fd250;
	mov.f64 	%fd347, %fd346;
	mov.u64 	%rd351, %rd350;
	@%p84 bra 	$L__BB12_196;
	setp.lt.s64 	%p85, %rd350, %rd180;
	selp.f64 	%fd347, %fd346, %fd249, %p85;
	min.s64 	%rd351, %rd350, %rd180;
$L__BB12_196:
	ld.shared.f64 	%fd254, [_ZN6thrust24THRUST_300001_SM_1000_NS8cuda_cub4core6detail5shmemE+72];
	ld.shared.u64 	%rd183, [_ZN6thrust24THRUST_300001_SM_1000_NS8cuda_cub4core6detail5shmemE+80];
	abs.f64 	%fd255, %fd347;
	abs.f64 	%fd256, %fd254;
	setp.lt.f64 	%p86, %fd255, %fd256;
	mov.f64 	%fd348, %fd254;
	mov.u64 	%rd352, %rd183;
	@%p86 bra 	$L__BB12_199;
	setp.lt.f64 	%p87, %fd256, %fd255;
	mov.f64 	%fd348, %fd347;
	mov.u64 	%rd352, %rd351;
	@%p87 bra 	$L__BB12_199;
	setp.lt.s64 	%p88, %rd351, %rd183;
	selp.f64 	%fd348, %fd347, %fd254, %p88;
	min.s64 	%rd352, %rd351, %rd183;
$L__BB12_199:
	ld.shared.f64 	%fd259, [_ZN6thrust24THRUST_300001_SM_1000_NS8cuda_cub4core6detail5shmemE+88];
	ld.shared.u64 	%rd186, [_ZN6thrust24THRUST_300001_SM_1000_NS8cuda_cub4core6detail5shmemE+96];
	abs.f64 	%fd260, %fd348;
	abs.f64 	%fd261, %fd259;
	setp.lt.f64 	%p89, %fd260, %fd261;
	mov.f64 	%fd349, %fd259;
	mov.u64 	%rd353, %rd186;
	@%p89 bra 	$L__BB12_202;
	setp.lt.f64 	%p90, %fd261, %fd260;
	mov.f64 	%fd349, %fd348;
	mov.u64 	%rd353, %rd352;
	@%p90 bra 	$L__BB12_202;
	setp.lt.s64 	%p91, %rd352, %rd186;
	selp.f64 	%fd349, %fd348, %fd259, %p91;
	min.s64 	%rd353, %rd352, %rd186;
$L__BB12_202:
	ld.shared.f64 	%fd264, [_ZN6thrust24THRUST_300001_SM_1000_NS8cuda_cub4core6detail5shmemE+104];
	ld.shared.u64 	%rd189, [_ZN6thrust24THRUST_300001_SM_1000_NS8cuda_cub4core6detail5shmemE+112];
	abs.f64 	%fd265, %fd349;
	abs.f64 	%fd266, %fd264;
	setp.lt.f64 	%p92, %fd265, %fd266;
	mov.f64 	%fd350, %fd264;
	mov.u64 	%rd354, %rd189;
	@%p92 bra 	$L__BB12_205;
	setp.lt.f64 	%p93, %fd266, %fd265;
	mov.f64 	%fd350, %fd349;
	mov.u64 	%rd354, %rd353;
	@%p93 bra 	$L__BB12_205;
	setp.lt.s64 	%p94, %rd353, %rd189;
	selp.f64 	%fd350, %fd349, %fd264, %p94;
	min.s64 	%rd354, %rd353, %rd189;
$L__BB12_205:
	ld.shared.f64 	%fd269, [_ZN6thrust24THRUST_300001_SM_1000_NS8cuda_cub4core6detail5shmemE+120];
	ld.shared.u64 	%rd192, [_ZN6thrust24THRUST_300001_SM_1000_NS8cuda_cub4core6detail5shmemE+128];
	abs.f64 	%fd270, %fd350;
	abs.f64 	%fd271, %fd269;
	setp.lt.f64 	%p95, %fd270, %fd271;
	mov.u64 	%rd355, %rd192;
	mov.f64 	%fd351, %fd269;
	@%p95 bra 	$L__BB12_208;
	setp.lt.f64 	%p96, %fd271, %fd270;
	mov.u64 	%rd355, %rd354;
	mov.f64 	%fd351, %fd350;
	@%p96 bra 	$L__BB12_208;
	setp.lt.s64 	%p97, %rd354, %rd192;
	selp.f64 	%fd351, %fd350, %fd269, %p97;
	min.s64 	%rd355, %rd354, %rd192;
$L__BB12_208:
	mov.u32 	%r389, %tid.x;
	setp.ne.s32 	%p214, %r389, 0;
	@%p214 bra 	$L__BB12_210;
	ld.param.u64 	%rd286, [_ZN6thrust24THRUST_300001_SM_1000_NS8cuda_cub4core6detail13_kernel_agentINS1_8__reduce11ReduceAgentINS0_12zip_iteratorIN4cuda3std3__45tupleIJNS0_10device_ptrIdEENS0_17counting_iteratorIlNS0_11use_defaultESF_SF_EEEEEEEPNSB_IJdlEEESJ_lNS1_9__extrema9arg_max_fIdl10ComparatorEEEEJSI_SK_lN3cub18CUB_300001_SM_100013GridEvenShareIlEENSR_9GridQueueIyEESO_EEEvDpT0__param_1];
	cvta.to.global.u64 	%rd283, %rd286;
	mul.wide.u32 	%rd284, %r1, 16;
	add.s64 	%rd285, %rd283, %rd284;
	st.global.f64 	[%rd285], %fd351;
	st.global.u64 	[%rd285+8], %rd355;
$L__BB12_210:
	ret;

}
	// .globl	_ZN6thrust24THRUST_300001_SM_1000_NS8cuda_cub4core6detail13_kernel_agentINS1_8__reduce10DrainAgentIlEEJN3cub18CUB_300001_SM_10009GridQueueIyEElEEEvDpT0_
.visible .entry _ZN6thrust24THRUST_300001_SM_1000_NS8cuda_cub4core6detail13_kernel_agentINS1_8__reduce10DrainAgentIlEEJN3cub18CUB_300001_SM_10009GridQueueIyEElEEEvDpT0_(
	.param .align 8 .b8 _ZN6thrust24THRUST_300001_SM_1000_NS8cuda_cub4core6detail13_kernel_agentINS1_8__reduce10DrainAgentIlEEJN3cub18CUB_300001_SM_10009GridQueueIyEElEEEvDpT0__param_0[8],
	.param .u64 _ZN6thrust24THRUST_300001_SM_1000_NS8cuda_cub4core6detail13_kernel_agentINS1_8__reduce10DrainAgentIlEEJN3cub18CUB_300001_SM_10009GridQueueIyEElEEEvDpT0__param_1
)
.maxntid 1
{
	.reg .b64 	%rd<5>;

	ld.param.u64 	%rd1, [_ZN6thrust24THRUST_300001_SM_1000_NS8cuda_cub4core6detail13_kernel_agentINS1_8__reduce10DrainAgentIlEEJN3cub18CUB_300001_SM_10009GridQueueIyEElEEEvDpT0__param_0];
	ld.param.u64 	%rd2, [_ZN6thrust24THRUST_300001_SM_1000_NS8cuda_cub4core6detail13_kernel_agentINS1_8__reduce10DrainAgentIlEEJN3cub18CUB_300001_SM_10009GridQueueIyEElEEEvDpT0__param_1];
	cvta.to.global.u64 	%rd3, %rd1;
	st.global.u64 	[%rd3], %rd2;
	mov.b64 	%rd4, 0;
	st.global.u64 	[%rd3+8], %rd4;
	ret;

}
	// .globl	_ZN6thrust24THRUST_300001_SM_1000_NS8cuda_cub4core6detail13_kernel_agentINS1_8__reduce11ReduceAgentIPN4cuda3std3__45tupleIJdlEEESC_SB_lNS1_9__extrema9arg_max_fIdl10ComparatorEEEEJSC_SC_iSG_EEEvDpT0_
.visible .entry _ZN6thrust24THRUST_300001_SM_1000_NS8cuda_cub4core6detail13_kernel_agentINS1_8__reduce11ReduceAgentIPN4cuda3std3__45tupleIJdlEEESC_SB_lNS1_9__extrema9arg_max_fIdl10ComparatorEEEEJSC_SC_iSG_EEEvDpT0_(
	.param .u64 .ptr .align 1 _ZN6thrust24THRUST_300001_SM_1000_NS8cuda_cub4core6detail13_kernel_agentINS1_8__reduce11ReduceAgentIPN4cuda3std3__45tupleIJdlEEESC_SB_lNS1_9__extrema9arg_max_fIdl10ComparatorEEEEJSC_SC_iSG_EEEvDpT0__param_0,
	.param .u64 .ptr .align 1 _ZN6thrust24THRUST_300001_SM_1000_NS8cuda_cub4core6detail13_kernel_agentINS1_8__reduce11ReduceAgentIPN4cuda3std3__45tupleIJdlEEESC_SB_lNS1_9__extrema9arg_max_fIdl10ComparatorEEEEJSC_SC_iSG_EEEvDpT0__param_1,
	.param .u32 _ZN6thrust24THRUST_300001_SM_1000_NS8cuda_cub4core6detail13_kernel_agentINS1_8__reduce11ReduceAgentIPN4cuda3std3__45tupleIJdlEEESC_SB_lNS1_9__extrema9arg_max_fIdl10ComparatorEEEEJSC_SC_iSG_EEEvDpT0__param_2,
	.param .align 1 .b8 _ZN6thrust24THRUST_300001_SM_1000_NS8cuda_cub4core6detail13_kernel_agentINS1_8__reduce11ReduceAgentIPN4cuda3std3__45tupleIJdlEEESC_SB_lNS1_9__extrema9arg_max_fIdl10ComparatorEEEEJSC_SC_iSG_EEEvDpT0__param_3[1]
)
.maxntid 256
{
	.reg .pred 	%p<264>;
	.reg .b32 	%r<374>;
	.reg .b64 	%rd<509>;
	.reg .b64 	%fd<423>;

	ld.param.u64 	%rd236, [_ZN6thrust24THRUST_300001_SM_1000_NS8cuda_cub4core6detail13_kernel_agentINS1_8__reduce11ReduceAgentIPN4cuda3std3__45tupleIJdlEEESC_SB_lNS1_9__extrema9arg_max_fIdl10ComparatorEEEEJSC_SC_iSG_EEEvDpT0__param_0];
	ld.param.u32 	%r29, [_ZN6thrust24THRUST_300001_SM_1000_NS8cuda_cub4core6detail13_kernel_agentINS1_8__reduce11ReduceAgentIPN4cuda3std3__45tupleIJdlEEESC_SB_lNS1_9__extrema9arg_max_fIdl10ComparatorEEEEJSC_SC_iSG_EEEvDpT0__param_2];
	cvt.s64.s32 	%rd1, %r29;
	setp.eq.s32 	%p1, %r29, 0;
	@%p1 bra 	$L__BB14_234;
	setp.gt.s32 	%p2, %r29, 1279;
	@%p2 bra 	$L__BB14_121;
	mov.u32 	%r1, %tid.x;
	setp.ge.s32 	%p147, %r1, %r29;
	mov.f64 	%fd354, 0d0000000000000000;
	mov.b64 	%rd432, 0;
	mov.u32 	%r368, %r1;
	@%p147 bra 	$L__BB14_4;
	mul.wide.u32 	%rd376, %r1, 16;
	add.s64 	%rd373, %rd236, %rd376;
	// begin inline asm
	ld.global.nc.u64 %rd372, [%rd373];
	// end inline asm
	add.s64 	%rd375, %rd373, 8;
	// begin inline asm
	ld.global.nc.u64 %rd432, [%rd375];
	// end inline asm
	mov.b64 	%fd354, %rd372;
	add.s32 	%r368, %r1, 256;
$L__BB14_4:
	setp.ge.s32 	%p148, %r368, %r29;
	@%p148 bra 	$L__BB14_25;
	not.b32 	%r141, %r368;
	add.s32 	%r4, %r29, %r141;
	and.b32  	%r142, %r4, 768;
	setp.eq.s32 	%p149, %r142, 768;
	@%p149 bra 	$L__BB14_11;
	mul.wide.u32 	%rd378, %r368, 16;
	add.s64 	%rd423, %rd236, %rd378;
	shr.u32 	%r143, %r4, 8;
	add.s32 	%r144, %r143, 1;
	and.b32  	%r145, %r144, 3;
	neg.s32 	%r366, %r145;
$L__BB14_7:
	.pragma "nounroll";
	mov.u64 	%rd6, %rd432;
	mov.f64 	%fd3, %fd354;
	// begin inline asm
	ld.global.nc.u64 %rd379, [%rd423];
	// end inline asm
	add.s64 	%rd382, %rd423, 8;
	// begin inline asm
	ld.global.nc.u64 %rd381, [%rd382];
	// end inline asm
	mov.b64 	%fd4, %rd379;
	abs.f64 	%fd5, %fd3;
	abs.f64 	%fd6, %fd4;
	setp.lt.f64 	%p150, %fd5, %fd6;
	mov.u64 	%rd432, %rd381;
	mov.f64 	%fd354, %fd4;
	@%p150 bra 	$L__BB14_10;
	setp.lt.f64 	%p151, %fd6, %fd5;
	mov.u64 	%rd432, %rd6;
	mov.f64 	%fd354, %fd3;
	@%p151 bra 	$L__BB14_10;
	setp.lt.s64 	%p152, %rd6, %rd381;
	min.s64 	%rd432, %rd6, %rd381;
	selp.f64 	%fd354, %fd3, %fd4, %p152;
$L__BB14_10:
	add.s32 	%r368, %r368, 256;
	add.s64 	%rd423, %rd423, 4096;
	add.s32 	%r366, %r366, 1;
	setp.ne.s32 	%p153, %r366, 0;
	@%p153 bra 	$L__BB14_7;
$L__BB14_11:
	setp.lt.u32 	%p154, %r4, 768;
	@%p154 bra 	$L__BB14_25;
$L__BB14_12:
	mul.wide.s32 	%rd387, %r368, 16;
	add.s64 	%rd384, %rd236, %rd387;
	// begin inline asm
	ld.global.nc.u64 %rd383, [%rd384];
	// end inline asm
	add.s64 	%rd386, %rd384, 8;
	// begin inline asm
	ld.global.nc.u64 %rd385, [%rd386];
	// end inline asm
	mov.b64 	%fd12, %rd383;
	abs.f64 	%fd13, %fd354;
	abs.f64 	%fd14, %fd12;
	setp.lt.f64 	%p155, %fd13, %fd14;
	mov.u64 	%rd429, %rd385;
	mov.f64 	%fd351, %fd12;
	@%p155 bra 	$L__BB14_15;
	setp.lt.f64 	%p156, %fd14, %fd13;
	mov.u64 	%rd429, %rd432;
	mov.f64 	%fd351, %fd354;
	@%p156 bra 	$L__BB14_15;
	setp.lt.s64 	%p157, %rd432, %rd385;
	min.s64 	%rd429, %rd432, %rd385;
	selp.f64 	%fd351, %fd354, %fd12, %p157;
$L__BB14_15:
	add.s64 	%rd389, %rd384, 4096;
	// begin inline asm
	ld.global.nc.u64 %rd388, [%rd389];
	// end inline asm
	add.s64 	%rd391, %rd384, 4104;
	// begin inline asm
	ld.global.nc.u64 %rd390, [%rd391];
	// end inline asm
	mov.b64 	%fd17, %rd388;
	abs.f64 	%fd18, %fd351;
	abs.f64 	%fd19, %fd17;
	setp.lt.f64 	%p158, %fd18, %fd19;
	mov.u64 	%rd430, %rd390;
	mov.f64 	%fd352, %fd17;
	@%p158 bra 	$L__BB14_18;
	setp.lt.f64 	%p159, %fd19, %fd18;
	mov.u64 	%rd430, %rd429;
	mov.f64 	%fd352, %fd351;
	@%p159 bra 	$L__BB14_18;
	setp.lt.s64 	%p160, %rd429, %rd390;
	min.s64 	%rd430, %rd429, %rd390;
	selp.f64 	%fd352, %fd351, %fd17, %p160;
$L__BB14_18:
	add.s64 	%rd393, %rd384, 8192;
	// begin inline asm
	ld.global.nc.u64 %rd392, [%rd393];
	// end inline asm
	add.s64 	%rd395, %rd384, 8200;
	// begin inline asm
	ld.global.nc.u64 %rd394, [%rd395];
	// end inline asm
	mov.b64 	%fd22, %rd392;
	abs.f64 	%fd23, %fd352;
	abs.f64 	%fd24, %fd22;
	setp.lt.f64 	%p161, %fd23, %fd24;
	mov.u64 	%rd431, %rd394;
	mov.f64 	%fd353, %fd22;
	@%p161 bra 	$L__BB14_21;
	setp.lt.f64 	%p162, %fd24, %fd23;
	mov.u64 	%rd431, %rd430;
	mov.f64 	%fd353, %fd352;
	@%p162 bra 	$L__BB14_21;
	setp.lt.s64 	%p163, %rd430, %rd394;
	min.s64 	%rd431, %rd430, %rd394;
	selp.f64 	%fd353, %fd352, %fd22, %p163;
$L__BB14_21:
	add.s64 	%rd397, %rd384, 12288;
	// begin inline asm
	ld.global.nc.u64 %rd396, [%rd397];
	// end inline asm
	add.s64 	%rd399, %rd384, 12296;
	// begin inline asm
	ld.global.nc.u64 %rd398, [%rd399];
	// end inline asm
	mov.b64 	%fd27, %rd396;
	abs.f64 	%fd28, %fd353;
	abs.f64 	%fd29, %fd27;
	setp.lt.f64 	%p164, %fd28, %fd29;
	mov.u64 	%rd432, %rd398;
	mov.f64 	%fd354, %fd27;
	@%p164 bra 	$L__BB14_24;
	setp.lt.f64 	%p165, %fd29, %fd28;
	mov.u64 	%rd432, %rd431;
	mov.f64 	%fd354, %fd353;
	@%p165 bra 	$L__BB14_24;
	setp.lt.s64 	%p166, %rd431, %rd398;
	min.s64 	%rd432, %rd431, %rd398;
	selp.f64 	%fd354, %fd353, %fd27, %p166;
$L__BB14_24:
	add.s32 	%r368, %r368, 1024;
	setp.lt.s32 	%p167, %r368, %r29;
	@%p167 bra 	$L__BB14_12;
$L__BB14_25:
	setp.lt.s32 	%p168, %r29, 256;
	@%p168 bra 	$L__BB14_70;
	// begin inline asm
	mov.u32 %r259, %laneid;
	// end inline asm
	mov.b64 	%rd410, %fd354;
	mov.b64 	{%r261, %r266}, %rd410;
	mov.b32 	%r277, 1;
	mov.b32 	%r278, 31;
	mov.b32 	%r279, -1;
	// begin inline asm
	shfl.sync.down.b32 %r260, %r261, %r277, %r278, %r279;
	// end inline asm
	// begin inline asm
	shfl.sync.down.b32 %r265, %r266, %r277, %r278, %r279;
	// end inline asm
	mov.b64 	%rd411, {%r260, %r265};
	mov.b64 	%fd33, %rd411;
	mov.b64 	{%r271, %r276}, %rd432;
	// begin inline asm
	shfl.sync.down.b32 %r270, %r271, %r277, %r278, %r279;
	// end inline asm
	// begin inline asm
	shfl.sync.down.b32 %r275, %r276, %r277, %r278, %r279;
	// end inline asm
	mov.b64 	%rd28, {%r270, %r275};
	setp.gt.s32 	%p220, %r259, 30;
	mov.u64 	%rd434, %rd432;
	mov.f64 	%fd356, %fd354;
	@%p220 bra 	$L__BB14_30;
	abs.f64 	%fd34, %fd354;
	abs.f64 	%fd35, %fd33;
	setp.lt.f64 	%p221, %fd34, %fd35;
	mov.u64 	%rd434, %rd28;
	mov.f64 	%fd356, %fd33;
	@%p221 bra 	$L__BB14_30;
	setp.lt.f64 	%p222, %fd35, %fd34;
	mov.u64 	%rd434, %rd432;
	mov.f64 	%fd356, %fd354;
	@%p222 bra 	$L__BB14_30;
	setp.lt.s64 	%p223, %rd432, %rd28;
	min.s64 	%rd434, %rd432, %rd28;
	selp.f64 	%fd356, %fd354, %fd33, %p223;
$L__BB14_30:
	mov.b64 	%rd412, %fd356;
	mov.b64 	{%r281, %r286}, %rd412;
	mov.b32 	%r297, 2;
	mov.b32 	%r298, 31;
	mov.b32 	%r299, -1;
	// begin inline asm
	shfl.sync.down.b32 %r280, %r281, %r297, %r298, %r299;
	// end inline asm
	// begin inline asm
	shfl.sync.down.b32 %r285, %r286, %r297, %r298, %r299;
	// end inline asm
	mov.b64 	%rd413, {%r280, %r285};
	mov.b64 	%fd38, %rd413;
	mov.b64 	{%r291, %r296}, %rd434;
	// begin inline asm
	shfl.sync.down.b32 %r290, %r291, %r297, %r298, %r299;
	// end inline asm
	// begin inline asm
	shfl.sync.down.b32 %r295, %r296, %r297, %r298, %r299;
	// end inline asm
	mov.b64 	%rd31, {%r290, %r295};
	setp.gt.s32 	%p224, %r259, 29;
	mov.u64 	%rd435, %rd434;
	mov.f64 	%fd357, %fd356;
	@%p224 bra 	$L__BB14_34;
	abs.f64 	%fd39, %fd356;
	abs.f64 	%fd40, %fd38;
	setp.lt.f64 	%p225, %fd39, %fd40;
	mov.u64 	%rd435, %rd31;
	mov.f64 	%fd357, %fd38;
	@%p225 bra 	$L__BB14_34;
	setp.lt.f64 	%p226, %fd40, %fd39;
	mov.u64 	%rd435, %rd434;
	mov.f64 	%fd357, %fd356;
	@%p226 bra 	$L__BB14_34;
	setp.lt.s64 	%p227, %rd434, %rd31;
	min.s64 	%rd435, %rd434, %rd31;
	selp.f64 	%fd357, %fd356, %fd38, %p227;
$L__BB14_34:
	mov.b64 	%rd414, %fd357;
	mov.b64 	{%r301, %r306}, %rd414;
	mov.b32 	%r317, 4;
	mov.b32 	%r318, 31;
	mov.b32 	%r319, -1;
	// begin inline asm
	shfl.sync.down.b32 %r300, %r301, %r317, %r318, %r319;
	// end inline asm
	// begin inline asm
	shfl.sync.down.b32 %r305, %r306, %r317, %r318, %r319;
	// end inline asm
	mov.b64 	%rd415, {%r300, %r305};
	mov.b64 	%fd43, %rd415;
	mov.b64 	{%r311, %r316}, %rd435;
	// begin inline asm
	shfl.sync.down.b32 %r310, %r311, %r317, %r318, %r319;
	// end inline asm
	// begin inline asm
	shfl.sync.down.b32 %r315, %r316, %r317, %r318, %r319;
	// end inline asm
	mov.b64 	%rd34, {%r310, %r315};
	setp.gt.s32 	%p228, %r259, 27;
	mov.u64 	%rd436, %rd435;
	mov.f64 	%fd358, %fd357;
	@%p228 bra 	$L__BB14_38;
	abs.f64 	%fd44, %fd357;
	abs.f64 	%fd45, %fd43;
	setp.lt.f64 	%p229, %fd44, %fd45;
	mov.u64 	%rd436, %rd34;
	mov.f64 	%fd358, %fd43;
	@%p229 bra 	$L__BB14_38;
	setp.lt.f64 	%p230, %fd45, %fd44;
	mov.u64 	%rd436, %rd435;
	mov.f64 	%fd358, %fd357;
	@%p230 bra 	$L__BB14_38;
	setp.lt.s64 	%p231, %rd435, %rd34;
	min.s64 	%rd436, %rd435, %rd34;
	selp.f64 	%fd358, %fd357, %fd43, %p231;
$L__BB14_38:
	mov.b64 	%rd416, %fd358;
	mov.b64 	{%r321, %r326}, %rd416;
	mov.b32 	%r337, 8;
	mov.b32 	%r338, 31;
	mov.b32 	%r339, -1;
	// begin inline asm
	shfl.sync.down.b32 %r320, %r321, %r337, %r338, %r339;
	// end inline asm
	// begin inline asm
	shfl.sync.down.b32 %r325, %r326, %r337, %r338, %r339;
	// end inline asm
	mov.b64 	%rd417, {%r320, %r325};
	mov.b64 	%fd48, %rd417;
	mov.b64 	{%r331, %r336}, %rd436;
	// begin inline asm
	shfl.sync.down.b32 %r330, %r331, %r337, %r338, %r339;
	// end inline asm
	// begin inline asm
	shfl.sync.down.b32 %r335, %r336, %r337, %r338, %r339;
	// end inline asm
	mov.b64 	%rd37, {%r330, %r335};
	setp.gt.s32 	%p232, %r259, 23;
	mov.u64 	%rd437, %rd436;
	mov.f64 	%fd359, %fd358;
	@%p232 bra 	$L__BB14_42;
	abs.f64 	%fd49, %fd358;
	abs.f64 	%fd50, %fd48;
	setp.lt.f64 	%p233, %fd49, %fd50;
	mov.u64 	%rd437, %rd37;
	mov.f64 	%fd359, %fd48;
	@%p233 bra 	$L__BB14_42;
	setp.lt.f64 	%p234, %fd50, %fd49;
	mov.u64 	%rd437, %rd436;
	mov.f64 	%fd359, %fd358;
	@%p234 bra 	$L__BB14_42;
	setp.lt.s64 	%p235, %rd436, %rd37;
	min.s64 	%rd437, %rd436, %rd37;
	selp.f64 	%fd359, %fd358, %fd48, %p235;
$L__BB14_42:
	mov.b64 	%rd418, %fd359;
	mov.b64 	{%r341, %r346}, %rd418;
	mov.b32 	%r357, 16;
	mov.b32 	%r358, 31;
	mov.b32 	%r359, -1;
	// begin inline asm
	shfl.sync.down.b32 %r340, %r341, %r357, %r358, %r359;
	// end inline asm
	// begin inline asm
	shfl.sync.down.b32 %r345, %r346, %r357, %r358, %r359;
	// end inline asm
	mov.b64 	%rd419, {%r340, %r345};
	mov.b64 	%fd53, %rd419;
	mov.b64 	{%r351, %r356}, %rd437;
	// begin inline asm
	shfl.sync.down.b32 %r350, %r351, %r357, %r358, %r359;
	// end inline asm
	// begin inline asm
	shfl.sync.down.b32 %r355, %r356, %r357, %r358, %r359;
	// end inline asm
	mov.b64 	%rd40, {%r350, %r355};
	setp.gt.s32 	%p236, %r259, 15;
	mov.u64 	%rd508, %rd437;
	mov.f64 	%fd422, %fd359;
	@%p236 bra 	$L__BB14_46;
	abs.f64 	%fd54, %fd359;
	abs.f64 	%fd55, %fd53;
	setp.lt.f64 	%p237, %fd54, %fd55;
	mov.u64 	%rd508, %rd40;
	mov.f64 	%fd422, %fd53;
	@%p237 bra 	$L__BB14_46;
	setp.lt.f64 	%p238, %fd55, %fd54;
	mov.u64 	%rd508, %rd437;
	mov.f64 	%fd422, %fd359;
	@%p238 bra 	$L__BB14_46;
	setp.lt.s64 	%p239, %rd437, %rd40;
	min.s64 	%rd508, %rd437, %rd40;
	selp.f64 	%fd422, %fd359, %fd53, %p239;
$L__BB14_46:
	setp.ne.s32 	%p240, %r259, 0;
	@%p240 bra 	$L__BB14_48;
	shr.u32 	%r360, %r1, 1;
	and.b32  	%r361, %r360, 496;
	mov.u32 	%r362, _ZN6thrust24THRUST_300001_SM_1000_NS8cuda_cub4core6detail5shmemE;
	add.s32 	%r363, %r362, %r361;
	st.shared.f64 	[%r363+8], %fd422;
	st.shared.u64 	[%r363+16], %rd508;
$L__BB14_48:
	bar.sync 	0;
	setp.ne.s32 	%p241, %r1, 0;
	@%p241 bra 	$L__BB14_232;
	ld.shared.f64 	%fd58, [_ZN6thrust24THRUST_300001_SM_1000_NS8cuda_cub4core6detail5shmemE+24];
	ld.shared.u64 	%rd43, [_ZN6thrust24THRUST_300001_SM_1000_NS8cuda_cub4core6detail5shmemE+32];
	abs.f64 	%fd59, %fd422;
	abs.f64 	%fd60, %fd58;
	setp.lt.f64 	%p242, %fd59, %fd60;
	mov.u64 	%rd439, %rd43;
	mov.f64 	%fd361, %fd58;
	@%p242 bra 	$L__BB14_52;
	setp.lt.f64 	%p243, %fd60, %fd59;
	mov.u64 	%rd439, %rd508;
	mov.f64 	%fd361, %fd422;
	@%p243 bra 	$L__BB14_52;
	setp.lt.s64 	%p244, %rd508, %rd43;
	min.s64 	%rd439, %rd508, %rd43;
	selp.f64 	%fd361, %fd422, %fd58, %p244;
$L__BB14_52:
	ld.shared.f64 	%fd63, [_ZN6thrust24THRUST_300001_SM_1000_NS8cuda_cub4core6detail5shmemE+40];
	ld.shared.u64 	%rd46, [_ZN6thrust24THRUST_300001_SM_1000_NS8cuda_cub4core6detail5shmemE+48];
	abs.f64 	%fd64, %fd361;
	abs.f64 	%fd65, %fd63;
	setp.lt.f64 	%p245, %fd64, %fd65;
	mov.u64 	%rd440, %rd46;
	mov.f64 	%fd362, %fd63;
	@%p245 bra 	$L__BB14_55;
	setp.lt.f64 	%p246, %fd65, %fd64;
	mov.u64 	%rd440, %rd439;
	mov.f64 	%fd362, %fd361;
	@%p246 bra 	$L__BB14_55;
	setp.lt.s64 	%p247, %rd439, %rd46;
	min.s64 	%rd440, %rd439, %rd46;
	selp.f64 	%fd362, %fd361, %fd63, %p247;
$L__BB14_55:
	ld.shared.f64 	%fd68, [_ZN6thrust24THRUST_300001_SM_1000_NS8cuda_cub4core6detail5shmemE+56];
	ld.shared.u64 	%rd49, [_ZN6thrust24THRUST_300001_SM_1000_NS8cuda_cub4core6detail5shmemE+64];
	abs.f64 	%fd69, %fd362;
	abs.f64 	%fd70, %fd68;
	setp.lt.f64 	%p248, %fd69, %fd70;
	mov.u64 	%rd441, %rd49;
	mov.f64 	%fd363, %fd68;
	@%p248 bra 	$L__BB14_58;
	setp.lt.f64 	%p249, %fd70, %fd69;
	mov.u64 	%rd441, %rd440;
	mov.f64 	%fd363, %fd362;
	@%p249 bra 	$L__BB14_58;
	setp.lt.s64 	%p250, %rd440, %rd49;
	min.s64 	%rd441, %rd440, %rd49;
	selp.f64 	%fd363, %fd362, %fd68, %p250;
$L__BB14_58:
	ld.shared.f64 	%fd73, [_ZN6thrust24THRUST_300001_SM_1000_NS8cuda_cub4core6detail5shmemE+72];
	ld.shared.u64 	%rd52, [_ZN6thrust24THRUST_300001_SM_1000_NS8cuda_cub4core6detail5shmemE+80];
	abs.f64 	%fd74, %fd363;
	abs.f64 	%fd75, %fd73;
	setp.lt.f64 	%p251, %fd74, %fd75;
	mov.u64 	%rd442, %rd52;
	mov.f64 	%fd364, %fd73;
	@%p251 bra 	$L__BB14_61;
	setp.lt.f64 	%p252, %fd75, %fd74;
	mov.u64 	%rd442, %rd441;
	mov.f64 	%fd364, %fd363;
	@%p252 bra 	$L__BB14_61;
	setp.lt.s64 	%p253, %rd441, %rd52;
	min.s64 	%rd442, %rd441, %rd52;
	selp.f64 	%fd364, %fd363, %fd73, %p253;
$L__BB14_61:
	ld.shared.f64 	%fd78, [_ZN6thrust24THRUST_300001_SM_1000_NS8cuda_cub4core6detail5shmemE+88];
	ld.shared.u64 	%rd55, [_ZN6thrust24THRUST_300001_SM_1000_NS8cuda_cub4core6detail5shmemE+96];
	abs.f64 	%fd79, %fd364;
	abs.f64 	%fd80, %fd78;
	setp.lt.f64 	%p254, %fd79, %fd80;
	mov.u64 	%rd443, %rd55;
	mov.f64 	%fd365, %fd78;
	@%p254 bra 	$L__BB14_64;
	setp.lt.f64 	%p255, %fd80, %fd79;
	mov.u64 	%rd443, %rd442;
	mov.f64 	%fd365, %fd364;
	@%p255 bra 	$L__BB14_64;
	setp.lt.s64 	%p256, %rd442, %rd55;
	min.s64 	%rd443, %rd442, %rd55;
	selp.f64 	%fd365, %fd364, %fd78, %p256;
$L__BB14_64:
	ld.shared.f64 	%fd83, [_ZN6thrust24THRUST_300001_SM_1000_NS8cuda_cub4core6detail5shmemE+104];
	ld.shared.u64 	%rd58, [_ZN6thrust24THRUST_300001_SM_1000_NS8cuda_cub4core6detail5shmemE+112];
	abs.f64 	%fd84, %fd365;
	abs.f64 	%fd85, %fd83;
	setp.lt.f64 	%p257, %fd84, %fd85;
	mov.u64 	%rd444, %rd58;
	mov.f64 	%fd366, %fd83;
	@%p257 bra 	$L__BB14_67;
	setp.lt.f64 	%p258, %fd85, %fd84;
	mov.u64 	%rd444, %rd443;
	mov.f64 	%fd366, %fd365;
	@%p258 bra 	$L__BB14_67;
	setp.lt.s64 	%p259, %rd443, %rd58;
	min.s64 	%rd444, %rd443, %rd58;
	selp.f64 	%fd366, %fd365, %fd83, %p259;
$L__BB14_67:
	ld.shared.f64 	%fd88, [_ZN6thrust24THRUST_300001_SM_1000_NS8cuda_cub4core6detail5shmemE+120];
	ld.shared.u64 	%rd61, [_ZN6thrust24THRUST_300001_SM_1000_NS8cuda_cub4core6detail5shmemE+128];
	abs.f64 	%fd89, %fd366;
	abs.f64 	%fd90, %fd88;
	setp.lt.f64 	%p260, %fd89, %fd90;
	mov.u64 	%rd508, %rd61;
	mov.f64 	%fd422, %fd88;
	@%p260 bra 	$L__BB14_232;
	setp.lt.f64 	%p261, %fd90, %fd89;
	mov.u64 	%rd508, %rd444;
	mov.f64 	%fd422, %fd366;
	@%p261 bra 	$L__BB14_232;
	setp.lt.s64 	%p262, %rd444, %rd61;
	min.s64 	%rd508, %rd444, %rd61;
	selp.f64 	%fd422, %fd366, %fd88, %p262;
	bra.uni 	$L__BB14_232;
$L__BB14_70:
	// begin inline asm
	mov.u32 %r146, %laneid;
	// end inline asm
	and.b32  	%r167, %r1, 992;
	add.s32 	%r168, %r167, 32;
	setp.gt.s32 	%p169, %r168, %r29;
	not.b32 	%r169, %r167;
	add.s32 	%r170, %r29, %r169;
	selp.b32 	%r165, %r170, 31, %p169;
	mov.b64 	%rd400, %fd354;
	mov.b64 	{%r148, %r153}, %rd400;
	mov.b32 	%r164, 1;
	mov.b32 	%r166, -1;
	// begin inline asm
	shfl.sync.down.b32 %r147, %r148, %r164, %r165, %r166;
	// end inline asm
	// begin inline asm
	shfl.sync.down.b32 %r152, %r153, %r164, %r165, %r166;
	// end inline asm
	mov.b64 	%rd401, {%r147, %r152};
	mov.b64 	%fd92, %rd401;
	mov.b64 	{%r158, %r163}, %rd432;
	// begin inline asm
	shfl.sync.down.b32 %r157, %r158, %r164, %r165, %r166;
	// end inline asm
	// begin inline asm
	shfl.sync.down.b32 %r162, %r163, %r164, %r165, %r166;
	// end inline asm
	mov.b64 	%rd63, {%r157, %r162};
	setp.ge.s32 	%p170, %r146, %r165;
	mov.u64 	%rd445, %rd432;
	mov.f64 	%fd367, %fd354;
	@%p170 bra 	$L__BB14_74;
	abs.f64 	%fd93, %fd354;
	abs.f64 	%fd94, %fd92;
	setp.lt.f64 	%p171, %fd93, %fd94;
	mov.u64 	%rd445, %rd63;
	mov.f64 	%fd367, %fd92;
	@%p171 bra 	$L__BB14_74;
	setp.lt.f64 	%p172, %fd94, %fd93;
	mov.u64 	%rd445, %rd432;
	mov.f64 	%fd367, %fd354;
	@%p172 bra 	$L__BB14_74;
	setp.lt.s64 	%p173, %rd432, %rd63;
	min.s64 	%rd445, %rd432, %rd63;
	selp.f64 	%fd367, %fd354, %fd92, %p173;
$L__BB14_74:
	mov.b64 	%rd402, %fd367;
	mov.b64 	{%r172, %r177}, %rd402;
	mov.b32 	%r188, 2;
	mov.b32 	%r190, -1;
	// begin inline asm
	shfl.sync.down.b32 %r171, %r172, %r188, %r165, %r190;
	// end inline asm
	// begin inline asm
	shfl.sync.down.b32 %r176, %r177, %r188, %r165, %r190;
	// end inline asm
	mov.b64 	%rd403, {%r171, %r176};
	mov.b64 	%fd97, %rd403;
	mov.b64 	{%r182, %r187}, %rd445;
	// begin inline asm
	shfl.sync.down.b32 %r181, %r182, %r188, %r165, %r190;
	// end inline asm
	// begin inline asm
	shfl.sync.down.b32 %r186, %r187, %r188, %r165, %r190;
	// end inline asm
	mov.b64 	%rd66, {%r181, %r186};
	add.s32 	%r191, %r146, 2;
	setp.gt.s32 	%p174, %r191, %r165;
	mov.u64 	%rd446, %rd445;
	mov.f64 	%fd368, %fd367;
	@%p174 bra 	$L__BB14_78;
	abs.f64 	%fd98, %fd367;
	abs.f64 	%fd99, %fd97;
	setp.lt.f64 	%p175, %fd98, %fd99;
	mov.u64 	%rd446, %rd66;
	mov.f64 	%fd368, %fd97;
	@%p175 bra 	$L__BB14_78;
	setp.lt.f64 	%p176, %fd99, %fd98;
	mov.u64 	%rd446, %rd445;
	mov.f64 	%fd368, %fd367;
	@%p176 bra 	$L__BB14_78;
	setp.lt.s64 	%p177, %rd445, %rd66;
	min.s64 	%rd446, %rd445, %rd66;
	selp.f64 	%fd368, %fd367, %fd97, %p177;
$L__BB14_78:
	mov.b64 	%rd404, %fd368;
	mov.b64 	{%r193, %r198}, %rd404;
	mov.b32 	%r209, 4;
	mov.b32 	%r211, -1;
	// begin inline asm
	shfl.sync.down.b32 %r192, %r193, %r209, %r165, %r211;
	// end inline asm
	// begin inline asm
	shfl.sync.down.b32 %r197, %r198, %r209, %r165, %r211;
	// end inline asm
	mov.b64 	%rd405, {%r192, %r197};
	mov.b64 	%fd102, %rd405;
	mov.b64 	{%r203, %r208}, %rd446;
	// begin inline asm
	shfl.sync.down.b32 %r202, %r203, %r209, %r165, %r211;
	// end inline asm
	// begin inline asm
	shfl.sync.down.b32 %r207, %r208, %r209, %r165, %r211;
	// end inline asm
	mov.b64 	%rd69, {%r202, %r207};
	add.s32 	%r212, %r146, 4;
	setp.gt.s32 	%p178, %r212, %r165;
	mov.u64 	%rd447, %rd446;
	mov.f64 	%fd369, %fd368;
	@%p178 bra 	$L__BB14_82;
	abs.f64 	%fd103, %fd368;
	abs.f64 	%fd104, %fd102;
	setp.lt.f64 	%p179, %fd103, %fd104;
	mov.u64 	%rd447, %rd69;
	mov.f64 	%fd369, %fd102;
	@%p179 bra 	$L__BB14_82;
	setp.lt.f64 	%p180, %fd104, %fd103;
	mov.u64 	%rd447, %rd446;
	mov.f64 	%fd369, %fd368;
	@%p180 bra 	$L__BB14_82;
	setp.lt.s64 	%p181, %rd446, %rd69;
	min.s64 	%rd447, %rd446, %rd69;
	selp.f64 	%fd369, %fd368, %fd102, %p181;
$L__BB14_82:
	mov.b64 	%rd406, %fd369;
	mov.b64 	{%r214, %r219}, %rd406;
	mov.b32 	%r230, 8;
	mov.b32 	%r232, -1;
	// begin inline asm
	shfl.sync.down.b32 %r213, %r214, %r230, %r165, %r232;
	// end inline asm
	// begin inline asm
	shfl.sync.down.b32 %r218, %r219, %r230, %r165, %r232;
	// end inline asm
	mov.b64 	%rd407, {%r213, %r218};
	mov.b64 	%fd107, %rd407;
	mov.b64 	{%r224, %r229}, %rd447;
	// begin inline asm
	shfl.sync.down.b32 %r223, %r224, %r230, %r165, %r232;
	// end inline asm
	// begin inline asm
	shfl.sync.down.b32 %r228, %r229, %r230, %r165, %r232;
	// end inline asm
	mov.b64 	%rd72, {%r223, %r228};
	add.s32 	%r233, %r146, 8;
	setp.gt.s32 	%p182, %r233, %r165;
	mov.u64 	%rd448, %rd447;
	mov.f64 	%fd370, %fd369;
	@%p182 bra 	$L__BB14_86;
	abs.f64 	%fd108, %fd369;
	abs.f64 	%fd109, %fd107;
	setp.lt.f64 	%p183, %fd108, %fd109;
	mov.u64 	%rd448, %rd72;
	mov.f64 	%fd370, %fd107;
	@%p183 bra 	$L__BB14_86;
	setp.lt.f64 	%p184, %fd109, %fd108;
	mov.u64 	%rd448, %rd447;
	mov.f64 	%fd370, %fd369;
	@%p184 bra 	$L__BB14_86;
	setp.lt.s64 	%p185, %rd447, %rd72;
	min.s64 	%rd448, %rd447, %rd72;
	selp.f64 	%fd370, %fd369, %fd107, %p185;
$L__BB14_86:
	mov.b64 	%rd408, %fd370;
	mov.b64 	{%r235, %r240}, %rd408;
	mov.b32 	%r251, 16;
	mov.b32 	%r253, -1;
	// begin inline asm
	shfl.sync.down.b32 %r234, %r235, %r251, %r165, %r253;
	// end inline asm
	// begin inline asm
	shfl.sync.down.b32 %r239, %r240, %r251, %r165, %r253;
	// end inline asm
	mov.b64 	%rd409, {%r234, %r239};
	mov.b64 	%fd112, %rd409;
	mov.b64 	{%r245, %r250}, %rd448;
	// begin inline asm
	shfl.sync.down.b32 %r244, %r245, %r251, %r165, %r253;
	// end inline asm
	// begin inline asm
	shfl.sync.down.b32 %r249, %r250, %r251, %r165, %r253;
	// end inline asm
	mov.b64 	%rd75, {%r244, %r249};
	add.s32 	%r254, %r146, 16;
	setp.gt.s32 	%p186, %r254, %r165;
	mov.u64 	%rd508, %rd448;
	mov.f64 	%fd422, %fd370;
	@%p186 bra 	$L__BB14_90;
	abs.f64 	%fd113, %fd370;
	abs.f64 	%fd114, %fd112;
	setp.lt.f64 	%p187, %fd113, %fd114;
	mov.u64 	%rd508, %rd75;
	mov.f64 	%fd422, %fd112;
	@%p187 bra 	$L__BB14_90;
	setp.lt.f64 	%p188, %fd114, %fd113;
	mov.u64 	%rd508, %rd448;
	mov.f64 	%fd422, %fd370;
	@%p188 bra 	$L__BB14_90;
	setp.lt.s64 	%p189, %rd448, %rd75;
	min.s64 	%rd508, %rd448, %rd75;
	selp.f64 	%fd422, %fd370, %fd112, %p189;
$L__BB14_90:
	setp.ne.s32 	%p190, %r146, 0;
	@%p190 bra 	$L__BB14_92;
	shr.u32 	%r255, %r1, 1;
	and.b32  	%r256, %r255, 496;
	mov.u32 	%r257, _ZN6thrust24THRUST_300001_SM_1000_NS8cuda_cub4core6detail5shmemE;
	add.s32 	%r258, %r257, %r256;
	st.shared.f64 	[%r258+8], %fd422;
	st.shared.u64 	[%r258+16], %rd508;
$L__BB14_92:
	bar.sync 	0;
	setp.ne.s32 	%p191, %r1, 0;
	@%p191 bra 	$L__BB14_232;
	setp.lt.s32 	%p192, %r29, 33;
	mov.f64 	%fd372, %fd422;
	mov.u64 	%rd450, %rd508;
	@%p192 bra 	$L__BB14_97;
	ld.shared.f64 	%fd117, [_ZN6thrust24THRUST_300001_SM_1000_NS8cuda_cub4core6detail5shmemE+24];
	ld.shared.u64 	%rd78, [_ZN6thrust24THRUST_300001_SM_1000_NS8cuda_cub4core6detail5shmemE+32];
	abs.f64 	%fd118, %fd422;
	abs.f64 	%fd119, %fd117;
	setp.lt.f64 	%p193, %fd118, %fd119;
	mov.f64 	%fd372, %fd117;
	mov.u64 	%rd450, %rd78;
	@%p193 bra 	$L__BB14_97;
	setp.lt.f64 	%p194, %fd119, %fd118;
	mov.f64 	%fd372, %fd422;
	mov.u64 	%rd450, %rd508;
	@%p194 bra 	$L__BB14_97;
	setp.lt.s64 	%p195, %rd508, %rd78;
	min.s64 	%rd450, %rd508, %rd78;
	selp.f64 	%fd372, %fd422, %fd117, %p195;
$L__BB14_97:
	setp.lt.s32 	%p196, %r29, 65;
	mov.f64 	%fd373, %fd372;
	mov.u64 	%rd451, %rd450;
	@%p196 bra 	$L__BB14_101;
	ld.shared.f64 	%fd122, [_ZN6thrust24THRUST_300001_SM_1000_NS8cuda_cub4core6detail5shmemE+40];
	ld.shared.u64 	%rd81, [_ZN6thrust24THRUST_300001_SM_1000_NS8cuda_cub4core6detail5shmemE+48];
	abs.f64 	%fd123, %fd372;
	abs.f64 	%fd124, %fd122;
	setp.lt.f64 	%p197, %fd123, %fd124;
	mov.f64 	%fd373, %fd122;
	mov.u64 	%rd451, %rd81;
	@%p197 bra 	$L__BB14_101;
	setp.lt.f64 	%p198, %fd124, %fd123;
	mov.f64 	%fd373, %fd372;
	mov.u64 	%rd451, %rd450;
	@%p198 bra 	$L__BB14_101;
	setp.lt.s64 	%p199, %rd450, %rd81;
	min.s64 	%rd451, %rd450, %rd81;
	selp.f64 	%fd373, %fd372, %fd122, %p199;
$L__BB14_101:
	setp.lt.s32 	%p200, %r29, 97;
	mov.f64 	%fd374, %fd373;
	mov.u64 	%rd452, %rd451;
	@%p200 bra 	$L__BB14_105;
	ld.shared.f64 	%fd127, [_ZN6thrust24THRUST_300001_SM_1000_NS8cuda_cub4core6detail5shmemE+56];
	ld.shared.u64 	%rd84, [_ZN6thrust24THRUST_300001_SM_1000_NS8cuda_cub4core6detail5shmemE+64];
	abs.f64 	%fd128, %fd373;
	abs.f64 	%fd129, %fd127;
	setp.lt.f64 	%p201, %fd128, %fd129;
	mov.f64 	%fd374, %fd127;
	mov.u64 	%rd452, %rd84;
	@%p201 bra 	$L__BB14_105;
	setp.lt.f64 	%p202, %fd129, %fd128;
	mov.f64 	%fd374, %fd373;
	mov.u64 	%rd452, %rd451;
	@%p202 bra 	$L__BB14_105;
	setp.lt.s64 	%p203, %rd451, %rd84;
	min.s64 	%rd452, %rd451, %rd84;
	selp.f64 	%fd374, %fd373, %fd127, %p203;
$L__BB14_105:
	setp.lt.s32 	%p204, %r29, 129;
	mov.f64 	%fd375, %fd374;
	mov.u64 	%rd453, %rd452;
	@%p204 bra 	$L__BB14_109;
	ld.shared.f64 	%fd132, [_ZN6thrust24THRUST_300001_SM_1000_NS8cuda_cub4core6detail5shmemE+72];
	ld.shared.u64 	%rd87, [_ZN6thrust24THRUST_300001_SM_1000_NS8cuda_cub4core6detail5shmemE+80];
	abs.f64 	%fd133, %fd374;
	abs.f64 	%fd134, %fd132;
	setp.lt.f64 	%p205, %fd133, %fd134;
	mov.f64 	%fd375, %fd132;
	mov.u64 	%rd453, %rd87;
	@%p205 bra 	$L__BB14_109;
	setp.lt.f64 	%p206, %fd134, %fd133;
	mov.f64 	%fd375, %fd374;
	mov.u64 	%rd453, %rd452;
	@%p206 bra 	$L__BB14_109;
	setp.lt.s64 	%p207, %rd452, %rd87;
	min.s64 	%rd453, %rd452, %rd87;
	selp.f64 	%fd375, %fd374, %fd132, %p207;
$L__BB14_109:
	setp.lt.s32 	%p208, %r29, 161;
	mov.f64 	%fd376, %fd375;
	mov.u64 	%rd454, %rd453;
	@%p208 bra 	$L__BB14_113;
	ld.shared.f64 	%fd137, [_ZN6thrust24THRUST_300001_SM_1000_NS8cuda_cub4core6detail5shmemE+88];
	ld.shared.u64 	%rd90, [_ZN6thrust24THRUST_300001_SM_1000_NS8cuda_cub4core6detail5shmemE+96];
	abs.f64 	%fd138, %fd375;
	abs.f64 	%fd139, %fd137;
	setp.lt.f64 	%p209, %fd138, %fd139;
	mov.f64 	%fd376, %fd137;
	mov.u64 	%rd454, %rd90;
	@%p209 bra 	$L__BB14_113;
	setp.lt.f64 	%p210, %fd139, %fd138;
	mov.f64 	%fd376, %fd375;
	mov.u64 	%rd454, %rd453;
	@%p210 bra 	$L__BB14_113;
	setp.lt.s64 	%p211, %rd453, %rd90;
	min.s64 	%rd454, %rd453, %rd90;
	selp.f64 	%fd376, %fd375, %fd137, %p211;
$L__BB14_113:
	setp.lt.s32 	%p212, %r29, 193;
	mov.f64 	%fd377, %fd376;
	mov.u64 	%rd455, %rd454;
	@%p212 bra 	$L__BB14_117;
	ld.shared.f64 	%fd142, [_ZN6thrust24THRUST_300001_SM_1000_NS8cuda_cub4core6detail5shmemE+104];
	ld.shared.u64 	%rd93, [_ZN6thrust24THRUST_300001_SM_1000_NS8cuda_cub4core6detail5shmemE+112];
	abs.f64 	%fd143, %fd376;
	abs.f64 	%fd144, %fd142;
	setp.lt.f64 	%p213, %fd143, %fd144;
	mov.f64 	%fd377, %fd142;
	mov.u64 	%rd455, %rd93;
	@%p213 bra 	$L__BB14_117;
	setp.lt.f64 	%p214, %fd144, %fd143;
	mov.f64 	%fd377, %fd376;
	mov.u64 	%rd455, %rd454;
	@%p214 bra 	$L__BB14_117;
	setp.lt.s64 	%p215, %rd454, %rd93;
	min.s64 	%rd455, %rd454, %rd93;
	selp.f64 	%fd377, %fd376, %fd142, %p215;
$L__BB14_117:
	setp.lt.s32 	%p216, %r29, 225;
	mov.u64 	%rd508, %rd455;
	mov.f64 	%fd422, %fd377;
	@%p216 bra 	$L__BB14_232;
	ld.shared.f64 	%fd147, [_ZN6thrust24THRUST_300001_SM_1000_NS8cuda_cub4core6detail5shmemE+120];
	ld.shared.u64 	%rd96, [_ZN6thrust24THRUST_300001_SM_1000_NS8cuda_cub4core6detail5shmemE+128];
	abs.f64 	%fd148, %fd377;
	abs.f64 	%fd149, %fd147;
	setp.lt.f64 	%p217, %fd148, %fd149;
	mov.u64 	%rd508, %rd96;
	mov.f64 	%fd422, %fd147;
	@%p217 bra 	$L__BB14_232;
	setp.lt.f64 	%p218, %fd149, %fd148;
	mov.u64 	%rd508, %rd455;
	mov.f64 	%fd422, %fd377;
	@%p218 bra 	$L__BB14_232;
	setp.lt.s64 	%p219, %rd455, %rd96;
	min.s64 	%rd508, %rd455, %rd96;
	selp.f64 	%fd422, %fd377, %fd147, %p219;
	bra.uni 	$L__BB14_232;
$L__BB14_121:
	mov.u32 	%r16, %tid.x;
	cvt.u64.u32 	%rd98, %r16;
	mul.wide.u32 	%rd258, %r16, 16;
	add.s64 	%rd239, %rd236, %rd258;
	// begin inline asm
	ld.global.nc.u64 %rd238, [%rd239];
	// end inline asm
	add.s64 	%rd241, %rd239, 8;
	// begin inline asm
	ld.global.nc.u64 %rd240, [%rd241];
	// end inline asm
	mov.b64 	%fd151, %rd238;
	add.s64 	%rd243, %rd239, 4096;
	// begin inline asm
	ld.global.nc.u64 %rd242, [%rd243];
	// end inline asm
	add.s64 	%rd245, %rd239, 4104;
	// begin inline asm
	ld.global.nc.u64 %rd456, [%rd245];
	// end inline asm
	mov.b64 	%fd378, %rd242;
	add.s64 	%rd247, %rd239, 8192;
	// begin inline asm
	ld.global.nc.u64 %rd246, [%rd247];
	// end inline asm
	add.s64 	%rd249, %rd239, 8200;
	// begin inline asm
	ld.global.nc.u64 %rd457, [%rd249];
	// end inline asm
	mov.b64 	%fd379, %rd246;
	add.s64 	%rd251, %rd239, 12288;
	// begin inline asm
	ld.global.nc.u64 %rd250, [%rd251];
	// end inline asm
	add.s64 	%rd253, %rd239, 12296;
	// begin inline asm
	ld.global.nc.u64 %rd458, [%rd253];
	// end inline asm
	mov.b64 	%fd380, %rd250;
	add.s64 	%rd255, %rd239, 16384;
	// begin inline asm
	ld.global.nc.u64 %rd254, [%rd255];
	// end inline asm
	add.s64 	%rd257, %rd239, 16392;
	// begin inline asm
	ld.global.nc.u64 %rd495, [%rd257];
	// end inline asm
	mov.b64 	%fd409, %rd254;
	abs.f64 	%fd156, %fd151;
	abs.f64 	%fd157, %fd378;
	setp.lt.f64 	%p3, %fd156, %fd157;
	@%p3 bra 	$L__BB14_123;
	setp.lt.f64 	%p4, %fd157, %fd156;
	setp.lt.s64 	%p5, %rd240, %rd456;
	or.pred  	%p6, %p4, %p5;
	selp.b64 	%rd456, %rd240, %rd456, %p6;
	selp.f64 	%fd378, %fd151, %fd378, %p6;
$L__BB14_123:
	abs.f64 	%fd160, %fd378;
	abs.f64 	%fd161, %fd379;
	setp.lt.f64 	%p7, %fd160, %fd161;
	@%p7 bra 	$L__BB14_125;
	setp.lt.f64 	%p8, %fd161, %fd160;
	setp.lt.s64 	%p9, %rd456, %rd457;
	or.pred  	%p10, %p8, %p9;
	selp.b64 	%rd457, %rd456, %rd457, %p10;
	selp.f64 	%fd379, %fd378, %fd379, %p10;
$L__BB14_125:
	abs.f64 	%fd164, %fd379;
	abs.f64 	%fd165, %fd380;
	setp.lt.f64 	%p11, %fd164, %fd165;
	@%p11 bra 	$L__BB14_127;
	setp.lt.f64 	%p12, %fd165, %fd164;
	setp.lt.s64 	%p13, %rd457, %rd458;
	or.pred  	%p14, %p12, %p13;
	selp.b64 	%rd458, %rd457, %rd458, %p14;
	selp.f64 	%fd380, %fd379, %fd380, %p14;
$L__BB14_127:
	abs.f64 	%fd168, %fd380;
	abs.f64 	%fd169, %fd409;
	setp.lt.f64 	%p15, %fd168, %fd169;
	@%p15 bra 	$L__BB14_129;
	setp.lt.f64 	%p16, %fd169, %fd168;
	setp.lt.s64 	%p17, %rd458, %rd495;
	or.pred  	%p18, %p16, %p17;
	selp.b64 	%rd495, %rd458, %rd495, %p18;
	selp.f64 	%fd409, %fd380, %fd409, %p18;
$L__BB14_129:
	setp.lt.u32 	%p19, %r29, 2560;
	mov.b64 	%rd474, 1280;
	@%p19 bra 	$L__BB14_165;
	add.s64 	%rd262, %rd1, -2560;
	mul.hi.u64 	%rd263, %rd262, -3689348814741910323;
	shr.u64 	%rd112, %rd263, 10;
	setp.lt.u64 	%p20, %rd262, 1280;
	mov.b64 	%rd474, 1280;
	@%p20 bra 	$L__BB14_153;
	add.s64 	%rd265, %rd112, 1;
	and.b64  	%rd460, %rd265, 36028797018963966;
	shl.b64 	%rd266, %rd98, 4;
	add.s64 	%rd267, %rd266, %rd236;
	add.s64 	%rd461, %rd267, 57352;
	mov.b64 	%rd474, 1280;
$L__BB14_132:
	add.s64 	%rd269, %rd461, -36872;
	// begin inline asm
	ld.global.nc.u64 %rd268, [%rd269];
	// end inline asm
	add.s64 	%rd271, %rd461, -36864;
	// begin inline asm
	ld.global.nc.u64 %rd464, [%rd271];
	// end inline asm
	mov.b64 	%fd383, %rd268;
	add.s64 	%rd273, %rd461, -32776;
	// begin inline asm
	ld.global.nc.u64 %rd272, [%rd273];
	// end inline asm
	add.s64 	%rd275, %rd461, -32768;
	// begin inline asm
	ld.global.nc.u64 %rd465, [%rd275];
	// end inline asm
	mov.b64 	%fd384, %rd272;
	add.s64 	%rd277, %rd461, -28680;
	// begin inline asm
	ld.global.nc.u64 %rd276, [%rd277];
	// end inline asm
	add.s64 	%rd279, %rd461, -28672;
	// begin inline asm
	ld.global.nc.u64 %rd466, [%rd279];
	// end inline asm
	mov.b64 	%fd385, %rd276;
	add.s64 	%rd281, %rd461, -24584;
	// begin inline asm
	ld.global.nc.u64 %rd280, [%rd281];
	// end inline asm
	add.s64 	%rd283, %rd461, -24576;
	// begin inline asm
	ld.global.nc.u64 %rd467, [%rd283];
	// end inline asm
	mov.b64 	%fd386, %rd280;
	add.s64 	%rd285, %rd461, -20488;
	// begin inline asm
	ld.global.nc.u64 %rd284, [%rd285];
	// end inline asm
	add.s64 	%rd287, %rd461, -20480;
	// begin inline asm
	ld.global.nc.u64 %rd468, [%rd287];
	// end inline asm
	mov.b64 	%fd387, %rd284;
	abs.f64 	%fd178, %fd409;
	abs.f64 	%fd179, %fd383;
	setp.lt.f64 	%p21, %fd178, %fd179;
	@%p21 bra 	$L__BB14_134;
	setp.lt.f64 	%p22, %fd179, %fd178;
	setp.lt.s64 	%p23, %rd495, %rd464;
	or.pred  	%p24, %p22, %p23;
	selp.b64 	%rd464, %rd495, %rd464, %p24;
	selp.f64 	%fd383, %fd409, %fd383, %p24;
$L__BB14_134:
	abs.f64 	%fd182, %fd383;
	abs.f64 	%fd183, %fd384;
	setp.lt.f64 	%p25, %fd182, %fd183;
	@%p25 bra 	$L__BB14_136;
	setp.lt.f64 	%p26, %fd183, %fd182;
	setp.lt.s64 	%p27, %rd464, %rd465;
	or.pred  	%p28, %p26, %p27;
	selp.b64 	%rd465, %rd464, %rd465, %p28;
	selp.f64 	%fd384, %fd383, %fd384, %p28;
$L__BB14_136:
	abs.f64 	%fd186, %fd384;
	abs.f64 	%fd187, %fd385;
	setp.lt.f64 	%p29, %fd186, %fd187;
	@%p29 bra 	$L__BB14_138;
	setp.lt.f64 	%p30, %fd187, %fd186;
	setp.lt.s64 	%p31, %rd465, %rd466;
	or.pred  	%p32, %p30, %p31;
	selp.b64 	%rd466, %rd465, %rd466, %p32;
	selp.f64 	%fd385, %fd384, %fd385, %p32;
$L__BB14_138:
	abs.f64 	%fd190, %fd385;
	abs.f64 	%fd191, %fd386;
	setp.lt.f64 	%p33, %fd190, %fd191;
	@%p33 bra 	$L__BB14_140;
	setp.lt.f64 	%p34, %fd191, %fd190;
	setp.lt.s64 	%p35, %rd466, %rd467;
	or.pred  	%p36, %p34, %p35;
	selp.b64 	%rd467, %rd466, %rd467, %p36;
	selp.f64 	%fd386, %fd385, %fd386, %p36;
$L__BB14_140:
	abs.f64 	%fd194, %fd386;
	abs.f64 	%fd195, %fd387;
	setp.lt.f64 	%p37, %fd194, %fd195;
	@%p37 bra 	$L__BB14_142;
	setp.lt.f64 	%p38, %fd195, %fd194;
	setp.lt.s64 	%p39, %rd467, %rd468;
	or.pred  	%p40, %p38, %p39;
	selp.b64 	%rd468, %rd467, %rd468, %p40;
	selp.f64 	%fd387, %fd386, %fd387, %p40;
$L__BB14_142:
	add.s64 	%rd289, %rd461, -16392;
	// begin inline asm
	ld.global.nc.u64 %rd288, [%rd289];
	// end inline asm
	add.s64 	%rd291, %rd461, -16384;
	// begin inline asm
	ld.global.nc.u64 %rd469, [%rd291];
	// end inline asm
	mov.b64 	%fd388, %rd288;
	add.s64 	%rd293, %rd461, -12296;
	// begin inline asm
	ld.global.nc.u64 %rd292, [%rd293];
	// end inline asm
	add.s64 	%rd295, %rd461, -12288;
	// begin inline asm
	ld.global.nc.u64 %rd470, [%rd295];
	// end inline asm
	mov.b64 	%fd389, %rd292;
	add.s64 	%rd297, %rd461, -8200;
	// begin inline asm
	ld.global.nc.u64 %rd296, [%rd297];
	// end inline asm
	add.s64 	%rd299, %rd461, -8192;
	// begin inline asm
	ld.global.nc.u64 %rd471, [%rd299];
	// end inline asm
	mov.b64 	%fd390, %rd296;
	add.s64 	%rd301, %rd461, -4104;
	// begin inline asm
	ld.global.nc.u64 %rd300, [%rd301];
	// end inline asm
	add.s64 	%rd303, %rd461, -4096;
	// begin inline asm
	ld.global.nc.u64 %rd472, [%rd303];
	// end inline asm
	mov.b64 	%fd391, %rd300;
	add.s64 	%rd305, %rd461, -8;
	// begin inline asm
	ld.global.nc.u64 %rd304, [%rd305];
	// end inline asm
	// begin inline asm
	ld.global.nc.u64 %rd495, [%rd461];
	// end inline asm
	mov.b64 	%fd409, %rd304;
	abs.f64 	%fd203, %fd387;
	abs.f64 	%fd204, %fd388;
	setp.lt.f64 	%p41, %fd203, %fd204;
	@%p41 bra 	$L__BB14_144;
	setp.lt.f64 	%p42, %fd204, %fd203;
	setp.lt.s64 	%p43, %rd468, %rd469;
	or.pred  	%p44, %p42, %p43;
	selp.b64 	%rd469, %rd468, %rd469, %p44;
	selp.f64 	%fd388, %fd387, %fd388, %p44;
$L__BB14_144:
	abs.f64 	%fd207, %fd388;
	abs.f64 	%fd208, %fd389;
	setp.lt.f64 	%p45, %fd207, %fd208;
	@%p45 bra 	$L__BB14_146;
	setp.lt.f64 	%p46, %fd208, %fd207;
	setp.lt.s64 	%p47, %rd469, %rd470;
	or.pred  	%p48, %p46, %p47;
	selp.b64 	%rd470, %rd469, %rd470, %p48;
	selp.f64 	%fd389, %fd388, %fd389, %p48;
$L__BB14_146:
	abs.f64 	%fd211, %fd389;
	abs.f64 	%fd212, %fd390;
	setp.lt.f64 	%p49, %fd211, %fd212;
	@%p49 bra 	$L__BB14_148;
	setp.lt.f64 	%p50, %fd212, %fd211;
	setp.lt.s64 	%p51, %rd470, %rd471;
	or.pred  	%p52, %p50, %p51;
	selp.b64 	%rd471, %rd470, %rd471, %p52;
	selp.f64 	%fd390, %fd389, %fd390, %p52;
$L__BB14_148:
	abs.f64 	%fd215, %fd390;
	abs.f64 	%fd216, %fd391;
	setp.lt.f64 	%p53, %fd215, %fd216;
	@%p53 bra 	$L__BB14_150;
	setp.lt.f64 	%p54, %fd216, %fd215;
	setp.lt.s64 	%p55, %rd471, %rd472;
	or.pred  	%p56, %p54, %p55;
	selp.b64 	%rd472, %rd471, %rd472, %p56;
	selp.f64 	%fd391, %fd390, %fd391, %p56;
$L__BB14_150:
	abs.f64 	%fd219, %fd391;
	abs.f64 	%fd220, %fd409;
	setp.lt.f64 	%p57, %fd219, %fd220;
	@%p57 bra 	$L__BB14_152;
	setp.lt.f64 	%p58, %fd220, %fd219;
	setp.lt.s64 	%p59, %rd472, %rd495;
	or.pred  	%p60, %p58, %p59;
	selp.b64 	%rd495, %rd472, %rd495, %p60;
	selp.f64 	%fd409, %fd391, %fd409, %p60;
$L__BB14_152:
	add.s64 	%rd474, %rd474, 2560;
	add.s64 	%rd461, %rd461, 40960;
	add.s64 	%rd460, %rd460, -2;
	setp.ne.s64 	%p61, %rd460, 0;
	@%p61 bra 	$L__BB14_132;
$L__BB14_153:
	and.b64  	%rd308, %rd112, 1;
	setp.eq.b64 	%p62, %rd308, 1;
	@%p62 bra 	$L__BB14_165;
	shl.b64 	%rd329, %rd474, 4;
	mul.wide.u32 	%rd330, %r16, 16;
	add.s64 	%rd331, %rd236, %rd330;
	add.s64 	%rd310, %rd331, %rd329;
	// begin inline asm
	ld.global.nc.u64 %rd309, [%rd310];
	// end inline asm
	add.s64 	%rd312, %rd310, 8;
	// begin inline asm
	ld.global.nc.u64 %rd478, [%rd312];
	// end inline asm
	mov.b64 	%fd395, %rd309;
	add.s64 	%rd314, %rd310, 4096;
	// begin inline asm
	ld.global.nc.u64 %rd313, [%rd314];
	// end inline asm
	add.s64 	%rd316, %rd310, 4104;
	// begin inline asm
	ld.global.nc.u64 %rd479, [%rd316];
	// end inline asm
	mov.b64 	%fd396, %rd313;
	add.s64 	%rd318, %rd310, 8192;
	// begin inline asm
	ld.global.nc.u64 %rd317, [%rd318];
	// end inline asm
	add.s64 	%rd320, %rd310, 8200;
	// begin inline asm
	ld.global.nc.u64 %rd480, [%rd320];
	// end inline asm
	mov.b64 	%fd397, %rd317;
	add.s64 	%rd322, %rd310, 12288;
	// begin inline asm
	ld.global.nc.u64 %rd321, [%rd322];
	// end inline asm
	add.s64 	%rd324, %rd310, 12296;
	// begin inline asm
	ld.global.nc.u64 %rd481, [%rd324];
	// end inline asm
	mov.b64 	%fd398, %rd321;
	add.s64 	%rd326, %rd310, 16384;
	// begin inline asm
	ld.global.nc.u64 %rd325, [%rd326];
	// end inline asm
	add.s64 	%rd328, %rd310, 16392;
	// begin inline asm
	ld.global.nc.u64 %rd482, [%rd328];
	// end inline asm
	mov.b64 	%fd399, %rd325;
	abs.f64 	%fd230, %fd409;
	abs.f64 	%fd231, %fd395;
	setp.lt.f64 	%p63, %fd230, %fd231;
	@%p63 bra 	$L__BB14_156;
	setp.lt.f64 	%p64, %fd231, %fd230;
	setp.lt.s64 	%p65, %rd495, %rd478;
	or.pred  	%p66, %p64, %p65;
	selp.b64 	%rd478, %rd495, %rd478, %p66;
	selp.f64 	%fd395, %fd409, %fd395, %p66;
$L__BB14_156:
	abs.f64 	%fd234, %fd395;
	abs.f64 	%fd235, %fd396;
	setp.lt.f64 	%p67, %fd234, %fd235;
	@%p67 bra 	$L__BB14_158;
	setp.lt.f64 	%p68, %fd235, %fd234;
	setp.lt.s64 	%p69, %rd478, %rd479;
	or.pred  	%p70, %p68, %p69;
	selp.b64 	%rd479, %rd478, %rd479, %p70;
	selp.f64 	%fd396, %fd395, %fd396, %p70;
$L__BB14_158:
	abs.f64 	%fd238, %fd396;
	abs.f64 	%fd239, %fd397;
	setp.lt.f64 	%p71, %fd238, %fd239;
	@%p71 bra 	$L__BB14_160;
	setp.lt.f64 	%p72, %fd239, %fd238;
	setp.lt.s64 	%p73, %rd479, %rd480;
	or.pred  	%p74, %p72, %p73;
	selp.b64 	%rd480, %rd479, %rd480, %p74;
	selp.f64 	%fd397, %fd396, %fd397, %p74;
$L__BB14_160:
	abs.f64 	%fd242, %fd397;
	abs.f64 	%fd243, %fd398;
	setp.lt.f64 	%p75, %fd242, %fd243;
	@%p75 bra 	$L__BB14_162;
	setp.lt.f64 	%p76, %fd243, %fd242;
	setp.lt.s64 	%p77, %rd480, %rd481;
	or.pred  	%p78, %p76, %p77;
	selp.b64 	%rd481, %rd480, %rd481, %p78;
	selp.f64 	%fd398, %fd397, %fd398, %p78;
$L__BB14_162:
	abs.f64 	%fd246, %fd398;
	abs.f64 	%fd247, %fd399;
	setp.lt.f64 	%p79, %fd246, %fd247;
	@%p79 bra 	$L__BB14_164;
	setp.lt.f64 	%p80, %fd247, %fd246;
	setp.lt.s64 	%p81, %rd481, %rd482;
	or.pred  	%p82, %p80, %p81;
	selp.b64 	%rd482, %rd481, %rd482, %p82;
	selp.f64 	%fd399, %fd398, %fd399, %p82;
$L__BB14_164:
	add.s64 	%rd474, %rd474, 1280;
	mov.u64 	%rd495, %rd482;
	mov.f64 	%fd409, %fd399;
$L__BB14_165:
	cvt.s64.s32 	%rd332, %r29;
	setp.ge.s64 	%p83, %rd474, %rd332;
	@%p83 bra 	$L__BB14_188;
	cvt.u32.u64 	%r17, %rd474;
	sub.s32 	%r18, %r29, %r17;
	setp.ge.s32 	%p84, %r16, %r18;
	@%p84 bra 	$L__BB14_188;
	not.b32 	%r30, %r16;
	add.s32 	%r31, %r29, %r30;
	sub.s32 	%r19, %r31, %r17;
	and.b32  	%r32, %r19, 768;
	setp.eq.s32 	%p85, %r32, 768;
	mov.u32 	%r372, %r16;
	@%p85 bra 	$L__BB14_173;
	cvt.u64.u32 	%rd334, %r16;
	add.s64 	%rd335, %rd474, %rd334;
	shl.b64 	%rd336, %rd335, 4;
	add.s64 	%rd485, %rd236, %rd336;
	shr.u32 	%r33, %r19, 8;
	add.s32 	%r34, %r33, 1;
	and.b32  	%r35, %r34, 3;
	neg.s32 	%r370, %r35;
	mov.u32 	%r372, %r16;
$L__BB14_169:
	.pragma "nounroll";
	mov.u64 	%rd176, %rd495;
	mov.f64 	%fd251, %fd409;
	// begin inline asm
	ld.global.nc.u64 %rd337, [%rd485];
	// end inline asm
	add.s64 	%rd340, %rd485, 8;
	// begin inline asm
	ld.global.nc.u64 %rd339, [%rd340];
	// end inline asm
	mov.b64 	%fd252, %rd337;
	abs.f64 	%fd253, %fd251;
	abs.f64 	%fd254, %fd252;
	setp.lt.f64 	%p86, %fd253, %fd254;
	mov.f64 	%fd409, %fd252;
	mov.u64 	%rd495, %rd339;
	@%p86 bra 	$L__BB14_172;
	setp.lt.f64 	%p87, %fd254, %fd253;
	mov.f64 	%fd409, %fd251;
	mov.u64 	%rd495, %rd176;
	@%p87 bra 	$L__BB14_172;
	setp.lt.s64 	%p88, %rd176, %rd339;
	selp.f64 	%fd409, %fd251, %fd252, %p88;
	min.s64 	%rd495, %rd176, %rd339;
$L__BB14_172:
	add.s32 	%r372, %r372, 256;
	add.s64 	%rd485, %rd485, 4096;
	add.s32 	%r370, %r370, 1;
	setp.ne.s32 	%p89, %r370, 0;
	@%p89 bra 	$L__BB14_169;
$L__BB14_173:
	setp.lt.u32 	%p90, %r19, 768;
	@%p90 bra 	$L__BB14_188;
	cvt.u64.u32 	%rd341, %r372;
	add.s64 	%rd342, %rd474, %rd341;
	shl.b64 	%rd343, %rd342, 4;
	add.s64 	%rd344, %rd343, %rd236;
	add.s64 	%rd490, %rd344, 12296;
$L__BB14_175:
	add.s64 	%rd346, %rd490, -12296;
	// begin inline asm
	ld.global.nc.u64 %rd345, [%rd346];
	// end inline asm
	add.s64 	%rd348, %rd490, -12288;
	// begin inline asm
	ld.global.nc.u64 %rd347, [%rd348];
	// end inline asm
	mov.b64 	%fd260, %rd345;
	abs.f64 	%fd261, %fd409;
	abs.f64 	%fd262, %fd260;
	setp.lt.f64 	%p91, %fd261, %fd262;
	mov.f64 	%fd406, %fd260;
	mov.u64 	%rd492, %rd347;
	@%p91 bra 	$L__BB14_178;
	setp.lt.f64 	%p92, %fd262, %fd261;
	mov.f64 	%fd406, %fd409;
	mov.u64 	%rd492, %rd495;
	@%p92 bra 	$L__BB14_178;
	setp.lt.s64 	%p93, %rd495, %rd347;
	selp.f64 	%fd406, %fd409, %fd260, %p93;
	min.s64 	%rd492, %rd495, %rd347;
$L__BB14_178:
	add.s64 	%rd350, %rd490, -8200;
	// begin inline asm
	ld.global.nc.u64 %rd349, [%rd350];
	// end inline asm
	add.s64 	%rd352, %rd490, -8192;
	// begin inline asm
	ld.global.nc.u64 %rd351, [%rd352];
	// end inline asm
	mov.b64 	%fd265, %rd349;
	abs.f64 	%fd266, %fd406;
	abs.f64 	%fd267, %fd265;
	setp.lt.f64 	%p94, %fd266, %fd267;
	mov.f64 	%fd407, %fd265;
	mov.u64 	%rd493, %rd351;
	@%p94 bra 	$L__BB14_181;
	setp.lt.f64 	%p95, %fd267, %fd266;
	mov.f64 	%fd407, %fd406;
	mov.u64 	%rd493, %rd492;
	@%p95 bra 	$L__BB14_181;
	setp.lt.s64 	%p96, %rd492, %rd351;
	selp.f64 	%fd407, %fd406, %fd265, %p96;
	min.s64 	%rd493, %rd492, %rd351;
$L__BB14_181:
	add.s64 	%rd354, %rd490, -4104;
	// begin inline asm
	ld.global.nc.u64 %rd353, [%rd354];
	// end inline asm
	add.s64 	%rd356, %rd490, -4096;
	// begin inline asm
	ld.global.nc.u64 %rd355, [%rd356];
	// end inline asm
	mov.b64 	%fd270, %rd353;
	abs.f64 	%fd271, %fd407;
	abs.f64 	%fd272, %fd270;
	setp.lt.f64 	%p97, %fd271, %fd272;
	mov.f64 	%fd408, %fd270;
	mov.u64 	%rd494, %rd355;
	@%p97 bra 	$L__BB14_184;
	setp.lt.f64 	%p98, %fd272, %fd271;
	mov.f64 	%fd408, %fd407;
	mov.u64 	%rd494, %rd493;
	@%p98 bra 	$L__BB14_184;
	setp.lt.s64 	%p99, %rd493, %rd355;
	selp.f64 	%fd408, %fd407, %fd270, %p99;
	min.s64 	%rd494, %rd493, %rd355;
$L__BB14_184:
	add.s64 	%rd358, %rd490, -8;
	// begin inline asm
	ld.global.nc.u64 %rd357, [%rd358];
	// end inline asm
	// begin inline asm
	ld.global.nc.u64 %rd359, [%rd490];
	// end inline asm
	mov.b64 	%fd275, %rd357;
	abs.f64 	%fd276, %fd408;
	abs.f64 	%fd277, %fd275;
	setp.lt.f64 	%p100, %fd276, %fd277;
	mov.f64 	%fd409, %fd275;
	mov.u64 	%rd495, %rd359;
	@%p100 bra 	$L__BB14_187;
	setp.lt.f64 	%p101, %fd277, %fd276;
	mov.f64 	%fd409, %fd408;
	mov.u64 	%rd495, %rd494;
	@%p101 bra 	$L__BB14_187;
	setp.lt.s64 	%p102, %rd494, %rd359;
	selp.f64 	%fd409, %fd408, %fd275, %p102;
	min.s64 	%rd495, %rd494, %rd359;
$L__BB14_187:
	add.s32 	%r372, %r372, 1024;
	add.s64 	%rd490, %rd490, 16384;
	setp.lt.s32 	%p103, %r372, %r18;
	@%p103 bra 	$L__BB14_175;
$L__BB14_188:
	// begin inline asm
	mov.u32 %r36, %laneid;
	// end inline asm
	mov.b64 	%rd361, %fd409;
	mov.b64 	{%r38, %r43}, %rd361;
	mov.b32 	%r54, 1;
	mov.b32 	%r55, 31;
	mov.b32 	%r56, -1;
	// begin inline asm
	shfl.sync.down.b32 %r37, %r38, %r54, %r55, %r56;
	// end inline asm
	// begin inline asm
	shfl.sync.down.b32 %r42, %r43, %r54, %r55, %r56;
	// end inline asm
	mov.b64 	%rd362, {%r37, %r42};
	mov.b64 	%fd281, %rd362;
	mov.b64 	{%r48, %r53}, %rd495;
	// begin inline asm
	shfl.sync.down.b32 %r47, %r48, %r54, %r55, %r56;
	// end inline asm
	// begin inline asm
	shfl.sync.down.b32 %r52, %r53, %r54, %r55, %r56;
	// end inline asm
	mov.b64 	%rd200, {%r47, %r52};
	setp.gt.s32 	%p104, %r36, 30;
	mov.f64 	%fd411, %fd409;
	mov.u64 	%rd497, %rd495;
	@%p104 bra 	$L__BB14_192;
	abs.f64 	%fd282, %fd409;
	abs.f64 	%fd283, %fd281;
	setp.lt.f64 	%p105, %fd282, %fd283;
	mov.f64 	%fd411, %fd281;
	mov.u64 	%rd497, %rd200;
	@%p105 bra 	$L__BB14_192;
	setp.lt.f64 	%p106, %fd283, %fd282;
	mov.f64 	%fd411, %fd409;
	mov.u64 	%rd497, %rd495;
	@%p106 bra 	$L__BB14_192;
	setp.lt.s64 	%p107, %rd495, %rd200;
	selp.f64 	%fd411, %fd409, %fd281, %p107;
	min.s64 	%rd497, %rd495, %rd200;
$L__BB14_192:
	mov.b64 	%rd363, %fd411;
	mov.b64 	{%r58, %r63}, %rd363;
	mov.b32 	%r74, 2;
	mov.b32 	%r75, 31;
	mov.b32 	%r76, -1;
	// begin inline asm
	shfl.sync.down.b32 %r57, %r58, %r74, %r75, %r76;
	// end inline asm
	// begin inline asm
	shfl.sync.down.b32 %r62, %r63, %r74, %r75, %r76;
	// end inline asm
	mov.b64 	%rd364, {%r57, %r62};
	mov.b64 	%fd286, %rd364;
	mov.b64 	{%r68, %r73}, %rd497;
	// begin inline asm
	shfl.sync.down.b32 %r67, %r68, %r74, %r75, %r76;
	// end inline asm
	// begin inline asm
	shfl.sync.down.b32 %r72, %r73, %r74, %r75, %r76;
	// end inline asm
	mov.b64 	%rd203, {%r67, %r72};
	setp.gt.s32 	%p108, %r36, 29;
	mov.f64 	%fd412, %fd411;
	mov.u64 	%rd498, %rd497;
	@%p108 bra 	$L__BB14_196;
	abs.f64 	%fd287, %fd411;
	abs.f64 	%fd288, %fd286;
	setp.lt.f64 	%p109, %fd287, %fd288;
	mov.f64 	%fd412, %fd286;
	mov.u64 	%rd498, %rd203;
	@%p109 bra 	$L__BB14_196;
	setp.lt.f64 	%p110, %fd288, %fd287;
	mov.f64 	%fd412, %fd411;
	mov.u64 	%rd498, %rd497;
	@%p110 bra 	$L__BB14_196;
	setp.lt.s64 	%p111, %rd497, %rd203;
	selp.f64 	%fd412, %fd411, %fd286, %p111;
	min.s64 	%rd498, %rd497, %rd203;
$L__BB14_196:
	mov.b64 	%rd365, %fd412;
	mov.b64 	{%r78, %r83}, %rd365;
	mov.b32 	%r94, 4;
	mov.b32 	%r95, 31;
	mov.b32 	%r96, -1;
	// begin inline asm
	shfl.sync.down.b32 %r77, %r78, %r94, %r95, %r96;
	// end inline asm
	// begin inline asm
	shfl.sync.down.b32 %r82, %r83, %r94, %r95, %r96;
	// end inline asm
	mov.b64 	%rd366, {%r77, %r82};
	mov.b64 	%fd291, %rd366;
	mov.b64 	{%r88, %r93}, %rd498;
	// begin inline asm
	shfl.sync.down.b32 %r87, %r88, %r94, %r95, %r96;
	// end inline asm
	// begin inline asm
	shfl.sync.down.b32 %r92, %r93, %r94, %r95, %r96;
	// end inline asm
	mov.b64 	%rd206, {%r87, %r92};
	setp.gt.s32 	%p112, %r36, 27;
	mov.f64 	%fd413, %fd412;
	mov.u64 	%rd499, %rd498;
	@%p112 bra 	$L__BB14_200;
	abs.f64 	%fd292, %fd412;
	abs.f64 	%fd293, %fd291;
	setp.lt.f64 	%p113, %fd292, %fd293;
	mov.f64 	%fd413, %fd291;
	mov.u64 	%rd499, %rd206;
	@%p113 bra 	$L__BB14_200;
	setp.lt.f64 	%p114, %fd293, %fd292;
	mov.f64 	%fd413, %fd412;
	mov.u64 	%rd499, %rd498;
	@%p114 bra 	$L__BB14_200;
	setp.lt.s64 	%p115, %rd498, %rd206;
	selp.f64 	%fd413, %fd412, %fd291, %p115;
	min.s64 	%rd499, %rd498, %rd206;
$L__BB14_200:
	mov.b64 	%rd367, %fd413;
	mov.b64 	{%r98, %r103}, %rd367;
	mov.b32 	%r114, 8;
	mov.b32 	%r115, 31;
	mov.b32 	%r116, -1;
	// begin inline asm
	shfl.sync.down.b32 %r97, %r98, %r114, %r115, %r116;
	// end inline asm
	// begin inline asm
	shfl.sync.down.b32 %r102, %r103, %r114, %r115, %r116;
	// end inline asm
	mov.b64 	%rd368, {%r97, %r102};
	mov.b64 	%fd296, %rd368;
	mov.b64 	{%r108, %r113}, %rd499;
	// begin inline asm
	shfl.sync.down.b32 %r107, %r108, %r114, %r115, %r116;
	// end inline asm
	// begin inline asm
	shfl.sync.down.b32 %r112, %r113, %r114, %r115, %r116;
	// end inline asm
	mov.b64 	%rd209, {%r107, %r112};
	setp.gt.s32 	%p116, %r36, 23;
	mov.f64 	%fd414, %fd413;
	mov.u64 	%rd500, %rd499;
	@%p116 bra 	$L__BB14_204;
	abs.f64 	%fd297, %fd413;
	abs.f64 	%fd298, %fd296;
	setp.lt.f64 	%p117, %fd297, %fd298;
	mov.f64 	%fd414, %fd296;
	mov.u64 	%rd500, %rd209;
	@%p117 bra 	$L__BB14_204;
	setp.lt.f64 	%p118, %fd298, %fd297;
	mov.f64 	%fd414, %fd413;
	mov.u64 	%rd500, %rd499;
	@%p118 bra 	$L__BB14_204;
	setp.lt.s64 	%p119, %rd499, %rd209;
	selp.f64 	%fd414, %fd413, %fd296, %p119;
	min.s64 	%rd500, %rd499, %rd209;
$L__BB14_204:
	mov.b64 	%rd369, %fd414;
	mov.b64 	{%r118, %r123}, %rd369;
	mov.b32 	%r134, 16;
	mov.b32 	%r135, 31;
	mov.b32 	%r136, -1;
	// begin inline asm
	shfl.sync.down.b32 %r117, %r118, %r134, %r135, %r136;
	// end inline asm
	// begin inline asm
	shfl.sync.down.b32 %r122, %r123, %r134, %r135, %r136;
	// end inline asm
	mov.b64 	%rd370, {%r117, %r122};
	mov.b64 	%fd301, %rd370;
	mov.b64 	{%r128, %r133}, %rd500;
	// begin inline asm
	shfl.sync.down.b32 %r127, %r128, %r134, %r135, %r136;
	// end inline asm
	// begin inline asm
	shfl.sync.down.b32 %r132, %r133, %r134, %r135, %r136;
	// end inline asm
	mov.b64 	%rd212, {%r127, %r132};
	setp.gt.s32 	%p120, %r36, 15;
	mov.f64 	%fd422, %fd414;
	mov.u64 	%rd508, %rd500;
	@%p120 bra 	$L__BB14_208;
	abs.f64 	%fd302, %fd414;
	abs.f64 	%fd303, %fd301;
	setp.lt.f64 	%p121, %fd302, %fd303;
	mov.f64 	%fd422, %fd301;
	mov.u64 	%rd508, %rd212;
	@%p121 bra 	$L__BB14_208;
	setp.lt.f64 	%p122, %fd303, %fd302;
	mov.f64 	%fd422, %fd414;
	mov.u64 	%rd508, %rd500;
	@%p122 bra 	$L__BB14_208;
	setp.lt.s64 	%p123, %rd500, %rd212;
	selp.f64 	%fd422, %fd414, %fd301, %p123;
	min.s64 	%rd508, %rd500, %rd212;
$L__BB14_208:
	setp.ne.s32 	%p124, %r36, 0;
	@%p124 bra 	$L__BB14_210;
	shr.u32 	%r137, %r16, 1;
	and.b32  	%r138, %r137, 496;
	mov.u32 	%r139, _ZN6thrust24THRUST_300001_SM_1000_NS8cuda_cub4core6detail5shmemE;
	add.s32 	%r140, %r139, %r138;
	st.shared.f64 	[%r140+8], %fd422;
	st.shared.u64 	[%r140+16], %rd508;
$L__BB14_210:
	bar.sync 	0;
	setp.ne.s32 	%p125, %r16, 0;
	@%p125 bra 	$L__BB14_232;
	ld.shared.f64 	%fd306, [_ZN6thrust24THRUST_300001_SM_1000_NS8cuda_cub4core6detail5shmemE+24];
	ld.shared.u64 	%rd215, [_ZN6thrust24THRUST_300001_SM_1000_NS8cuda_cub4core6detail5shmemE+32];
	abs.f64 	%fd307, %fd422;
	abs.f64 	%fd308, %fd306;
	setp.lt.f64 	%p126, %fd307, %fd308;
	mov.f64 	%fd416, %fd306;
	mov.u64 	%rd502, %rd215;
	@%p126 bra 	$L__BB14_214;
	setp.lt.f64 	%p127, %fd308, %fd307;
	mov.f64 	%fd416, %fd422;
	mov.u64 	%rd502, %rd508;
	@%p127 bra 	$L__BB14_214;
	setp.lt.s64 	%p128, %rd508, %rd215;
	selp.f64 	%fd416, %fd422, %fd306, %p128;
	min.s64 	%rd502, %rd508, %rd215;
$L__BB14_214:
	ld.shared.f64 	%fd311, [_ZN6thrust24THRUST_300001_SM_1000_NS8cuda_cub4core6detail5shmemE+40];
	ld.shared.u64 	%rd218, [_ZN6thrust24THRUST_300001_SM_1000_NS8cuda_cub4core6detail5shmemE+48];
	abs.f64 	%fd312, %fd416;
	abs.f64 	%fd313, %fd311;
	setp.lt.f64 	%p129, %fd312, %fd313;
	mov.f64 	%fd417, %fd311;
	mov.u64 	%rd503, %rd218;
	@%p129 bra 	$L__BB14_217;
	setp.lt.f64 	%p130, %fd313, %fd312;
	mov.f64 	%fd417, %fd416;
	mov.u64 	%rd503, %rd502;
	@%p130 bra 	$L__BB14_217;
	setp.lt.s64 	%p131, %rd502, %rd218;
	selp.f64 	%fd417, %fd416, %fd311, %p131;
	min.s64 	%rd503, %rd502, %rd218;
$L__BB14_217:
	ld.shared.f64 	%fd316, [_ZN6thrust24THRUST_300001_SM_1000_NS8cuda_cub4core6detail5shmemE+56];
	ld.shared.u64 	%rd221, [_ZN6thrust24THRUST_300001_SM_1000_NS8cuda_cub4core6detail5shmemE+64];
	abs.f64 	%fd317, %fd417;
	abs.f64 	%fd318, %fd316;
	setp.lt.f64 	%p132, %fd317, %fd318;
	mov.f64 	%fd418, %fd316;
	mov.u64 	%rd504, %rd221;
	@%p132 bra 	$L__BB14_220;
	setp.lt.f64 	%p133, %fd318, %fd317;
	mov.f64 	%fd418, %fd417;
	mov.u64 	%rd504, %rd503;
	@%p133 bra 	$L__BB14_220;
	setp.lt.s64 	%p134, %rd503, %rd221;
	selp.f64 	%fd418, %fd417, %fd316, %p134;
	min.s64 	%rd504, %rd503, %rd221;
$L__BB14_220:
	ld.shared.f64 	%fd321, [_ZN6thrust24THRUST_300001_SM_1000_NS8cuda_cub4core6detail5shmemE+72];
	ld.shared.u64 	%rd224, [_ZN6thrust24THRUST_300001_SM_1000_NS8cuda_cub4core6detail5shmemE+80];
	abs.f64 	%fd322, %fd418;
	abs.f64 	%fd323, %fd321;
	setp.lt.f64 	%p135, %fd322, %fd323;
	mov.f64 	%fd419, %fd321;
	mov.u64 	%rd505, %rd224;
	@%p135 bra 	$L__BB14_223;
	setp.lt.f64 	%p136, %fd323, %fd322;
	mov.f64 	%fd419, %fd418;
	mov.u64 	%rd505, %rd504;
	@%p136 bra 	$L__BB14_223;
	setp.lt.s64 	%p137, %rd504, %rd224;
	selp.f64 	%fd419, %fd418, %fd321, %p137;
	min.s64 	%rd505, %rd504, %rd224;
$L__BB14_223:
	ld.shared.f64 	%fd326, [_ZN6thrust24THRUST_300001_SM_1000_NS8cuda_cub4core6detail5shmemE+88];
	ld.shared.u64 	%rd227, [_ZN6thrust24THRUST_300001_SM_1000_NS8cuda_cub4core6detail5shmemE+96];
	abs.f64 	%fd327, %fd419;
	abs.f64 	%fd328, %fd326;
	setp.lt.f64 	%p138, %fd327, %fd328;
	mov.f64 	%fd420, %fd326;
	mov.u64 	%rd506, %rd227;
	@%p138 bra 	$L__BB14_226;
	setp.lt.f64 	%p139, %fd328, %fd327;
	mov.f64 	%fd420, %fd419;
	mov.u64 	%rd506, %rd505;
	@%p139 bra 	$L__BB14_226;
	setp.lt.s64 	%p140, %rd505, %rd227;
	selp.f64 	%fd420, %fd419, %fd326, %p140;
	min.s64 	%rd506, %rd505, %rd227;
$L__BB14_226:
	ld.shared.f64 	%fd331, [_ZN6thrust24THRUST_300001_SM_1000_NS8cuda_cub4core6detail5shmemE+104];
	ld.shared.u64 	%rd230, [_ZN6thrust24THRUST_300001_SM_1000_NS8cuda_cub4core6detail5shmemE+112];
	abs.f64 	%fd332, %fd420;
	abs.f64 	%fd333, %fd331;
	setp.lt.f64 	%p141, %fd332, %fd333;
	mov.f64 	%fd421, %fd331;
	mov.u64 	%rd507, %rd230;
	@%p141 bra 	$L__BB14_229;
	setp.lt.f64 	%p142, %fd333, %fd332;
	mov.f64 	%fd421, %fd420;
	mov.u64 	%rd507, %rd506;
	@%p142 bra 	$L__BB14_229;
	setp.lt.s64 	%p143, %rd506, %rd230;
	selp.f64 	%fd421, %fd420, %fd331, %p143;
	min.s64 	%rd507, %rd506, %rd230;
$L__BB14_229:
	ld.shared.f64 	%fd336, [_ZN6thrust24THRUST_300001_SM_1000_NS8cuda_cub4core6detail5shmemE+120];
	ld.shared.u64 	%rd233, [_ZN6thrust24THRUST_300001_SM_1000_NS8cuda_cub4core6detail5shmemE+128];
	abs.f64 	%fd337, %fd421;
	abs.f64 	%fd338, %fd336;
	setp.lt.f64 	%p144, %fd337, %fd338;
	mov.u64 	%rd508, %rd233;
	mov.f64 	%fd422, %fd336;
	@%p144 bra 	$L__BB14_232;
	setp.lt.f64 	%p145, %fd338, %fd337;
	mov.u64 	%rd508, %rd507;
	mov.f64 	%fd422, %fd421;
	@%p145 bra 	$L__BB14_232;
	setp.lt.s64 	%p146, %rd507, %rd233;
	selp.f64 	%fd422, %fd421, %fd336, %p146;
	min.s64 	%rd508, %rd507, %rd233;
$L__BB14_232:
	mov.u32 	%r364, %tid.x;
	setp.ne.s32 	%p263, %r364, 0;
	@%p263 bra 	$L__BB14_234;
	ld.param.u64 	%rd421, [_ZN6thrust24THRUST_300001_SM_1000_NS8cuda_cub4core6detail13_kernel_agentINS1_8__reduce11ReduceAgentIPN4cuda3std3__45tupleIJdlEEESC_SB_lNS1_9__extrema9arg_max_fIdl10ComparatorEEEEJSC_SC_iSG_EEEvDpT0__param_1];
	cvta.to.global.u64 	%rd420, %rd421;
	st.global.f64 	[%rd420], %fd422;
	st.global.u64 	[%rd420+8], %rd508;
$L__BB14_234:
	ret;

}
	// .globl	_ZN3cub18CUB_300001_SM_10006detail11EmptyKernelIvEEvv
.visible .entry _ZN3cub18CUB_300001_SM_10006detail11EmptyKernelIvEEvv()
{


	ret;

}


// ===== COMPILED SASS (sm_100) =====

	.target	sm_100

	.elftype	@"ET_EXEC"


//--------------------- .note.nv.tkinfo           --------------------------
	.section	.note.nv.tkinfo,"",@"SHT_NOTE"
	.sectionflags	@"SHF_NOTE_NV_TKINFO"
	.tkinfo
        /*0018*/ 	.word	0x00000002
        /*0030*/ 	.string	""
        /*0030*/ 	.string	"ptxas"
        /*0030*/ 	.string	"Cuda compilation tools, release 13.0, V13.0.88"
        /*0030*/ 	.string	"Build cuda_13.0.r13.0/compiler.36424714_0"
        /*0030*/ 	.string	"-arch sm_100 -m 64 "



//--------------------- .note.nv.cuinfo           --------------------------
	.section	.note.nv.cuinfo,"",@"SHT_NOTE"
	.sectionflags	@"SHF_NOTE_NV_CUINFO"
        /*0018*/ 	.short	0x0002
        /*001a*/ 	.short	0x0064
        /*001c*/ 	.short	0x0082
	.zero		2


//--------------------- .nv.info                  --------------------------
	.section	.nv.info,"",@"SHT_CUDA_INFO"
	.align	4


	//----- nvinfo : EIATTR_REGCOUNT
	.align		4
        /*0000*/ 	.byte	0x04, 0x2f
        /*0002*/ 	.short	(.L_46 - .L_45)
	.align		4
.L_45:
        /*0004*/ 	.word	index@(_Z8swapRowsPdiii)
        /*0008*/ 	.word	0x0000000d


	//----- nvinfo : EIATTR_FRAME_SIZE
	.align		4
.L_46:
        /*000c*/ 	.byte	0x04, 0x11
        /*000e*/ 	.short	(.L_48 - .L_47)
	.align		4
.L_47:
        /*0010*/ 	.word	index@(_Z8swapRowsPdiii)
        /*0014*/ 	.word	0x00000000


	//----- nvinfo : EIATTR_REGCOUNT
	.align		4
.L_48:
        /*0018*/ 	.byte	0x04, 0x2f
        /*001a*/ 	.short	(.L_50 - .L_49)
	.align		4
.L_49:
        /*001c*/ 	.word	index@(_Z9initCoefsPdS_ii)
        /*0020*/ 	.word	0x00000020


	//----- nvinfo : EIATTR_FRAME_SIZE
	.align		4
.L_50:
        /*0024*/ 	.byte	0x04, 0x11
        /*0026*/ 	.short	(.L_52 - .L_51)
	.align		4
.L_51:
        /*0028*/ 	.word	index@($__internal_2_$__cuda_sm20_div_rn_f64_full)
        /*002c*/ 	.word	0x00000000


	//----- nvinfo : EIATTR_FRAME_SIZE
	.align		4
.L_52:
        /*0030*/ 	.byte	0x04, 0x11
        /*0032*/ 	.short	(.L_54 - .L_53)
	.align		4
.L_53:
        /*0034*/ 	.word	index@(_Z9initCoefsPdS_ii)
        /*0038*/ 	.word	0x00000000


	//----- nvinfo : EIATTR_REGCOUNT
	.align		4
.L_54:
        /*003c*/ 	.byte	0x04, 0x2f
        /*003e*/ 	.short	(.L_56 - .L_55)
	.align		4
.L_55:
        /*0040*/ 	.word	index@(_Z10updateRowsPdS_S_ii)
        /*0044*/ 	.word	0x00000028


	//----- nvinfo : EIATTR_FRAME_SIZE
	.align		4
.L_56:
        /*0048*/ 	.byte	0x04, 0x11
        /*004a*/ 	.short	(.L_58 - .L_57)
	.align		4
.L_57:
        /*004c*/ 	.word	index@(_Z10updateRowsPdS_S_ii)
        /*0050*/ 	.word	0x00000000


	//----- nvinfo : EIATTR_REGCOUNT
	.align		4
.L_58:
        /*0054*/ 	.byte	0x04, 0x2f
        /*0056*/ 	.short	(.L_60 - .L_59)
	.align		4
.L_59:
        /*0058*/ 	.word	index@(_Z17initCoefsReversedPdS_ii)
        /*005c*/ 	.word	0x0000001d


	//----- nvinfo : EIATTR_FRAME_SIZE
	.align		4
.L_60:
        /*0060*/ 	.byte	0x04, 0x11
        /*0062*/ 	.short	(.L_62 - .L_61)
	.align		4
.L_61:
        /*0064*/ 	.word	index@($__internal_1_$__cuda_sm20_div_rn_f64_full)
        /*0068*/ 	.word	0x00000000


	//----- nvinfo : EIATTR_FRAME_SIZE
	.align		4
.L_62:
        /*006c*/ 	.byte	0x04, 0x11
        /*006e*/ 	.short	(.L_64 - .L_63)
	.align		4
.L_63:
        /*0070*/ 	.word	index@(_Z17initCoefsReversedPdS_ii)
        /*0074*/ 	.word	0x00000000


	//----- nvinfo : EIATTR_REGCOUNT
	.align		4
.L_64:
        /*0078*/ 	.byte	0x04, 0x2f
        /*007a*/ 	.short	(.L_66 - .L_65)
	.align		4
.L_65:
        /*007c*/ 	.word	index@(_Z18updateRowsReversedPdS_S_ii)
        /*0080*/ 	.word	0x00000014


	//----- nvinfo : EIATTR_FRAME_SIZE
	.align		4
.L_66:
        /*0084*/ 	.byte	0x04, 0x11
        /*0086*/ 	.short	(.L_68 - .L_67)
	.align		4
.L_67:
        /*0088*/ 	.word	index@(_Z18updateRowsReversedPdS_S_ii)
        /*008c*/ 	.word	0x00000000


	//----- nvinfo : EIATTR_REGCOUNT
	.align		4
.L_68:
        /*0090*/ 	.byte	0x04, 0x2f
        /*0092*/ 	.short	(.L_70 - .L_69)
	.align		4
.L_69:
        /*0094*/ 	.word	index@(_Z4multPdS_i)
        /*0098*/ 	.word	0x00000020


	//----- nvinfo : EIATTR_FRAME_SIZE
	.align		4
.L_70:
        /*009c*/ 	.byte	0x04, 0x11
        /*009e*/ 	.short	(.L_72 - .L_71)
	.align		4
.L_71:
        /*00a0*/ 	.word	index@($__internal_0_$__cuda_sm20_div_rn_f64_full)
        /*00a4*/ 	.word	0x00000000


	//----- nvinfo : EIATTR_FRAME_SIZE
	.align		4
.L_72:
        /*00a8*/ 	.byte	0x04, 0x11
        /*00aa*/ 	.short	(.L_74 - .L_73)
	.align		4
.L_73:
        /*00ac*/ 	.word	index@(_Z4multPdS_i)
        /*00b0*/ 	.word	0x00000000


	//----- nvinfo : EIATTR_REGCOUNT
	.align		4
.L_74:
        /*00b4*/ 	.byte	0x04, 0x2f
        /*00b6*/ 	.short	(.L_76 - .L_75)
	.align		4
.L_75:
        /*00b8*/ 	.word	index@(_Z13initEyeMatrixPdi)
        /*00bc*/ 	.word	0x0000000e


	//----- nvinfo : EIATTR_FRAME_SIZE
	.align		4
.L_76:
        /*00c0*/ 	.byte	0x04, 0x11
        /*00c2*/ 	.short	(.L_78 - .L_77)
	.align		4
.L_77:
        /*00c4*/ 	.word	index@(_Z13initEyeMatrixPdi)
        /*00c8*/ 	.word	0x00000000


	//----- nvinfo : EIATTR_REGCOUNT
	.align		4
.L_78:
        /*00cc*/ 	.byte	0x04, 0x2f
        /*00ce*/ 	.short	(.L_80 - .L_79)
	.align		4
.L_79:
        /*00d0*/ 	.word	index@(_ZN6thrust24THRUST_300001_SM_1000_NS8cuda_cub4core6detail13_kernel_agentINS1_8__reduce11ReduceAgentINS0_12zip_iteratorIN4cuda3std3__45tupleIJNS0_10device_ptrIdEENS0_17counting_iteratorIlNS0_11use_defaultESF_SF_EEEEEEEPNSB_IJdlEEESJ_iNS1_9__extrema9arg_max_fIdl10ComparatorEEEEJSI_SK_iSO_EEEvDpT0_)
        /*00d4*/ 	.word	0x00000020


	//----- nvinfo : EIATTR_FRAME_SIZE
	.align		4
.L_80:
        /*00d8*/ 	.byte	0x04, 0x11
        /*00da*/ 	.short	(.L_82 - .L_81)
	.align		4
.L_81:
        /*00dc*/ 	.word	index@(_ZN6thrust24THRUST_300001_SM_1000_NS8cuda_cub4core6detail13_kernel_agentINS1_8__reduce11ReduceAgentINS0_12zip_iteratorIN4cuda3std3__45tupleIJNS0_10device_ptrIdEENS0_17counting_iteratorIlNS0_11use_defaultESF_SF_EEEEEEEPNSB_IJdlEEESJ_iNS1_9__extrema9arg_max_fIdl10ComparatorEEEEJSI_SK_iSO_EEEvDpT0_)
        /*00e0*/ 	.word	0x00000000


	//----- nvinfo : EIATTR_REGCOUNT
	.align		4
.L_82:
        /*00e4*/ 	.byte	0x04, 0x2f
        /*00e6*/ 	.short	(.L_84 - .L_83)
	.align		4
.L_83:
        /*00e8*/ 	.word	index@(_ZN6thrust24THRUST_300001_SM_1000_NS8cuda_cub4core6detail13_kernel_agentINS1_8__reduce11ReduceAgentINS0_12zip_iteratorIN4cuda3std3__45tupleIJNS0_10device_ptrIdEENS0_17counting_iteratorIlNS0_11use_defaultESF_SF_EEEEEEEPNSB_IJdlEEESJ_iNS1_9__extrema9arg_max_fIdl10ComparatorEEEEJSI_SK_iN3cub18CUB_300001_SM_100013GridEvenShareIiEENSR_9GridQueueIjEESO_EEEvDpT0_)
        /*00ec*/ 	.word	0x00000028


	//----- nvinfo : EIATTR_FRAME_SIZE
	.align		4
.L_84:
        /*00f0*/ 	.byte	0x04, 0x11
        /*00f2*/ 	.short	(.L_86 - .L_85)
	.align		4
.L_85:
        /*00f4*/ 	.word	index@(_ZN6thrust24THRUST_300001_SM_1000_NS8cuda_cub4core6detail13_kernel_agentINS1_8__reduce11ReduceAgentINS0_12zip_iteratorIN4cuda3std3__45tupleIJNS0_10device_ptrIdEENS0_17counting_iteratorIlNS0_11use_defaultESF_SF_EEEEEEEPNSB_IJdlEEESJ_iNS1_9__extrema9arg_max_fIdl10ComparatorEEEEJSI_SK_iN3cub18CUB_300001_SM_100013GridEvenShareIiEENSR_9GridQueueIjEESO_EEEvDpT0_)
        /*00f8*/ 	.word	0x00000000


	//----- nvinfo : EIATTR_REGCOUNT
	.align		4
.L_86:
        /*00fc*/ 	.byte	0x04, 0x2f
        /*00fe*/ 	.short	(.L_88 - .L_87)
	.align		4
.L_87:
        /*0100*/ 	.word	index@(_ZN6thrust24THRUST_300001_SM_1000_NS8cuda_cub4core6detail13_kernel_agentINS1_8__reduce10DrainAgentIiEEJN3cub18CUB_300001_SM_10009GridQueueIjEEiEEEvDpT0_)
        /*0104*/ 	.word	0x00000008


	//----- nvinfo : EIATTR_FRAME_SIZE
	.align		4
.L_88:
        /*0108*/ 	.byte	0x04, 0x11
        /*010a*/ 	.short	(.L_90 - .L_89)
	.align		4
.L_89:
        /*010c*/ 	.word	index@(_ZN6thrust24THRUST_300001_SM_1000_NS8cuda_cub4core6detail13_kernel_agentINS1_8__reduce10DrainAgentIiEEJN3cub18CUB_300001_SM_10009GridQueueIjEEiEEEvDpT0_)
        /*0110*/ 	.word	0x00000000


	//----- nvinfo : EIATTR_REGCOUNT
	.align		4
.L_90:
        /*0114*/ 	.byte	0x04, 0x2f
        /*0116*/ 	.short	(.L_92 - .L_91)
	.align		4
.L_91:
        /*0118*/ 	.word	index@(_ZN6thrust24THRUST_300001_SM_1000_NS8cuda_cub4core6detail13_kernel_agentINS1_8__reduce11ReduceAgentIPN4cuda3std3__45tupleIJdlEEESC_SB_iNS1_9__extrema9arg_max_fIdl10ComparatorEEEEJSC_SC_iSG_EEEvDpT0_)
        /*011c*/ 	.word	0x00000020


	//----- nvinfo : EIATTR_FRAME_SIZE
	.align		4
.L_92:
        /*0120*/ 	.byte	0x04, 0x11
        /*0122*/ 	.short	(.L_94 - .L_93)
	.align		4
.L_93:
        /*0124*/ 	.word	index@(_ZN6thrust24THRUST_300001_SM_1000_NS8cuda_cub4core6detail13_kernel_agentINS1_8__reduce11ReduceAgentIPN4cuda3std3__45tupleIJdlEEESC_SB_iNS1_9__extrema9arg_max_fIdl10ComparatorEEEEJSC_SC_iSG_EEEvDpT0_)
        /*0128*/ 	.word	0x00000000


	//----- nvinfo : EIATTR_REGCOUNT
	.align		4
.L_94:
        /*012c*/ 	.byte	0x04, 0x2f
        /*012e*/ 	.short	(.L_96 - .L_95)
	.align		4
.L_95:
        /*0130*/ 	.word	index@(_ZN6thrust24THRUST_300001_SM_1000_NS8cuda_cub4core6detail13_kernel_agentINS1_8__reduce11ReduceAgentINS0_12zip_iteratorIN4cuda3std3__45tupleIJNS0_10device_ptrIdEENS0_17counting_iteratorIlNS0_11use_defaultESF_SF_EEEEEEEPNSB_IJdlEEESJ_lNS1_9__extrema9arg_max_fIdl10ComparatorEEEEJSI_SK_lSO_EEEvDpT0_)
        /*0134*/ 	.word	0x00000020


	//----- nvinfo : EIATTR_FRAME_SIZE
	.align		4
.L_96:
        /*0138*/ 	.byte	0x04, 0x11
        /*013a*/ 	.short	(.L_98 - .L_97)
	.align		4
.L_97:
        /*013c*/ 	.word	index@(_ZN6thrust24THRUST_300001_SM_1000_NS8cuda_cub4core6detail13_kernel_agentINS1_8__reduce11ReduceAgentINS0_12zip_iteratorIN4cuda3std3__45tupleIJNS0_10device_ptrIdEENS0_17counting_iteratorIlNS0_11use_defaultESF_SF_EEEEEEEPNSB_IJdlEEESJ_lNS1_9__extrema9arg_max_fIdl10ComparatorEEEEJSI_SK_lSO_EEEvDpT0_)
        /*0140*/ 	.word	0x00000000


	//----- nvinfo : EIATTR_REGCOUNT
	.align		4
.L_98:
        /*0144*/ 	.byte	0x04, 0x2f
        /*0146*/ 	.short	(.L_100 - .L_99)
	.align		4
.L_99:
        /*0148*/ 	.word	index@(_ZN6thrust24THRUST_300001_SM_1000_NS8cuda_cub4core6detail13_kernel_agentINS1_8__reduce11ReduceAgentINS0_12zip_iteratorIN4cuda3std3__45tupleIJNS0_10device_ptrIdEENS0_17counting_iteratorIlNS0_11use_defaultESF_SF_EEEEEEEPNSB_IJdlEEESJ_lNS1_9__extrema9arg_max_fIdl10ComparatorEEEEJSI_SK_lN3cub18CUB_300001_SM_100013GridEvenShareIlEENSR_9GridQueueIyEESO_EEEvDpT0_)
        /*014c*/ 	.word	0x00000020


	//----- nvinfo : EIATTR_FRAME_SIZE
	.align		4
.L_100:
        /*0150*/ 	.byte	0x04, 0x11
        /*0152*/ 	.short	(.L_102 - .L_101)
	.align		4
.L_101:
        /*0154*/ 	.word	index@(_ZN6thrust24THRUST_300001_SM_1000_NS8cuda_cub4core6detail13_kernel_agentINS1_8__reduce11ReduceAgentINS0_12zip_iteratorIN4cuda3std3__45tupleIJNS0_10device_ptrIdEENS0_17counting_iteratorIlNS0_11use_defaultESF_SF_EEEEEEEPNSB_IJdlEEESJ_lNS1_9__extrema9arg_max_fIdl10ComparatorEEEEJSI_SK_lN3cub18CUB_300001_SM_100013GridEvenShareIlEENSR_9GridQueueIyEESO_EEEvDpT0_)
        /*0158*/ 	.word	0x00000000


	//----- nvinfo : EIATTR_REGCOUNT
	.align		4
.L_102:
        /*015c*/ 	.byte	0x04, 0x2f
        /*015e*/ 	.short	(.L_104 - .L_103)
	.align		4
.L_103:
        /*0160*/ 	.word	index@(_ZN6thrust24THRUST_300001_SM_1000_NS8cuda_cub4core6detail13_kernel_agentINS1_8__reduce10DrainAgentIlEEJN3cub18CUB_300001_SM_10009GridQueueIyEElEEEvDpT0_)
        /*0164*/ 	.word	0x00000008


	//----- nvinfo : EIATTR_FRAME_SIZE
	.align		4
.L_104:
        /*0168*/ 	.byte	0x04, 0x11
        /*016a*/ 	.short	(.L_106 - .L_105)
	.align		4
.L_105:
        /*016c*/ 	.word	index@(_ZN6thrust24THRUST_300001_SM_1000_NS8cuda_cub4core6detail13_kernel_agentINS1_8__reduce10DrainAgentIlEEJN3cub18CUB_300001_SM_10009GridQueueIyEElEEEvDpT0_)
        /*0170*/ 	.word	0x00000000


	//----- nvinfo : EIATTR_REGCOUNT
	.align		4
.L_106:
        /*0174*/ 	.byte	0x04, 0x2f
        /*0176*/ 	.short	(.L_108 - .L_107)
	.align		4
.L_107:
        /*0178*/ 	.word	index@(_ZN6thrust24THRUST_300001_SM_1000_NS8cuda_cub4core6detail13_kernel_agentINS1_8__reduce11ReduceAgentIPN4cuda3std3__45tupleIJdlEEESC_SB_lNS1_9__extrema9arg_max_fIdl10ComparatorEEEEJSC_SC_iSG_EEEvDpT0_)
        /*017c*/ 	.word	0x00000020


	//----- nvinfo : EIATTR_FRAME_SIZE
	.align		4
.L_108:
        /*0180*/ 	.byte	0x04, 0x11
        /*0182*/ 	.short	(.L_110 - .L_109)
	.align		4
.L_109:
        /*0184*/ 	.word	index@(_ZN6thrust24THRUST_300001_SM_1000_NS8cuda_cub4core6detail13_kernel_agentINS1_8__reduce11ReduceAgentIPN4cuda3std3__45tupleIJdlEEESC_SB_lNS1_9__extrema9arg_max_fIdl10ComparatorEEEEJSC_SC_iSG_EEEvDpT0_)
        /*0188*/ 	.word	0x00000000


	//----- nvinfo : EIATTR_REGCOUNT
	.align		4
.L_110:
        /*018c*/ 	.byte	0x04, 0x2f
        /*018e*/ 	.short	(.L_112 - .L_111)
	.align		4
.L_111:
        /*0190*/ 	.word	index@(_ZN3cub18CUB_300001_SM_10006detail11EmptyKernelIvEEvv)
        /*0194*/ 	.word	0x00000004


	//----- nvinfo : EIATTR_FRAME_SIZE
	.align		4
.L_112:
        /*0198*/ 	.byte	0x04, 0x11
        /*019a*/ 	.short	(.L_114 - .L_113)
	.align		4
.L_113:
        /*019c*/ 	.word	index@(_ZN3cub18CUB_300001_SM_10006detail11EmptyKernelIvEEvv)
        /*01a0*/ 	.word	0x00000000


	//----- nvinfo : EIATTR_MIN_STACK_SIZE
	.align		4
.L_114:
        /*01a4*/ 	.byte	0x04, 0x12
        /*01a6*/ 	.short	(.L_116 - .L_115)
	.align		4
.L_115:
        /*01a8*/ 	.word	index@(_ZN3cub18CUB_300001_SM_10006detail11EmptyKernelIvEEvv)
        /*01ac*/ 	.word	0x00000000


	//----- nvinfo : EIATTR_MIN_STACK_SIZE
	.align		4
.L_116:
        /*01b0*/ 	.byte	0x04, 0x12
        /*01b2*/ 	.short	(.L_118 - .L_117)
	.align		4
.L_117:
        /*01b4*/ 	.word	index@(_ZN6thrust24THRUST_300001_SM_1000_NS8cuda_cub4core6detail13_kernel_agentINS1_8__reduce11ReduceAgentIPN4cuda3std3__45tupleIJdlEEESC_SB_lNS1_9__extrema9arg_max_fIdl10ComparatorEEEEJSC_SC_iSG_EEEvDpT0_)
        /*01b8*/ 	.word	0x00000000


	//----- nvinfo : EIATTR_MIN_STACK_SIZE
	.align		4
.L_118:
        /*01bc*/ 	.byte	0x04, 0x12
        /*01be*/ 	.short	(.L_120 - .L_119)
	.align		4
.L_119:
        /*01c0*/ 	.word	index@(_ZN6thrust24THRUST_300001_SM_1000_NS8cuda_cub4core6detail13_kernel_agentINS1_8__reduce10DrainAgentIlEEJN3cub18CUB_300001_SM_10009GridQueueIyEElEEEvDpT0_)
        /*01c4*/ 	.word	0x00000000


	//----- nvinfo : EIATTR_MIN_STACK_SIZE
	.align		4
.L_120:
        /*01c8*/ 	.byte	0x04, 0x12
        /*01ca*/ 	.short	(.L_122 - .L_121)
	.align		4
.L_121:
        /*01cc*/ 	.word	index@(_ZN6thrust24THRUST_300001_SM_1000_NS8cuda_cub4core6detail13_kernel_agentINS1_8__reduce11ReduceAgentINS0_12zip_iteratorIN4cuda3std3__45tupleIJNS0_10device_ptrIdEENS0_17counting_iteratorIlNS0_11use_defaultESF_SF_EEEEEEEPNSB_IJdlEEESJ_lNS1_9__extrema9arg_max_fIdl10ComparatorEEEEJSI_SK_lN3cub18CUB_300001_SM_100013GridEvenShareIlEENSR_9GridQueueIyEESO_EEEvDpT0_)
        /*01d0*/ 	.word	0x00000000


	//----- nvinfo : EIATTR_MIN_STACK_SIZE
	.align		4
.L_122:
        /*01d4*/ 	.byte	0x04, 0x12
        /*01d6*/ 	.short	(.L_124 - .L_123)
	.align		4
.L_123:
        /*01d8*/ 	.word	index@(_ZN6thrust24THRUST_300001_SM_1000_NS8cuda_cub4core6detail13_kernel_agentINS1_8__reduce11ReduceAgentINS0_12zip_iteratorIN4cuda3std3__45tupleIJNS0_10device_ptrIdEENS0_17counting_iteratorIlNS0_11use_defaultESF_SF_EEEEEEEPNSB_IJdlEEESJ_lNS1_9__extrema9arg_max_fIdl10ComparatorEEEEJSI_SK_lSO_EEEvDpT0_)
        /*01dc*/ 	.word	0x00000000


	//----- nvinfo : EIATTR_MIN_STACK_SIZE
	.align		4
.L_124:
        /*01e0*/ 	.byte	0x04, 0x12
        /*01e2*/ 	.short	(.L_126 - .L_125)
	.align		4
.L_125:
        /*01e4*/ 	.word	index@(_ZN6thrust24THRUST_300001_SM_1000_NS8cuda_cub4core6detail13_kernel_agentINS1_8__reduce11ReduceAgentIPN4cuda3std3__45tupleIJdlEEESC_SB_iNS1_9__extrema9arg_max_fIdl10ComparatorEEEEJSC_SC_iSG_EEEvDpT0_)
        /*01e8*/ 	.word	0x00000000


	//----- nvinfo : EIATTR_MIN_STACK_SIZE
	.align		4
.L_126:
        /*01ec*/ 	.byte	0x04, 0x12
        /*01ee*/ 	.short	(.L_128 - .L_127)
	.align		4
.L_127:
        /*01f0*/ 	.word	index@(_ZN6thrust24THRUST_300001_SM_1000_NS8cuda_cub4core6detail13_kernel_agentINS1_8__reduce10DrainAgentIiEEJN3cub18CUB_300001_SM_10009GridQueueIjEEiEEEvDpT0_)
        /*01f4*/ 	.word	0x00000000


	//----- nvinfo : EIATTR_MIN_STACK_SIZE
	.align		4
.L_128:
        /*01f8*/ 	.byte	0x04, 0x12
        /*01fa*/ 	.short	(.L_130 - .L_129)
	.align		4
.L_129:
        /*01fc*/ 	.word	index@(_ZN6thrust24THRUST_300001_SM_1000_NS8cuda_cub4core6detail13_kernel_agentINS1_8__reduce11ReduceAgentINS0_12zip_iteratorIN4cuda3std3__45tupleIJNS0_10device_ptrIdEENS0_17counting_iteratorIlNS0_11use_defaultESF_SF_EEEEEEEPNSB_IJdlEEESJ_iNS1_9__extrema9arg_max_fIdl10ComparatorEEEEJSI_SK_iN3cub18CUB_300001_SM_100013GridEvenShareIiEENSR_9GridQueueIjEESO_EEEvDpT0_)
        /*0200*/ 	.word	0x00000000


	//----- nvinfo : EIATTR_MIN_STACK_SIZE
	.align		4
.L_130:
        /*0204*/ 	.byte	0x04, 0x12
        /*0206*/ 	.short	(.L_132 - .L_131)
	.align		4
.L_131:
        /*0208*/ 	.word	index@(_ZN6thrust24THRUST_300001_SM_1000_NS8cuda_cub4core6detail13_kernel_agentINS1_8__reduce11ReduceAgentINS0_12zip_iteratorIN4cuda3std3__45tupleIJNS0_10device_ptrIdEENS0_17counting_iteratorIlNS0_11use_defaultESF_SF_EEEEEEEPNSB_IJdlEEESJ_iNS1_9__extrema9arg_max_fIdl10ComparatorEEEEJSI_SK_iSO_EEEvDpT0_)
        /*020c*/ 	.word	0x00000000


	//----- nvinfo : EIATTR_MIN_STACK_SIZE
	.align		4
.L_132:
        /*0210*/ 	.byte	0x04, 0x12
        /*0212*/ 	.short	(.L_134 - .L_133)
	.align		4
.L_133:
        /*0214*/ 	.word	index@(_Z13initEyeMatrixPdi)
        /*0218*/ 	.word	0x00000000


	//----- nvinfo : EIATTR_MIN_STACK_SIZE
	.align		4
.L_134:
        /*021c*/ 	.byte	0x04, 0x12
        /*021e*/ 	.short	(.L_136 - .L_135)
	.align		4
.L_135:
        /*0220*/ 	.word	index@(_Z4multPdS_i)
        /*0224*/ 	.word	0x00000000


	//----- nvinfo : EIATTR_MIN_STACK_SIZE
	.align		4
.L_136:
        /*0228*/ 	.byte	0x04, 0x12
        /*022a*/ 	.short	(.L_138 - .L_137)
	.align		4
.L_137:
        /*022c*/ 	.word	index@(_Z18updateRowsReversedPdS_S_ii)
        /*0230*/ 	.word	0x00000000


	//----- nvinfo : EIATTR_MIN_STACK_SIZE
	.align		4
.L_138:
        /*0234*/ 	.byte	0x04, 0x12
        /*0236*/ 	.short	(.L_140 - .L_139)
	.align		4
.L_139:
        /*0238*/ 	.word	index@(_Z17initCoefsReversedPdS_ii)
        /*023c*/ 	.word	0x00000000


	//----- nvinfo : EIATTR_MIN_STACK_SIZE
	.align		4
.L_140:
        /*0240*/ 	.byte	0x04, 0x12
        /*0242*/ 	.short	(.L_142 - .L_141)
	.align		4
.L_141:
        /*0244*/ 	.word	index@(_Z10updateRowsPdS_S_ii)
        /*0248*/ 	.word	0x00000000


	//----- nvinfo : EIATTR_MIN_STACK_SIZE
	.align		4
.L_142:
        /*024c*/ 	.byte	0x04, 0x12
        /*024e*/ 	.short	(.L_144 - .L_143)
	.align		4
.L_143:
        /*0250*/ 	.word	index@(_Z9initCoefsPdS_ii)
        /*0254*/ 	.word	0x00000000


	//----- nvinfo : EIATTR_MIN_STACK_SIZE
	.align		4
.L_144:
        /*0258*/ 	.byte	0x04, 0x12
        /*025a*/ 	.short	(.L_146 - .L_145)
	.align		4
.L_145:
        /*025c*/ 	.word	index@(_Z8swapRowsPdiii)
        /*0260*/ 	.word	0x00000000
.L_146:


//--------------------- .nv.compat                --------------------------
	.section	.nv.compat,"",@"SHT_CUDA_COMPAT_INFO"
	.align	4
        /*0000*/ 	.byte	0x02, 0x09, 0x00, 0x00, 0x02, 0x02, 0x01, 0x00, 0x02, 0x05, 0x05, 0x00, 0x03, 0x07, 0x01, 0x01
        /*0010*/ 	.byte	0x02, 0x03, 0x00, 0x00, 0x02, 0x06, 0x01, 0x00, 0x04, 0x0b, 0x08, 0x00, 0x01, 0x00, 0x00, 0x00
        /*0020*/ 	.byte	0x00, 0x00, 0x00, 0x00


//--------------------- .nv.info._ZN3cub18CUB_300001_SM_10006detail11EmptyKernelIvEEvv --------------------------
	.section	.nv.info._ZN3cub18CUB_300001_SM_10006detail11EmptyKernelIvEEvv,"",@"SHT_CUDA_INFO"
	.sectionflags	@""
	.align	4


	//----- nvinfo : EIATTR_CUDA_API_VERSION
	.align		4
        /*0000*/ 	.byte	0x04, 0x37
        /*0002*/ 	.short	(.L_148 - .L_147)
.L_147:
        /*0004*/ 	.word	0x00000082


	//----- nvinfo : EIATTR_SPARSE_MMA_MASK
	.align		4
.L_148:
        /*0008*/ 	.byte	0x03, 0x50
        /*000a*/ 	.short	0x0000


	//----- nvinfo : EIATTR_MAXREG_COUNT
	.align		4
        /*000c*/ 	.byte	0x03, 0x1b
        /*000e*/ 	.short	0x00ff


	//----- nvinfo : EIATTR_MERCURY_ISA_VERSION
	.align		4
        /*0010*/ 	.byte	0x03, 0x5f
        /*0012*/ 	.short	0x0101


	//----- nvinfo : EIATTR_VRC_CTA_INIT_COUNT
	.align		4
        /*0014*/ 	.byte	0x02, 0x4a
	.zero		1
	.zero		1


	//----- nvinfo : EIATTR_EXIT_INSTR_OFFSETS
	.align		4
        /*0018*/ 	.byte	0x04, 0x1c
        /*001a*/ 	.short	(.L_150 - .L_149)


	//   ....[0]....
.L_149:
        /*001c*/ 	.word	0x00000010


	//----- nvinfo : EIATTR_SW_WAR
	.align		4
.L_150:
        /*0020*/ 	.byte	0x04, 0x36
        /*0022*/ 	.short	(.L_152 - .L_151)
.L_151:
        /*0024*/ 	.word	0x00000008
.L_152:


//--------------------- .nv.info._ZN6thrust24THRUST_300001_SM_1000_NS8cuda_cub4core6detail13_kernel_agentINS1_8__reduce11ReduceAgentIPN4cuda3std3__45tupleIJdlEEESC_SB_lNS1_9__extrema9arg_max_fIdl10ComparatorEEEEJSC_SC_iSG_EEEvDpT0_ --------------------------
	.section	.nv.info._ZN6thrust24THRUST_300001_SM_1000_NS8cuda_cub4core6detail13_kernel_agentINS1_8__reduce11ReduceAgentIPN4cuda3std3__45tupleIJdlEEESC_SB_lNS1_9__extrema9arg_max_fIdl10ComparatorEEEEJSC_SC_iSG_EEEvDpT0_,"",@"SHT_CUDA_INFO"
	.sectionflags	@""
	.align	4


	//----- nvinfo : EIATTR_CUDA_API_VERSION
	.align		4
        /*0000*/ 	.byte	0x04, 0x37
        /*0002*/ 	.short	(.L_154 - .L_153)
.L_153:
        /*0004*/ 	.word	0x00000082


	//----- nvinfo : EIATTR_KPARAM_INFO
	.align		4
.L_154:
        /*0008*/ 	.byte	0x04, 0x17
        /*000a*/ 	.short	(.L_156 - .L_155)
.L_155:
        /*000c*/ 	.word	0x00000000
        /*0010*/ 	.short	0x0003
        /*0012*/ 	.short	0x0014
        /*0014*/ 	.byte	0x00, 0xf0, 0x05, 0x00


	//----- nvinfo : EIATTR_KPARAM_INFO
	.align		4
.L_156:
        /*0018*/ 	.byte	0x04, 0x17
        /*001a*/ 	.short	(.L_158 - .L_157)
.L_157:
        /*001c*/ 	.word	0x00000000
        /*0020*/ 	.short	0x0002
        /*0022*/ 	.short	0x0010
        /*0024*/ 	.byte	0x00, 0xf0, 0x11, 0x00


	//----- nvinfo : EIATTR_KPARAM_INFO
	.align		4
.L_158:
        /*0028*/ 	.byte	0x04, 0x17
        /*002a*/ 	.short	(.L_160 - .L_159)
.L_159:
        /*002c*/ 	.word	0x00000000
        /*0030*/ 	.short	0x0001
        /*0032*/ 	.short	0x0008
        /*0034*/ 	.byte	0x00, 0xf5, 0x21, 0x00


	//----- nvinfo : EIATTR_KPARAM_INFO
	.align		4
.L_160:
        /*0038*/ 	.byte	0x04, 0x17
        /*003a*/ 	.short	(.L_162 - .L_161)
.L_161:
        /*003c*/ 	.word	0x00000000
        /*0040*/ 	.short	0x0000
        /*0042*/ 	.short	0x0000
        /*0044*/ 	.byte	0x00, 0xf5, 0x21, 0x00


	//----- nvinfo : EIATTR_SPARSE_MMA_MASK
	.align		4
.L_162:
        /*0048*/ 	.byte	0x03, 0x50
        /*004a*/ 	.short	0x0000


	//----- nvinfo : EIATTR_MAXREG_COUNT
	.align		4
        /*004c*/ 	.byte	0x03, 0x1b
        /*004e*/ 	.short	0x00ff


	//----- nvinfo : EIATTR_NUM_BARRIERS
	.align		4
        /*0050*/ 	.byte	0x02, 0x4c
        /*0052*/ 	.byte	0x01
	.zero		1


	//----- nvinfo : EIATTR_MERCURY_ISA_VERSION
	.align		4
        /*0054*/ 	.byte	0x03, 0x5f
        /*0056*/ 	.short	0x0101


	//----- nvinfo : EIATTR_COOP_GROUP_MASK_REGIDS
	.align		4
        /*0058*/ 	.byte	0x04, 0x29
        /*005a*/ 	.short	(.L_164 - .L_163)


	//   ....[0]....
.L_163:
        /*005c*/ 	.word	0xffffffff


	//   ....[1]....
        /*0060*/ 	.word	0xffffffff


	//   ....[2]....
        /*0064*/ 	.word	0xffffffff


	//   ....[3]....
        /*0068*/ 	.word	0xffffffff


	//   ....[4]....
        /*006c*/ 	.word	0xffffffff


	//   ....[5]....
        /*0070*/ 	.word	0xffffffff


	//   ....[6]....
        /*0074*/ 	.word	0xffffffff


	//   ....[7]....
        /*0078*/ 	.word	0xffffffff


	//   ....[8]....
        /*007c*/ 	.word	0xffffffff


	//   ....[9]....
        /*0080*/ 	.word	0xffffffff


	//   ....[10]....
        /*0084*/ 	.word	0xffffffff


	//   ....[11]....
        /*0088*/ 	.word	0xffffffff


	//   ....[12]....
        /*008c*/ 	.word	0xffffffff


	//   ....[13]....
        /*0090*/ 	.word	0xffffffff


	//   ....[14]....
        /*0094*/ 	.word	0xffffffff


	//   ....[15]....
        /*0098*/ 	.word	0xffffffff


	//   ....[16]....
        /*009c*/ 	.word	0xffffffff


	//   ....[17]....
        /*00a0*/ 	.word	0xffffffff


	//   ....[18]....
        /*00a4*/ 	.word	0xffffffff


	//   ....[19]....
        /*00a8*/ 	.word	0xffffffff


	//   ....[20]....
        /*00ac*/ 	.word	0xffffffff


	//   ....[21]....
        /*00b0*/ 	.word	0xffffffff


	//   ....[22]....
        /*00b4*/ 	.word	0xffffffff


	//   ....[23]....
        /*00b8*/ 	.word	0xffffffff


	//   ....[24]....
        /*00bc*/ 	.word	0xffffffff


	//   ....[25]....
        /*00c0*/ 	.word	0xffffffff


	//   ....[26]....
        /*00c4*/ 	.word	0xffffffff


	//   ....[27]....
        /*00c8*/ 	.word	0xffffffff


	//   ....[28]....
        /*00cc*/ 	.word	0xffffffff


	//   ....[29]....
        /*00d0*/ 	.word	0xffffffff


	//   ....[30]....
        /*00d4*/ 	.word	0xffffffff


	//   ....[31]....
        /*00d8*/ 	.word	0xffffffff


	//   ....[32]....
        /*00dc*/ 	.word	0xffffffff


	//   ....[33]....
        /*00e0*/ 	.word	0xffffffff


	//   ....[34]....
        /*00e4*/ 	.word	0xffffffff


	//   ....[35]....
        /*00e8*/ 	.word	0xffffffff


	//   ....[36]....
        /*00ec*/ 	.word	0xffffffff


	//   ....[37]....
        /*00f0*/ 	.word	0xffffffff


	//   ....[38]....
        /*00f4*/ 	.word	0xffffffff


	//   ....[39]....
        /*00f8*/ 	.word	0xffffffff


	//   ....[40]....
        /*00fc*/ 	.word	0xffffffff


	//   ....[41]....
        /*0100*/ 	.word	0xffffffff


	//   ....[42]....
        /*0104*/ 	.word	0xffffffff


	//   ....[43]....
        /*0108*/ 	.word	0xffffffff


	//   ....[44]....
        /*010c*/ 	.word	0xffffffff


	//   ....[45]....
        /*0110*/ 	.word	0xffffffff


	//   ....[46]....
        /*0114*/ 	.word	0xffffffff


	//   ....[47]....
        /*0118*/ 	.word	0xffffffff


	//   ....[48]....
        /*011c*/ 	.word	0xffffffff


	//   ....[49]....
        /*0120*/ 	.word	0xffffffff


	//   ....[50]....
        /*0124*/ 	.word	0xffffffff


	//   ....[51]....
        /*0128*/ 	.word	0xffffffff


	//   ....[52]....
        /*012c*/ 	.word	0xffffffff


	//   ....[53]....
        /*0130*/ 	.word	0xffffffff


	//   ....[54]....
        /*0134*/ 	.word	0xffffffff


	//   ....[55]....
        /*0138*/ 	.word	0xffffffff


	//   ....[56]....
        /*013c*/ 	.word	0xffffffff


	//   ....[57]....
        /*0140*/ 	.word	0xffffffff


	//   ....[58]....
        /*0144*/ 	.word	0xffffffff


	//   ....[59]....
        /*0148*/ 	.word	0xffffffff


	//----- nvinfo : EIATTR_COOP_GROUP_INSTR_OFFSETS
	.align		4
.L_164:
        /*014c*/ 	.byte	0x04, 0x28
        /*014e*/ 	.short	(.L_166 - .L_165)


	//   ....[0]....
.L_165:
        /*0150*/ 	.word	0x00000b70


	//   ....[1]....
        /*0154*/ 	.word	0x00000ba0


	//   ....[2]....
        /*0158*/ 	.word	0x00000bc0


	//   ....[3]....
        /*015c*/ 	.word	0x00000bd0


	//   ....[4]....
        /*0160*/ 	.word	0x00000d60


	//   ....[5]....
        /*0164*/ 	.word	0x00000d90


	//   ....[6]....
        /*0168*/ 	.word	0x00000dc0


	//   ....[7]....
        /*016c*/ 	.word	0x00000de0


	//   ....[8]....
        /*0170*/ 	.word	0x00000f60


	//   ....[9]....
        /*0174*/ 	.word	0x00000f90


	//   ....[10]....
        /*0178*/ 	.word	0x00000fc0


	//   ....[11]....
        /*017c*/ 	.word	0x00000fe0


	//   ....[12]....
        /*0180*/ 	.word	0x00001160


	//   ....[13]....
        /*0184*/ 	.word	0x00001190


	//   ....[14]....
        /*0188*/ 	.word	0x000011c0


	//   ....[15]....
        /*018c*/ 	.word	0x000011e0


	//   ....[16]....
        /*0190*/ 	.word	0x00001360


	//   ....[17]....
        /*0194*/ 	.word	0x00001390


	//   ....[18]....
        /*0198*/ 	.word	0x000013c0


	//   ....[19]....
        /*019c*/ 	.word	0x000013e0


	//   ....[20]....
        /*01a0*/ 	.word	0x00002140


	//   ....[21]....
        /*01a4*/ 	.word	0x00002150


	//   ....[22]....
        /*01a8*/ 	.word	0x00002160


	//   ....[23]....
        /*01ac*/ 	.word	0x00002180


	//   ....[24]....
        /*01b0*/ 	.word	0x00002300


	//   ....[25]....
        /*01b4*/ 	.word	0x00002340


	//   ....[26]....
        /*01b8*/ 	.word	0x00002370


	//   ....[27]....
        /*01bc*/ 	.word	0x00002390


	//   ....[28]....
        /*01c0*/ 	.word	0x00002510


	//   ....[29]....
        /*01c4*/ 	.word	0x00002550


	//   ....[30]....
        /*01c8*/ 	.word	0x00002580


	//   ....[31]....
        /*01cc*/ 	.word	0x000025a0


	//   ....[32]....
        /*01d0*/ 	.word	0x00002720


	//   ....[33]....
        /*01d4*/ 	.word	0x00002760


	//   ....[34]....
        /*01d8*/ 	.word	0x00002790


	//   ....[35]....
        /*01dc*/ 	.word	0x000027b0


	//   ....[36]....
        /*01e0*/ 	.word	0x00002930


	//   ....[37]....
        /*01e4*/ 	.word	0x00002970


	//   ....[38]....
        /*01e8*/ 	.word	0x000029a0


	//   ....[39]....
        /*01ec*/ 	.word	0x000029c0


	//   ....[40]....
        /*01f0*/ 	.word	0x00005760


	//   ....[41]....
        /*01f4*/ 	.word	0x00005790


	//   ....[42]....
        /*01f8*/ 	.word	0x000057b0


	//   ....[43]....
        /*01fc*/ 	.word	0x000057c0


	//   ....[44]....
        /*0200*/ 	.word	0x00005950


	//   ....[45]....
        /*0204*/ 	.word	0x00005980


	//   ....[46]....
        /*0208*/ 	.word	0x000059b0


	//   ....[47]....
        /*020c*/ 	.word	0x000059d0


	//   ....[48]....
        /*0210*/ 	.word	0x00005b50


	//   ....[49]....
        /*0214*/ 	.word	0x00005b80


	//   ....[50]....
        /*0218*/ 	.word	0x00005bb0


	//   ....[51]....
        /*021c*/ 	.word	0x00005bd0


	//   ....[52]....
        /*0220*/ 	.word	0x00005d50


	//   ....[53]....
        /*0224*/ 	.word	0x00005d80


	//   ....[54]....
        /*0228*/ 	.word	0x00005db0


	//   ....[55]....
        /*022c*/ 	.word	0x00005dd0


	//   ....[56]....
        /*0230*/ 	.word	0x00005f50


	//   ....[57]....
        /*0234*/ 	.word	0x00005f80


	//   ....[58]....
        /*0238*/ 	.word	0x00005fb0


	//   ....[59]....
        /*023c*/ 	.word	0x00005fd0


	//----- nvinfo : EIATTR_VRC_CTA_INIT_COUNT
	.align		4
.L_166:
        /*0240*/ 	.byte	0x02, 0x4a
	.zero		1
	.zero		1


	//----- nvinfo : EIATTR_EXIT_INSTR_OFFSETS
	.align		4
        /*0244*/ 	.byte	0x04, 0x1c
        /*0246*/ 	.short	(.L_168 - .L_167)


	//   ....[0]....
.L_167:
        /*0248*/ 	.word	0x00000030


	//   ....[1]....
        /*024c*/ 	.word	0x00006c70


	//   ....[2]....
        /*0250*/ 	.word	0x00006cb0


	//----- nvinfo : EIATTR_MAX_THREADS
	.align		4
.L_168:
        /*0254*/ 	.byte	0x04, 0x05
        /*0256*/ 	.short	(.L_170 - .L_169)
.L_169:
        /*0258*/ 	.word	0x00000100
        /*025c*/ 	.word	0x00000001
        /*0260*/ 	.word	0x00000001


	//----- nvinfo : EIATTR_CRS_STACK_SIZE
	.align		4
.L_170:
        /*0264*/ 	.byte	0x04, 0x1e
        /*0266*/ 	.short	(.L_172 - .L_171)
.L_171:
        /*0268*/ 	.word	0x00000000


	//----- nvinfo : EIATTR_CBANK_PARAM_SIZE
	.align		4
.L_172:
        /*026c*/ 	.byte	0x03, 0x19
        /*026e*/ 	.short	0x0015


	//----- nvinfo : EIATTR_PARAM_CBANK
	.align		4
        /*0270*/ 	.byte	0x04, 0x0a
        /*0272*/ 	.short	(.L_174 - .L_173)
	.align		4
.L_173:
        /*0274*/ 	.word	index@(.nv.constant0._ZN6thrust24THRUST_300001_SM_1000_NS8cuda_cub4core6detail13_kernel_agentINS1_8__reduce11ReduceAgentIPN4cuda3std3__45tupleIJdlEEESC_SB_lNS1_9__extrema9arg_max_fIdl10ComparatorEEEEJSC_SC_iSG_EEEvDpT0_)
        /*0278*/ 	.short	0x0380
        /*027a*/ 	.short	0x0015


	//----- nvinfo : EIATTR_SW_WAR
	.align		4
.L_174:
        /*027c*/ 	.byte	0x04, 0x36
        /*027e*/ 	.short	(.L_176 - .L_175)
.L_175:
        /*0280*/ 	.word	0x00000008
.L_176:


//--------------------- .nv.info._ZN6thrust24THRUST_300001_SM_1000_NS8cuda_cub4core6detail13_kernel_agentINS1_8__reduce10DrainAgentIlEEJN3cub18CUB_300001_SM_10009GridQueueIyEElEEEvDpT0_ --------------------------
	.section	.nv.info._ZN6thrust24THRUST_300001_SM_1000_NS8cuda_cub4core6detail13_kernel_agentINS1_8__reduce10DrainAgentIlEEJN3cub18CUB_300001_SM_10009GridQueueIyEElEEEvDpT0_,"",@"SHT_CUDA_INFO"
	.sectionflags	@""
	.align	4


	//----- nvinfo : EIATTR_CUDA_API_VERSION
	.align		4
        /*0000*/ 	.byte	0x04, 0x37
        /*0002*/ 	.short	(.L_178 - .L_177)
.L_177:
        /*0004*/ 	.word	0x00000082


	//----- nvinfo : EIATTR_KPARAM_INFO
	.align		4
.L_178:
        /*0008*/ 	.byte	0x04, 0x17
        /*000a*/ 	.short	(.L_180 - .L_179)
.L_179:
        /*000c*/ 	.word	0x00000000
        /*0010*/ 	.short	0x0001
        /*0012*/ 	.short	0x0008
        /*0014*/ 	.byte	0x00, 0xf0, 0x21, 0x00


	//----- nvinfo : EIATTR_KPARAM_INFO
	.align		4
.L_180:
        /*0018*/ 	.byte	0x04, 0x17
        /*001a*/ 	.short	(.L_182 - .L_181)
.L_181:
        /*001c*/ 	.word	0x00000000
        /*0020*/ 	.short	0x0000
        /*0022*/ 	.short	0x0000
        /*0024*/ 	.byte	0x00, 0xf0, 0x21, 0x00


	//----- nvinfo : EIATTR_SPARSE_MMA_MASK
	.align		4
.L_182:
        /*0028*/ 	.byte	0x03, 0x50
        /*002a*/ 	.short	0x0000


	//----- nvinfo : EIATTR_MAXREG_COUNT
	.align		4
        /*002c*/ 	.byte	0x03, 0x1b
        /*002e*/ 	.short	0x00ff


	//----- nvinfo : EIATTR_MERCURY_ISA_VERSION
	.align		4
        /*0030*/ 	.byte	0x03, 0x5f
        /*0032*/ 	.short	0x0101


	//----- nvinfo : EIATTR_VRC_CTA_INIT_COUNT
	.align		4
        /*0034*/ 	.byte	0x02, 0x4a
	.zero		1
	.zero		1


	//----- nvinfo : EIATTR_EXIT_INSTR_OFFSETS
	.align		4
        /*0038*/ 	.byte	0x04, 0x1c
        /*003a*/ 	.short	(.L_184 - .L_183)


	//   ....[0]....
.L_183:
        /*003c*/ 	.word	0x00000060


	//----- nvinfo : EIATTR_MAX_THREADS
	.align		4
.L_184:
        /*0040*/ 	.byte	0x04, 0x05
        /*0042*/ 	.short	(.L_186 - .L_185)
.L_185:
        /*0044*/ 	.word	0x00000001
        /*0048*/ 	.word	0x00000001
        /*004c*/ 	.word	0x00000001


	//----- nvinfo : EIATTR_CBANK_PARAM_SIZE
	.align		4
.L_186:
        /*0050*/ 	.byte	0x03, 0x19
        /*0052*/ 	.short	0x0010


	//----- nvinfo : EIATTR_PARAM_CBANK
	.align		4
        /*0054*/ 	.byte	0x04, 0x0a
        /*0056*/ 	.short	(.L_188 - .L_187)
	.align		4
.L_187:
        /*0058*/ 	.word	index@(.nv.constant0._ZN6thrust24THRUST_300001_SM_1000_NS8cuda_cub4core6detail13_kernel_agentINS1_8__reduce10DrainAgentIlEEJN3cub18CUB_300001_SM_10009GridQueueIyEElEEEvDpT0_)
        /*005c*/ 	.short	0x0380
        /*005e*/ 	.short	0x0010


	//----- nvinfo : EIATTR_SW_WAR
	.align		4
.L_188:
        /*0060*/ 	.byte	0x04, 0x36
        /*0062*/ 	.short	(.L_190 - .L_189)
.L_189:
        /*0064*/ 	.word	0x00000008
.L_190:


//--------------------- .nv.info._ZN6thrust24THRUST_300001_SM_1000_NS8cuda_cub4core6detail13_kernel_agentINS1_8__reduce11ReduceAgentINS0_12zip_iteratorIN4cuda3std3__45tupleIJNS0_10device_ptrIdEENS0_17counting_iteratorIlNS0_11use_defaultESF_SF_EEEEEEEPNSB_IJdlEEESJ_lNS1_9__extrema9arg_max_fIdl10ComparatorEEEEJSI_SK_lN3cub18CUB_300001_SM_100013GridEvenShareIlEENSR_9GridQueueIyEESO_EEEvDpT0_ --------------------------
	.section	.nv.info._ZN6thrust24THRUST_300001_SM_1000_NS8cuda_cub4core6detail13_kernel_agentINS1_8__reduce11ReduceAgentINS0_12zip_iteratorIN4cuda3std3__45tupleIJNS0_10device_ptrIdEENS0_17counting_iteratorIlNS0_11use_defaultESF_SF_EEEEEEEPNSB_IJdlEEESJ_lNS1_9__extrema9arg_max_fIdl10ComparatorEEEEJSI_SK_lN3cub18CUB_300001_SM_100013GridEvenShareIlEENSR_9GridQueueIyEESO_EEEvDpT0_,"",@"SHT_CUDA_INFO"
	.sectionflags	@""
	.align	4


	//----- nvinfo : EIATTR_CUDA_API_VERSION
	.align		4
        /*0000*/ 	.byte	0x04, 0x37
        /*0002*/ 	.short	(.L_192 - .L_191)
.L_191:
        /*0004*/ 	.word	0x00000082


	//----- nvinfo : EIATTR_KPARAM_INFO
	.align		4
.L_192:
        /*0008*/ 	.byte	0x04, 0x17
        /*000a*/ 	.short	(.L_194 - .L_193)
.L_193:
        /*000c*/ 	.word	0x00000000
        /*0010*/ 	.short	0x0005
        /*0012*/ 	.short	0x0070
        /*0014*/ 	.byte	0x00, 0xf0, 0x05, 0x00


	//----- nvinfo : EIATTR_KPARAM_INFO
	.align		4
.L_194:
        /*0018*/ 	.byte	0x04, 0x17
        /*001a*/ 	.short	(.L_196 - .L_195)
.L_195:
        /*001c*/ 	.word	0x00000000
        /*0020*/ 	.short	0x0004
        /*0022*/ 	.short	0x0068
        /*0024*/ 	.byte	0x00, 0xf0, 0x21, 0x00


	//----- nvinfo : EIATTR_KPARAM_INFO
	.align		4
.L_196:
        /*0028*/ 	.byte	0x04, 0x17
        /*002a*/ 	.short	(.L_198 - .L_197)
.L_197:
        /*002c*/ 	.word	0x00000000
        /*0030*/ 	.short	0x0003
        /*0032*/ 	.short	0x0020
        /*0034*/ 	.byte	0x00, 0xf0, 0x21, 0x01


	//----- nvinfo : EIATTR_KPARAM_INFO
	.align		4
.L_198:
        /*0038*/ 	.byte	0x04, 0x17
        /*003a*/ 	.short	(.L_200 - .L_199)
.L_199:
        /*003c*/ 	.word	0x00000000
        /*0040*/ 	.short	0x0002
        /*0042*/ 	.short	0x0018
        /*0044*/ 	.byte	0x00, 0xf0, 0x21, 0x00


	//----- nvinfo : EIATTR_KPARAM_INFO
	.align		4
.L_200:
        /*0048*/ 	.byte	0x04, 0x17
        /*004a*/ 	.short	(.L_202 - .L_201)
.L_201:
        /*004c*/ 	.word	0x00000000
        /*0050*/ 	.short	0x0001
        /*0052*/ 	.short	0x0010
        /*0054*/ 	.byte	0x00, 0xf5, 0x21, 0x00


	//----- nvinfo : EIATTR_KPARAM_INFO
	.align		4
.L_202:
        /*0058*/ 	.byte	0x04, 0x17
        /*005a*/ 	.short	(.L_204 - .L_203)
.L_203:
        /*005c*/ 	.word	0x00000000
        /*0060*/ 	.short	0x0000
        /*0062*/ 	.short	0x0000
        /*0064*/ 	.byte	0x00, 0xf0, 0x41, 0x00


	//----- nvinfo : EIATTR_SPARSE_MMA_MASK
	.align		4
.L_204:
        /*0068*/ 	.byte	0x03, 0x50
        /*006a*/ 	.short	0x0000


	//----- nvinfo : EIATTR_MAXREG_COUNT
	.align		4
        /*006c*/ 	.byte	0x03, 0x1b
        /*006e*/ 	.short	0x00ff


	//----- nvinfo : EIATTR_NUM_BARRIERS
	.align		4
        /*0070*/ 	.byte	0x02, 0x4c
        /*0072*/ 	.byte	0x01
	.zero		1


	//----- nvinfo : EIATTR_MERCURY_ISA_VERSION
	.align		4
        /*0074*/ 	.byte	0x03, 0x5f
        /*0076*/ 	.short	0x0101


	//----- nvinfo : EIATTR_COOP_GROUP_MASK_REGIDS
	.align		4
        /*0078*/ 	.byte	0x04, 0x29
        /*007a*/ 	.short	(.L_206 - .L_205)


	//   ....[0]....
.L_205:
        /*007c*/ 	.word	0xffffffff


	//   ....[1]....
        /*0080*/ 	.word	0xffffffff


	//   ....[2]....
        /*0084*/ 	.word	0xffffffff


	//   ....[3]....
        /*0088*/ 	.word	0xffffffff


	//   ....[4]....
        /*008c*/ 	.word	0xffffffff


	//   ....[5]....
        /*0090*/ 	.word	0xffffffff


	//   ....[6]....
        /*0094*/ 	.word	0xffffffff


	//   ....[7]....
        /*0098*/ 	.word	0xffffffff


	//   ....[8]....
        /*009c*/ 	.word	0xffffffff


	//   ....[9]....
        /*00a0*/ 	.word	0xffffffff


	//   ....[10]....
        /*00a4*/ 	.word	0xffffffff


	//   ....[11]....
        /*00a8*/ 	.word	0xffffffff


	//   ....[12]....
        /*00ac*/ 	.word	0xffffffff


	//   ....[13]....
        /*00b0*/ 	.word	0xffffffff


	//   ....[14]....
        /*00b4*/ 	.word	0xffffffff


	//   ....[15]....
        /*00b8*/ 	.word	0xffffffff


	//   ....[16]....
        /*00bc*/ 	.word	0xffffffff


	//   ....[17]....
        /*00c0*/ 	.word	0xffffffff


	//   ....[18]....
        /*00c4*/ 	.word	0xffffffff


	//   ....[19]....
        /*00c8*/ 	.word	0xffffffff


	//   ....[20]....
        /*00cc*/ 	.word	0xffffffff


	//   ....[21]....
        /*00d0*/ 	.word	0xffffffff


	//   ....[22]....
        /*00d4*/ 	.word	0xffffffff


	//   ....[23]....
        /*00d8*/ 	.word	0xffffffff


	//   ....[24]....
        /*00dc*/ 	.word	0xffffffff


	//   ....[25]....
        /*00e0*/ 	.word	0xffffffff


	//   ....[26]....
        /*00e4*/ 	.word	0xffffffff


	//   ....[27]....
        /*00e8*/ 	.word	0xffffffff


	//   ....[28]....
        /*00ec*/ 	.word	0xffffffff


	//   ....[29]....
        /*00f0*/ 	.word	0xffffffff


	//   ....[30]....
        /*00f4*/ 	.word	0xffffffff


	//   ....[31]....
        /*00f8*/ 	.word	0xffffffff


	//   ....[32]....
        /*00fc*/ 	.word	0xffffffff


	//   ....[33]....
        /*0100*/ 	.word	0xffffffff


	//   ....[34]....
        /*0104*/ 	.word	0xffffffff


	//   ....[35]....
        /*0108*/ 	.word	0xffffffff


	//   ....[36]....
        /*010c*/ 	.word	0xffffffff


	//   ....[37]....
        /*0110*/ 	.word	0xffffffff


	//   ....[38]....
        /*0114*/ 	.word	0xffffffff


	//   ....[39]....
        /*0118*/ 	.word	0xffffffff


	//   ....[40]....
        /*011c*/ 	.word	0xffffffff


	//   ....[41]....
        /*0120*/ 	.word	0xffffffff


	//   ....[42]....
        /*0124*/ 	.word	0xffffffff


	//   ....[43]....
        /*0128*/ 	.word	0xffffffff


	//   ....[44]....
        /*012c*/ 	.word	0xffffffff


	//   ....[45]....
        /*0130*/ 	.word	0xffffffff


	//   ....[46]....
        /*0134*/ 	.word	0xffffffff


	//   ....[47]....
        /*0138*/ 	.word	0xffffffff


	//   ....[48]....
        /*013c*/ 	.word	0xffffffff


	//   ....[49]....
        /*0140*/ 	.word	0xffffffff


	//   ....[50]....
        /*0144*/ 	.word	0xffffffff


	//   ....[51]....
        /*0148*/ 	.word	0xffffffff


	//   ....[52]....
        /*014c*/ 	.word	0xffffffff


	//   ....[53]....
        /*0150*/ 	.word	0xffffffff


	//   ....[54]....
        /*0154*/ 	.word	0xffffffff


	//   ....[55]....
        /*0158*/ 	.word	0xffffffff


	//   ....[56]....
        /*015c*/ 	.word	0xffffffff


	//   ....[57]....
        /*0160*/ 	.word	0xffffffff


	//   ....[58]....
        /*0164*/ 	.word	0xffffffff


	//   ....[59]....
        /*0168*/ 	.word	0xffffffff


	//----- nvinfo : EIATTR_COOP_GROUP_INSTR_OFFSETS
	.align		4
.L_206:
        /*016c*/ 	.byte	0x04, 0x28
        /*016e*/ 	.short	(.L_208 - .L_207)


	//   ....[0]....
.L_207:
        /*0170*/ 	.word	0x00000d70


	//   ....[1]....
        /*0174*/ 	.word	0x00000da0


	//   ....[2]....
        /*0178*/ 	.word	0x00000dc0


	//   ....[3]....
        /*017c*/ 	.word	0x00000dd0


	//   ....[4]....
        /*0180*/ 	.word	0x00000f60


	//   ....[5]....
        /*0184*/ 	.word	0x00000f90


	//   ....[6]....
        /*0188*/ 	.word	0x00000fc0


	//   ....[7]....
        /*018c*/ 	.word	0x00000fe0


	//   ....[8]....
        /*0190*/ 	.word	0x00001160


	//   ....[9]....
        /*0194*/ 	.word	0x00001190


	//   ....[10]....
        /*0198*/ 	.word	0x000011c0


	//   ....[11]....
        /*019c*/ 	.word	0x000011e0


	//   ....[12]....
        /*01a0*/ 	.word	0x00001360


	//   ....[13]....
        /*01a4*/ 	.word	0x00001390


	//   ....[14]....
        /*01a8*/ 	.word	0x000013c0


	//   ....[15]....
        /*01ac*/ 	.word	0x000013e0


	//   ....[16]....
        /*01b0*/ 	.word	0x00001560


	//   ....[17]....
        /*01b4*/ 	.word	0x00001590


	//   ....[18]....
        /*01b8*/ 	.word	0x000015c0


	//   ....[19]....
        /*01bc*/ 	.word	0x000015e0


	//   ....[20]....
        /*01c0*/ 	.word	0x00002340


	//   ....[21]....
        /*01c4*/ 	.word	0x00002350


	//   ....[22]....
        /*01c8*/ 	.word	0x00002360


	//   ....[23]....
        /*01cc*/ 	.word	0x00002380


	//   ....[24]....
        /*01d0*/ 	.word	0x00002500


	//   ....[25]....
        /*01d4*/ 	.word	0x00002540


	//   ....[26]....
        /*01d8*/ 	.word	0x00002570


	//   ....[27]....
        /*01dc*/ 	.word	0x00002590


	//   ....[28]....
        /*01e0*/ 	.word	0x00002710


	//   ....[29]....
        /*01e4*/ 	.word	0x00002750


	//   ....[30]....
        /*01e8*/ 	.word	0x00002780


	//   ....[31]....
        /*01ec*/ 	.word	0x000027a0


	//   ....[32]....
        /*01f0*/ 	.word	0x00002920


	//   ....[33]....
        /*01f4*/ 	.word	0x00002960


	//   ....[34]....
        /*01f8*/ 	.word	0x00002990


	//   ....[35]....
        /*01fc*/ 	.word	0x000029b0


	//   ....[36]....
        /*0200*/ 	.word	0x00002b30


	//   ....[37]....
        /*0204*/ 	.word	0x00002b70


	//   ....[38]....
        /*0208*/ 	.word	0x00002ba0


	//   ....[39]....
        /*020c*/ 	.word	0x00002bc0


	//   ....[40]....
        /*0210*/ 	.word	0x000053c0


	//   ....[41]....
        /*0214*/ 	.word	0x000053f0


	//   ....[42]....
        /*0218*/ 	.word	0x00005410


	//   ....[43]....
        /*021c*/ 	.word	0x00005420


	//   ....[44]....
        /*0220*/ 	.word	0x000055b0


	//   ....[45]....
        /*0224*/ 	.word	0x000055e0


	//   ....[46]....
        /*0228*/ 	.word	0x00005610


	//   ....[47]....
        /*022c*/ 	.word	0x00005630


	//   ....[48]....
        /*0230*/ 	.word	0x000057b0


	//   ....[49]....
        /*0234*/ 	.word	0x000057e0


	//   ....[50]....
        /*0238*/ 	.word	0x00005810


	//   ....[51]....
        /*023c*/ 	.word	0x00005830


	//   ....[52]....
        /*0240*/ 	.word	0x000059b0


	//   ....[53]....
        /*0244*/ 	.word	0x000059e0


	//   ....[54]....
        /*0248*/ 	.word	0x00005a10


	//   ....[55]....
        /*024c*/ 	.word	0x00005a30


	//   ....[56]....
        /*0250*/ 	.word	0x00005bb0


	//   ....[57]....
        /*0254*/ 	.word	0x00005be0


	//   ....[58]....
        /*0258*/ 	.word	0x00005c10


	//   ....[59]....
        /*025c*/ 	.word	0x00005c30


	//----- nvinfo : EIATTR_VRC_CTA_INIT_COUNT
	.align		4
.L_208:
        /*0260*/ 	.byte	0x02, 0x4a
	.zero		1
	.zero		1


	//----- nvinfo : EIATTR_EXIT_INSTR_OFFSETS
	.align		4
        /*0264*/ 	.byte	0x04, 0x1c
        /*0266*/ 	.short	(.L_210 - .L_209)


	//   ....[0]....
.L_209:
        /*0268*/ 	.word	0x000068d0


	//   ....[1]....
        /*026c*/ 	.word	0x00006920


	//----- nvinfo : EIATTR_MAX_THREADS
	.align		4
.L_210:
        /*0270*/ 	.byte	0x04, 0x05
        /*0272*/ 	.short	(.L_212 - .L_211)
.L_211:
        /*0274*/ 	.word	0x00000100
        /*0278*/ 	.word	0x00000001
        /*027c*/ 	.word	0x00000001


	//----- nvinfo : EIATTR_CRS_STACK_SIZE
	.align		4
.L_212:
        /*0280*/ 	.byte	0x04, 0x1e
        /*0282*/ 	.short	(.L_214 - .L_213)
.L_213:
        /*0284*/ 	.word	0x00000000


	//----- nvinfo : EIATTR_CBANK_PARAM_SIZE
	.align		4
.L_214:
        /*0288*/ 	.byte	0x03, 0x19
        /*028a*/ 	.short	0x0071


	//----- nvinfo : EIATTR_PARAM_CBANK
	.align		4
        /*028c*/ 	.byte	0x04, 0x0a
        /*028e*/ 	.short	(.L_216 - .L_215)
	.align		4
.L_215:
        /*0290*/ 	.word	index@(.nv.constant0._ZN6thrust24THRUST_300001_SM_1000_NS8cuda_cub4core6detail13_kernel_agentINS1_8__reduce11ReduceAgentINS0_12zip_iteratorIN4cuda3std3__45tupleIJNS0_10device_ptrIdEENS0_17counting_iteratorIlNS0_11use_defaultESF_SF_EEEEEEEPNSB_IJdlEEESJ_lNS1_9__extrema9arg_max_fIdl10ComparatorEEEEJSI_SK_lN3cub18CUB_300001_SM_100013GridEvenShareIlEENSR_9GridQueueIyEESO_EEEvDpT0_)
        /*0294*/ 	.short	0x0380
        /*0296*/ 	.short	0x0071


	//----- nvinfo : EIATTR_SW_WAR
	.align		4
.L_216:
        /*0298*/ 	.byte	0x04, 0x36
        /*029a*/ 	.short	(.L_218 - .L_217)
.L_217:
        /*029c*/ 	.word	0x00000008
.L_218:


//--------------------- .nv.info._ZN6thrust24THRUST_300001_SM_1000_NS8cuda_cub4core6detail13_kernel_agentINS1_8__reduce11ReduceAgentINS0_12zip_iteratorIN4cuda3std3__45tupleIJNS0_10device_ptrIdEENS0_17counting_iteratorIlNS0_11use_defaultESF_SF_EEEEEEEPNSB_IJdlEEESJ_lNS1_9__extrema9arg_max_fIdl10ComparatorEEEEJSI_SK_lSO_EEEvDpT0_ --------------------------
	.section	.nv.info._ZN6thrust24THRUST_300001_SM_1000_NS8cuda_cub4core6detail13_kernel_agentINS1_8__reduce11ReduceAgentINS0_12zip_iteratorIN4cuda3std3__45tupleIJNS0_10device_ptrIdEENS0_17counting_iteratorIlNS0_11use_defaultESF_SF_EEEEEEEPNSB_IJdlEEESJ_lNS1_9__extrema9arg_max_fIdl10ComparatorEEEEJSI_SK_lSO_EEEvDpT0_,"",@"SHT_CUDA_INFO"
	.sectionflags	@""
	.align	4


	//----- nvinfo : EIATTR_CUDA_API_VERSION
	.align		4
        /*0000*/ 	.byte	0x04, 0x37
        /*0002*/ 	.short	(.L_220 - .L_219)
.L_219:
        /*0004*/ 	.word	0x00000082


	//----- nvinfo : EIATTR_KPARAM_INFO
	.align		4
.L_220:
        /*0008*/ 	.byte	0x04, 0x17
        /*000a*/ 	.short	(.L_222 - .L_221)
.L_221:
        /*000c*/ 	.word	0x00000000
        /*0010*/ 	.short	0x0003
        /*0012*/ 	.short	0x0020
        /*0014*/ 	.byte	0x00, 0xf0, 0x05, 0x00


	//----- nvinfo : EIATTR_KPARAM_INFO
	.align		4
.L_222:
        /*0018*/ 	.byte	0x04, 0x17
        /*001a*/ 	.short	(.L_224 - .L_223)
.L_223:
        /*001c*/ 	.word	0x00000000
        /*0020*/ 	.short	0x0002
        /*0022*/ 	.short	0x0018
        /*0024*/ 	.byte	0x00, 0xf0, 0x21, 0x00


	//----- nvinfo : EIATTR_KPARAM_INFO
	.align		4
.L_224:
        /*0028*/ 	.byte	0x04, 0x17
        /*002a*/ 	.short	(.L_226 - .L_225)
.L_225:
        /*002c*/ 	.word	0x00000000
        /*0030*/ 	.short	0x0001
        /*0032*/ 	.short	0x0010
        /*0034*/ 	.byte	0x00, 0xf5, 0x21, 0x00


	//----- nvinfo : EIATTR_KPARAM_INFO
	.align		4
.L_226:
        /*0038*/ 	.byte	0x04, 0x17
        /*003a*/ 	.short	(.L_228 - .L_227)
.L_227:
        /*003c*/ 	.word	0x00000000
        /*0040*/ 	.short	0x0000
        /*0042*/ 	.short	0x0000
        /*0044*/ 	.byte	0x00, 0xf0, 0x41, 0x00


	//----- nvinfo : EIATTR_SPARSE_MMA_MASK
	.align		4
.L_228:
        /*0048*/ 	.byte	0x03, 0x50
        /*004a*/ 	.short	0x0000


	//----- nvinfo : EIATTR_MAXREG_COUNT
	.align		4
        /*004c*/ 	.byte	0x03, 0x1b
        /*004e*/ 	.short	0x00ff


	//----- nvinfo : EIATTR_NUM_BARRIERS
	.align		4
        /*0050*/ 	.byte	0x02, 0x4c
        /*0052*/ 	.byte	0x01
	.zero		1


	//----- nvinfo : EIATTR_MERCURY_ISA_VERSION
	.align		4
        /*0054*/ 	.byte	0x03, 0x5f
        /*0056*/ 	.short	0x0101


	//----- nvinfo : EIATTR_COOP_GROUP_MASK_REGIDS
	.align		4
        /*0058*/ 	.byte	0x04, 0x29
        /*005a*/ 	.short	(.L_230 - .L_229)


	//   ....[0]....
.L_229:
        /*005c*/ 	.word	0xffffffff


	//   ....[1]....
        /*0060*/ 	.word	0xffffffff


	//   ....[2]....
        /*0064*/ 	.word	0xffffffff


	//   ....[3]....
        /*0068*/ 	.word	0xffffffff


	//   ....[4]....
        /*006c*/ 	.word	0xffffffff


	//   ....[5]....
        /*0070*/ 	.word	0xffffffff


	//   ....[6]....
        /*0074*/ 	.word	0xffffffff


	//   ....[7]....
        /*0078*/ 	.word	0xffffffff


	//   ....[8]....
        /*007c*/ 	.word	0xffffffff


	//   ....[9]....
        /*0080*/ 	.word	0xffffffff


	//   ....[10]....
        /*0084*/ 	.word	0xffffffff


	//   ....[11]....
        /*0088*/ 	.word	0xffffffff


	//   ....[12]....
        /*008c*/ 	.word	0xffffffff


	//   ....[13]....
        /*0090*/ 	.word	0xffffffff


	//   ....[14]....
        /*0094*/ 	.word	0xffffffff


	//   ....[15]....
        /*0098*/ 	.word	0xffffffff


	//   ....[16]....
        /*009c*/ 	.word	0xffffffff


	//   ....[17]....
        /*00a0*/ 	.word	0xffffffff


	//   ....[18]....
        /*00a4*/ 	.word	0xffffffff


	//   ....[19]....
        /*00a8*/ 	.word	0xffffffff


	//   ....[20]....
        /*00ac*/ 	.word	0xffffffff


	//   ....[21]....
        /*00b0*/ 	.word	0xffffffff


	//   ....[22]....
        /*00b4*/ 	.word	0xffffffff


	//   ....[23]....
        /*00b8*/ 	.word	0xffffffff


	//   ....[24]....
        /*00bc*/ 	.word	0xffffffff


	//   ....[25]....
        /*00c0*/ 	.word	0xffffffff


	//   ....[26]....
        /*00c4*/ 	.word	0xffffffff


	//   ....[27]....
        /*00c8*/ 	.word	0xffffffff


	//   ....[28]....
        /*00cc*/ 	.word	0xffffffff


	//   ....[29]....
        /*00d0*/ 	.word	0xffffffff


	//   ....[30]....
        /*00d4*/ 	.word	0xffffffff


	//   ....[31]....
        /*00d8*/ 	.word	0xffffffff


	//   ....[32]....
        /*00dc*/ 	.word	0xffffffff


	//   ....[33]....
        /*00e0*/ 	.word	0xffffffff


	//   ....[34]....
        /*00e4*/ 	.word	0xffffffff


	//   ....[35]....
        /*00e8*/ 	.word	0xffffffff


	//   ....[36]....
        /*00ec*/ 	.word	0xffffffff


	//   ....[37]....
        /*00f0*/ 	.word	0xffffffff


	//   ....[38]....
        /*00f4*/ 	.word	0xffffffff


	//   ....[39]....
        /*00f8*/ 	.word	0xffffffff


	//   ....[40]....
        /*00fc*/ 	.word	0xffffffff


	//   ....[41]....
        /*0100*/ 	.word	0xffffffff


	//   ....[42]....
        /*0104*/ 	.word	0xffffffff


	//   ....[43]....
        /*0108*/ 	.word	0xffffffff


	//   ....[44]....
        /*010c*/ 	.word	0xffffffff


	//   ....[45]....
        /*0110*/ 	.word	0xffffffff


	//   ....[46]....
        /*0114*/ 	.word	0xffffffff


	//   ....[47]....
        /*0118*/ 	.word	0xffffffff


	//   ....[48]....
        /*011c*/ 	.word	0xffffffff


	//   ....[49]....
        /*0120*/ 	.word	0xffffffff


	//   ....[50]....
        /*0124*/ 	.word	0xffffffff


	//   ....[51]....
        /*0128*/ 	.word	0xffffffff


	//   ....[52]....
        /*012c*/ 	.word	0xffffffff


	//   ....[53]....
        /*0130*/ 	.word	0xffffffff


	//   ....[54]....
        /*0134*/ 	.word	0xffffffff


	//   ....[55]....
        /*0138*/ 	.word	0xffffffff


	//   ....[56]....
        /*013c*/ 	.word	0xffffffff


	//   ....[57]....
        /*0140*/ 	.word	0xffffffff


	//   ....[58]....
        /*0144*/ 	.word	0xffffffff


	//   ....[59]....
        /*0148*/ 	.word	0xffffffff


	//----- nvinfo : EIATTR_COOP_GROUP_INSTR_OFFSETS
	.align		4
.L_230:
        /*014c*/ 	.byte	0x04, 0x28
        /*014e*/ 	.short	(.L_232 - .L_231)


	//   ....[0]....
.L_231:
        /*0150*/ 	.word	0x00000cb0


	//   ....[1]....
        /*0154*/ 	.word	0x00000ce0


	//   ....[2]....
        /*0158*/ 	.word	0x00000d00


	//   ....[3]....
        /*015c*/ 	.word	0x00000d10


	//   ....[4]....
        /*0160*/ 	.word	0x00000ea0


	//   ....[5]....
        /*0164*/ 	.word	0x00000ed0


	//   ....[6]....
        /*0168*/ 	.word	0x00000f00


	//   ....[7]....
        /*016c*/ 	.word	0x00000f20


	//   ....[8]....
        /*0170*/ 	.word	0x000010a0


	//   ....[9]....
        /*0174*/ 	.word	0x000010d0


	//   ....[10]....
        /*0178*/ 	.word	0x00001100


	//   ....[11]....
        /*017c*/ 	.word	0x00001120


	//   ....[12]....
        /*0180*/ 	.word	0x000012a0


	//   ....[13]....
        /*0184*/ 	.word	0x000012d0


	//   ....[14]....
        /*0188*/ 	.word	0x00001300


	//   ....[15]....
        /*018c*/ 	.word	0x00001320


	//   ....[16]....
        /*0190*/ 	.word	0x000014a0


	//   ....[17]....
        /*0194*/ 	.word	0x000014e0


	//   ....[18]....
        /*0198*/ 	.word	0x00001510


	//   ....[19]....
        /*019c*/ 	.word	0x00001520


	//   ....[20]....
        /*01a0*/ 	.word	0x00002280


	//   ....[21]....
        /*01a4*/ 	.word	0x00002290


	//   ....[22]....
        /*01a8*/ 	.word	0x000022a0


	//   ....[23]....
        /*01ac*/ 	.word	0x000022c0


	//   ....[24]....
        /*01b0*/ 	.word	0x00002440


	//   ....[25]....
        /*01b4*/ 	.word	0x00002480


	//   ....[26]....
        /*01b8*/ 	.word	0x000024b0


	//   ....[27]....
        /*01bc*/ 	.word	0x000024d0


	//   ....[28]....
        /*01c0*/ 	.word	0x00002650


	//   ....[29]....
        /*01c4*/ 	.word	0x00002690


	//   ....[30]....
        /*01c8*/ 	.word	0x000026c0


	//   ....[31]....
        /*01cc*/ 	.word	0x000026e0


	//   ....[32]....
        /*01d0*/ 	.word	0x00002860


	//   ....[33]....
        /*01d4*/ 	.word	0x000028a0


	//   ....[34]....
        /*01d8*/ 	.word	0x000028d0


	//   ....[35]....
        /*01dc*/ 	.word	0x000028f0


	//   ....[36]....
        /*01e0*/ 	.word	0x00002a70


	//   ....[37]....
        /*01e4*/ 	.word	0x00002ab0


	//   ....[38]....
        /*01e8*/ 	.word	0x00002ae0


	//   ....[39]....
        /*01ec*/ 	.word	0x00002b00


	//   ....[40]....
        /*01f0*/ 	.word	0x00004f40


	//   ....[41]....
        /*01f4*/ 	.word	0x00004f70


	//   ....[42]....
        /*01f8*/ 	.word	0x00004f90


	//   ....[43]....
        /*01fc*/ 	.word	0x00004fa0


	//   ....[44]....
        /*0200*/ 	.word	0x00005130


	//   ....[45]....
        /*0204*/ 	.word	0x00005160


	//   ....[46]....
        /*0208*/ 	.word	0x00005190


	//   ....[47]....
        /*020c*/ 	.word	0x000051b0


	//   ....[48]....
        /*0210*/ 	.word	0x00005330


	//   ....[49]....
        /*0214*/ 	.word	0x00005360


	//   ....[50]....
        /*0218*/ 	.word	0x00005390


	//   ....[51]....
        /*021c*/ 	.word	0x000053b0


	//   ....[52]....
        /*0220*/ 	.word	0x00005530


	//   ....[53]....
        /*0224*/ 	.word	0x00005560


	//   ....[54]....
        /*0228*/ 	.word	0x00005590


	//   ....[55]....
        /*022c*/ 	.word	0x000055b0


	//   ....[56]....
        /*0230*/ 	.word	0x00005730


	//   ....[57]....
        /*0234*/ 	.word	0x00005760


	//   ....[58]....
        /*0238*/ 	.word	0x00005790


	//   ....[59]....
        /*023c*/ 	.word	0x000057b0


	//----- nvinfo : EIATTR_VRC_CTA_INIT_COUNT
	.align		4
.L_232:
        /*0240*/ 	.byte	0x02, 0x4a
	.zero		1
	.zero		1


	//----- nvinfo : EIATTR_EXIT_INSTR_OFFSETS
	.align		4
        /*0244*/ 	.byte	0x04, 0x1c
        /*0246*/ 	.short	(.L_234 - .L_233)


	//   ....[0]....
.L_233:
        /*0248*/ 	.word	0x00000040


	//   ....[1]....
        /*024c*/ 	.word	0x00006450


	//   ....[2]....
        /*0250*/ 	.word	0x00006490


	//----- nvinfo : EIATTR_MAX_THREADS
	.align		4
.L_234:
        /*0254*/ 	.byte	0x04, 0x05
        /*0256*/ 	.short	(.L_236 - .L_235)
.L_235:
        /*0258*/ 	.word	0x00000100
        /*025c*/ 	.word	0x00000001
        /*0260*/ 	.word	0x00000001


	//----- nvinfo : EIATTR_CRS_STACK_SIZE
	.align		4
.L_236:
        /*0264*/ 	.byte	0x04, 0x1e
        /*0266*/ 	.short	(.L_238 - .L_237)
.L_237:
        /*0268*/ 	.word	0x00000000


	//----- nvinfo : EIATTR_CBANK_PARAM_SIZE
	.align		4
.L_238:
        /*026c*/ 	.byte	0x03, 0x19
        /*026e*/ 	.short	0x0021


	//----- nvinfo : EIATTR_PARAM_CBANK
	.align		4
        /*0270*/ 	.byte	0x04, 0x0a
        /*0272*/ 	.short	(.L_240 - .L_239)
	.align		4
.L_239:
        /*0274*/ 	.word	index@(.nv.constant0._ZN6thrust24THRUST_300001_SM_1000_NS8cuda_cub4core6detail13_kernel_agentINS1_8__reduce11ReduceAgentINS0_12zip_iteratorIN4cuda3std3__45tupleIJNS0_10device_ptrIdEENS0_17counting_iteratorIlNS0_11use_defaultESF_SF_EEEEEEEPNSB_IJdlEEESJ_lNS1_9__extrema9arg_max_fIdl10ComparatorEEEEJSI_SK_lSO_EEEvDpT0_)
        /*0278*/ 	.short	0x0380
        /*027a*/ 	.short	0x0021


	//----- nvinfo : EIATTR_SW_WAR
	.align		4
.L_240:
        /*027c*/ 	.byte	0x04, 0x36
        /*027e*/ 	.short	(.L_242 - .L_241)
.L_241:
        /*0280*/ 	.word	0x00000008
.L_242:


//--------------------- .nv.info._ZN6thrust24THRUST_300001_SM_1000_NS8cuda_cub4core6detail13_kernel_agentINS1_8__reduce11ReduceAgentIPN4cuda3std3__45tupleIJdlEEESC_SB_iNS1_9__extrema9arg_max_fIdl10ComparatorEEEEJSC_SC_iSG_EEEvDpT0_ --------------------------
	.section	.nv.info._ZN6thrust24THRUST_300001_SM_1000_NS8cuda_cub4core6detail13_kernel_agentINS1_8__reduce11ReduceAgentIPN4cuda3std3__45tupleIJdlEEESC_SB_iNS1_9__extrema9arg_max_fIdl10ComparatorEEEEJSC_SC_iSG_EEEvDpT0_,"",@"SHT_CUDA_INFO"
	.sectionflags	@""
	.align	4


	//----- nvinfo : EIATTR_CUDA_API_VERSION
	.align		4
        /*0000*/ 	.byte	0x04, 0x37
        /*0002*/ 	.short	(.L_244 - .L_243)
.L_243:
        /*0004*/ 	.word	0x00000082


	//----- nvinfo : EIATTR_KPARAM_INFO
	.align		4
.L_244:
        /*0008*/ 	.byte	0x04, 0x17
        /*000a*/ 	.short	(.L_246 - .L_245)
.L_245:
        /*000c*/ 	.word	0x00000000
        /*0010*/ 	.short	0x0003
        /*0012*/ 	.short	0x0014
        /*0014*/ 	.byte	0x00, 0xf0, 0x05, 0x00


	//----- nvinfo : EIATTR_KPARAM_INFO
	.align		4
.L_246:
        /*0018*/ 	.byte	0x04, 0x17
        /*001a*/ 	.short	(.L_248 - .L_247)
.L_247:
        /*001c*/ 	.word	0x00000000
        /*0020*/ 	.short	0x0002
        /*0022*/ 	.short	0x0010
        /*0024*/ 	.byte	0x00, 0xf0, 0x11, 0x00


	//----- nvinfo : EIATTR_KPARAM_INFO
	.align		4
.L_248:
        /*0028*/ 	.byte	0x04, 0x17
        /*002a*/ 	.short	(.L_250 - .L_249)
.L_249:
        /*002c*/ 	.word	0x00000000
        /*0030*/ 	.short	0x0001
        /*0032*/ 	.short	0x0008
        /*0034*/ 	.byte	0x00, 0xf5, 0x21, 0x00


	//----- nvinfo : EIATTR_KPARAM_INFO
	.align		4
.L_250:
        /*0038*/ 	.byte	0x04, 0x17
        /*003a*/ 	.short	(.L_252 - .L_251)
.L_251:
        /*003c*/ 	.word	0x00000000
        /*0040*/ 	.short	0x0000
        /*0042*/ 	.short	0x0000
        /*0044*/ 	.byte	0x00, 0xf5, 0x21, 0x00


	//----- nvinfo : EIATTR_SPARSE_MMA_MASK
	.align		4
.L_252:
        /*0048*/ 	.byte	0x03, 0x50
        /*004a*/ 	.short	0x0000


	//----- nvinfo : EIATTR_MAXREG_COUNT
	.align		4
        /*004c*/ 	.byte	0x03, 0x1b
        /*004e*/ 	.short	0x00ff


	//----- nvinfo : EIATTR_NUM_BARRIERS
	.align		4
        /*0050*/ 	.byte	0x02, 0x4c
        /*0052*/ 	.byte	0x01
	.zero		1


	//----- nvinfo : EIATTR_MERCURY_ISA_VERSION
	.align		4
        /*0054*/ 	.byte	0x03, 0x5f
        /*0056*/ 	.short	0x0101


	//----- nvinfo : EIATTR_COOP_GROUP_MASK_REGIDS
	.align		4
        /*0058*/ 	.byte	0x04, 0x29
        /*005a*/ 	.short	(.L_254 - .L_253)


	//   ....[0]....
.L_253:
        /*005c*/ 	.word	0xffffffff


	//   ....[1]....
        /*0060*/ 	.word	0xffffffff


	//   ....[2]....
        /*0064*/ 	.word	0xffffffff


	//   ....[3]....
        /*0068*/ 	.word	0xffffffff


	//   ....[4]....
        /*006c*/ 	.word	0xffffffff


	//   ....[5]....
        /*0070*/ 	.word	0xffffffff


	//   ....[6]....
        /*0074*/ 	.word	0xffffffff


	//   ....[7]....
        /*0078*/ 	.word	0xffffffff


	//   ....[8]....
        /*007c*/ 	.word	0xffffffff


	//   ....[9]....
        /*0080*/ 	.word	0xffffffff


	//   ....[10]....
        /*0084*/ 	.word	0xffffffff


	//   ....[11]....
        /*0088*/ 	.word	0xffffffff


	//   ....[12]....
        /*008c*/ 	.word	0xffffffff


	//   ....[13]....
        /*0090*/ 	.word	0xffffffff


	//   ....[14]....
        /*0094*/ 	.word	0xffffffff


	//   ....[15]....
        /*0098*/ 	.word	0xffffffff


	//   ....[16]....
        /*009c*/ 	.word	0xffffffff


	//   ....[17]....
        /*00a0*/ 	.word	0xffffffff


	//   ....[18]....
        /*00a4*/ 	.word	0xffffffff


	//   ....[19]....
        /*00a8*/ 	.word	0xffffffff


	//   ....[20]....
        /*00ac*/ 	.word	0xffffffff


	//   ....[21]....
        /*00b0*/ 	.word	0xffffffff


	//   ....[22]....
        /*00b4*/ 	.word	0xffffffff


	//   ....[23]....
        /*00b8*/ 	.word	0xffffffff


	//   ....[24]....
        /*00bc*/ 	.word	0xffffffff


	//   ....[25]....
        /*00c0*/ 	.word	0xffffffff


	//   ....[26]....
        /*00c4*/ 	.word	0xffffffff


	//   ....[27]....
        /*00c8*/ 	.word	0xffffffff


	//   ....[28]....
        /*00cc*/ 	.word	0xffffffff


	//   ....[29]....
        /*00d0*/ 	.word	0xffffffff


	//   ....[30]....
        /*00d4*/ 	.word	0xffffffff


	//   ....[31]....
        /*00d8*/ 	.word	0xffffffff


	//   ....[32]....
        /*00dc*/ 	.word	0xffffffff


	//   ....[33]....
        /*00e0*/ 	.word	0xffffffff


	//   ....[34]....
        /*00e4*/ 	.word	0xffffffff


	//   ....[35]....
        /*00e8*/ 	.word	0xffffffff


	//   ....[36]....
        /*00ec*/ 	.word	0xffffffff


	//   ....[37]....
        /*00f0*/ 	.word	0xffffffff


	//   ....[38]....
        /*00f4*/ 	.word	0xffffffff


	//   ....[39]....
        /*00f8*/ 	.word	0xffffffff


	//   ....[40]....
        /*00fc*/ 	.word	0xffffffff


	//   ....[41]....
        /*0100*/ 	.word	0xffffffff


	//   ....[42]....
        /*0104*/ 	.word	0xffffffff


	//   ....[43]....
        /*0108*/ 	.word	0xffffffff


	//   ....[44]....
        /*010c*/ 	.word	0xffffffff


	//   ....[45]....
        /*0110*/ 	.word	0xffffffff


	//   ....[46]....
        /*0114*/ 	.word	0xffffffff


	//   ....[47]....
        /*0118*/ 	.word	0xffffffff


	//   ....[48]....
        /*011c*/ 	.word	0xffffffff


	//   ....[49]....
        /*0120*/ 	.word	0xffffffff


	//   ....[50]....
        /*0124*/ 	.word	0xffffffff


	//   ....[51]....
        /*0128*/ 	.word	0xffffffff


	//   ....[52]....
        /*012c*/ 	.word	0xffffffff


	//   ....[53]....
        /*0130*/ 	.word	0xffffffff


	//   ....[54]....
        /*0134*/ 	.word	0xffffffff


	//   ....[55]....
        /*0138*/ 	.word	0xffffffff


	//   ....[56]....
        /*013c*/ 	.word	0xffffffff


	//   ....[57]....
        /*0140*/ 	.word	0xffffffff


	//   ....[58]....
        /*0144*/ 	.word	0xffffffff


	//   ....[59]....
        /*0148*/ 	.word	0xffffffff


	//----- nvinfo : EIATTR_COOP_GROUP_INSTR_OFFSETS
	.align		4
.L_254:
        /*014c*/ 	.byte	0x04, 0x28
        /*014e*/ 	.short	(.L_256 - .L_255)


	//   ....[0]....
.L_255:
        /*0150*/ 	.word	0x00000b70


	//   ....[1]....
        /*0154*/ 	.word	0x00000ba0


	//   ....[2]....
        /*0158*/ 	.word	0x00000bc0


	//   ....[3]....
        /*015c*/ 	.word	0x00000bd0


	//   ....[4]....
        /*0160*/ 	.word	0x00000d60


	//   ....[5]....
        /*0164*/ 	.word	0x00000d90


	//   ....[6]....
        /*0168*/ 	.word	0x00000dc0


	//   ....[7]....
        /*016c*/ 	.word	0x00000de0


	//   ....[8]....
        /*0170*/ 	.word	0x00000f60


	//   ....[9]....
        /*0174*/ 	.word	0x00000f90


	//   ....[10]....
        /*0178*/ 	.word	0x00000fc0


	//   ....[11]....
        /*017c*/ 	.word	0x00000fe0


	//   ....[12]....
        /*0180*/ 	.word	0x00001160


	//   ....[13]....
        /*0184*/ 	.word	0x00001190


	//   ....[14]....
        /*0188*/ 	.word	0x000011c0


	//   ....[15]....
        /*018c*/ 	.word	0x000011e0


	//   ....[16]....
        /*0190*/ 	.word	0x00001360


	//   ....[17]....
        /*0194*/ 	.word	0x000013a0


	//   ....[18]....
        /*0198*/ 	.word	0x000013d0


	//   ....[19]....
        /*019c*/ 	.word	0x000013e0


	//   ....[20]....
        /*01a0*/ 	.word	0x00002140


	//   ....[21]....
        /*01a4*/ 	.word	0x00002150


	//   ....[22]....
        /*01a8*/ 	.word	0x00002160


	//   ....[23]....
        /*01ac*/ 	.word	0x00002180


	//   ....[24]....
        /*01b0*/ 	.word	0x00002300


	//   ....[25]....
        /*01b4*/ 	.word	0x00002340


	//   ....[26]....
        /*01b8*/ 	.word	0x00002370


	//   ....[27]....
        /*01bc*/ 	.word	0x00002390


	//   ....[28]....
        /*01c0*/ 	.word	0x00002510


	//   ....[29]....
        /*01c4*/ 	.word	0x00002550


	//   ....[30]....
        /*01c8*/ 	.word	0x00002580


	//   ....[31]....
        /*01cc*/ 	.word	0x000025a0


	//   ....[32]....
        /*01d0*/ 	.word	0x00002720


	//   ....[33]....
        /*01d4*/ 	.word	0x00002760


	//   ....[34]....
        /*01d8*/ 	.word	0x00002790


	//   ....[35]....
        /*01dc*/ 	.word	0x000027b0


	//   ....[36]....
        /*01e0*/ 	.word	0x00002930


	//   ....[37]....
        /*01e4*/ 	.word	0x00002970


	//   ....[38]....
        /*01e8*/ 	.word	0x000029b0


	//   ....[39]....
        /*01ec*/ 	.word	0x000029c0


	//   ....[40]....
        /*01f0*/ 	.word	0x00004d80


	//   ....[41]....
        /*01f4*/ 	.word	0x00004db0


	//   ....[42]....
        /*01f8*/ 	.word	0x00004dd0


	//   ....[43]....
        /*01fc*/ 	.word	0x00004de0


	//   ....[44]....
        /*0200*/ 	.word	0x00004f70


	//   ....[45]....
        /*0204*/ 	.word	0x00004fa0


	//   ....[46]....
        /*0208*/ 	.word	0x00004fd0


	//   ....[47]....
        /*020c*/ 	.word	0x00004ff0


	//   ....[48]....
        /*0210*/ 	.word	0x00005170


	//   ....[49]....
        /*0214*/ 	.word	0x000051a0


	//   ....[50]....
        /*0218*/ 	.word	0x000051d0


	//   ....[51]....
        /*021c*/ 	.word	0x000051f0


	//   ....[52]....
        /*0220*/ 	.word	0x00005370


	//   ....[53]....
        /*0224*/ 	.word	0x000053a0


	//   ....[54]....
        /*0228*/ 	.word	0x000053d0


	//   ....[55]....
        /*022c*/ 	.word	0x000053f0


	//   ....[56]....
        /*0230*/ 	.word	0x00005570


	//   ....[57]....
        /*0234*/ 	.word	0x000055a0


	//   ....[58]....
        /*0238*/ 	.word	0x000055d0


	//   ....[59]....
        /*023c*/ 	.word	0x000055f0


	//----- nvinfo : EIATTR_VRC_CTA_INIT_COUNT
	.align		4
.L_256:
        /*0240*/ 	.byte	0x02, 0x4a
	.zero		1
	.zero		1


	//----- nvinfo : EIATTR_EXIT_INSTR_OFFSETS
	.align		4
        /*0244*/ 	.byte	0x04, 0x1c
        /*0246*/ 	.short	(.L_258 - .L_257)


	//   ....[0]....
.L_257:
        /*0248*/ 	.word	0x00000030


	//   ....[1]....
        /*024c*/ 	.word	0x00006290


	//   ....[2]....
        /*0250*/ 	.word	0x000062d0


	//----- nvinfo : EIATTR_MAX_THREADS
	.align		4
.L_258:
        /*0254*/ 	.byte	0x04, 0x05
        /*0256*/ 	.short	(.L_260 - .L_259)
.L_259:
        /*0258*/ 	.word	0x00000100
        /*025c*/ 	.word	0x00000001
        /*0260*/ 	.word	0x00000001


	//----- nvinfo : EIATTR_CRS_STACK_SIZE
	.align		4
.L_260:
        /*0264*/ 	.byte	0x04, 0x1e
        /*0266*/ 	.short	(.L_262 - .L_261)
.L_261:
        /*0268*/ 	.word	0x00000000


	//----- nvinfo : EIATTR_CBANK_PARAM_SIZE
	.align		4
.L_262:
        /*026c*/ 	.byte	0x03, 0x19
        /*026e*/ 	.short	0x0015


	//----- nvinfo : EIATTR_PARAM_CBANK
	.align		4
        /*0270*/ 	.byte	0x04, 0x0a
        /*0272*/ 	.short	(.L_264 - .L_263)
	.align		4
.L_263:
        /*0274*/ 	.word	index@(.nv.constant0._ZN6thrust24THRUST_300001_SM_1000_NS8cuda_cub4core6detail13_kernel_agentINS1_8__reduce11ReduceAgentIPN4cuda3std3__45tupleIJdlEEESC_SB_iNS1_9__extrema9arg_max_fIdl10ComparatorEEEEJSC_SC_iSG_EEEvDpT0_)
        /*0278*/ 	.short	0x0380
        /*027a*/ 	.short	0x0015


	//----- nvinfo : EIATTR_SW_WAR
	.align		4
.L_264:
        /*027c*/ 	.byte	0x04, 0x36
        /*027e*/ 	.short	(.L_266 - .L_265)
.L_265:
        /*0280*/ 	.word	0x00000008
.L_266:


//--------------------- .nv.info._ZN6thrust24THRUST_300001_SM_1000_NS8cuda_cub4core6detail13_kernel_agentINS1_8__reduce10DrainAgentIiEEJN3cub18CUB_300001_SM_10009GridQueueIjEEiEEEvDpT0_ --------------------------
	.section	.nv.info._ZN6thrust24THRUST_300001_SM_1000_NS8cuda_cub4core6detail13_kernel_agentINS1_8__reduce10DrainAgentIiEEJN3cub18CUB_300001_SM_10009GridQueueIjEEiEEEvDpT0_,"",@"SHT_CUDA_INFO"
	.sectionflags	@""
	.align	4


	//----- nvinfo : EIATTR_CUDA_API_VERSION
	.align		4
        /*0000*/ 	.byte	0x04, 0x37
        /*0002*/ 	.short	(.L_268 - .L_267)
.L_267:
        /*0004*/ 	.word	0x00000082


	//----- nvinfo : EIATTR_KPARAM_INFO
	.align		4
.L_268:
        /*0008*/ 	.byte	0x04, 0x17
        /*000a*/ 	.short	(.L_270 - .L_269)
.L_269:
        /*000c*/ 	.word	0x00000000
        /*0010*/ 	.short	0x0001
        /*0012*/ 	.short	0x0008
        /*0014*/ 	.byte	0x00, 0xf0, 0x11, 0x00


	//----- nvinfo : EIATTR_KPARAM_INFO
	.align		4
.L_270:
        /*0018*/ 	.byte	0x04, 0x17
        /*001a*/ 	.short	(.L_272 - .L_271)
.L_271:
        /*001c*/ 	.word	0x00000000
        /*0020*/ 	.short	0x0000
        /*0022*/ 	.short	0x0000
        /*0024*/ 	.byte	0x00, 0xf0, 0x21, 0x00


	//----- nvinfo : EIATTR_SPARSE_MMA_MASK
	.align		4
.L_272:
        /*0028*/ 	.byte	0x03, 0x50
        /*002a*/ 	.short	0x0000


	//----- nvinfo : EIATTR_MAXREG_COUNT
	.align		4
        /*002c*/ 	.byte	0x03, 0x1b
        /*002e*/ 	.short	0x00ff


	//----- nvinfo : EIATTR_MERCURY_ISA_VERSION
	.align		4
        /*0030*/ 	.byte	0x03, 0x5f
        /*0032*/ 	.short	0x0101


	//----- nvinfo : EIATTR_VRC_CTA_INIT_COUNT
	.align		4
        /*0034*/ 	.byte	0x02, 0x4a
	.zero		1
	.zero		1


	//----- nvinfo : EIATTR_EXIT_INSTR_OFFSETS
	.align		4
        /*0038*/ 	.byte	0x04, 0x1c
        /*003a*/ 	.short	(.L_274 - .L_273)


	//   ....[0]....
.L_273:
        /*003c*/ 	.word	0x00000060


	//----- nvinfo : EIATTR_MAX_THREADS
	.align		4
.L_274:
        /*0040*/ 	.byte	0x04, 0x05
        /*0042*/ 	.short	(.L_276 - .L_275)
.L_275:
        /*0044*/ 	.word	0x00000001
        /*0048*/ 	.word	0x00000001
        /*004c*/ 	.word	0x00000001


	//----- nvinfo : EIATTR_CBANK_PARAM_SIZE
	.align		4
.L_276:
        /*0050*/ 	.byte	0x03, 0x19
        /*0052*/ 	.short	0x000c


	//----- nvinfo : EIATTR_PARAM_CBANK
	.align		4
        /*0054*/ 	.byte	0x04, 0x0a
        /*0056*/ 	.short	(.L_278 - .L_277)
	.align		4
.L_277:
        /*0058*/ 	.word	index@(.nv.constant0._ZN6thrust24THRUST_300001_SM_1000_NS8cuda_cub4core6detail13_kernel_agentINS1_8__reduce10DrainAgentIiEEJN3cub18CUB_300001_SM_10009GridQueueIjEEiEEEvDpT0_)
        /*005c*/ 	.short	0x0380
        /*005e*/ 	.short	0x000c


	//----- nvinfo : EIATTR_SW_WAR
	.align		4
.L_278:
        /*0060*/ 	.byte	0x04, 0x36
        /*0062*/ 	.short	(.L_280 - .L_279)
.L_279:
        /*0064*/ 	.word	0x00000008
.L_280:


//--------------------- .nv.info._ZN6thrust24THRUST_300001_SM_1000_NS8cuda_cub4core6detail13_kernel_agentINS1_8__reduce11ReduceAgentINS0_12zip_iteratorIN4cuda3std3__45tupleIJNS0_10device_ptrIdEENS0_17counting_iteratorIlNS0_11use_defaultESF_SF_EEEEEEEPNSB_IJdlEEESJ_iNS1_9__extrema9arg_max_fIdl10ComparatorEEEEJSI_SK_iN3cub18CUB_300001_SM_100013GridEvenShareIiEENSR_9GridQueueIjEESO_EEEvDpT0_ --------------------------
	.section	.nv.info._ZN6thrust24THRUST_300001_SM_1000_NS8cuda_cub4core6detail13_kernel_agentINS1_8__reduce11ReduceAgentINS0_12zip_iteratorIN4cuda3std3__45tupleIJNS0_10device_ptrIdEENS0_17counting_iteratorIlNS0_11use_defaultESF_SF_EEEEEEEPNSB_IJdlEEESJ_iNS1_9__extrema9arg_max_fIdl10ComparatorEEEEJSI_SK_iN3cub18CUB_300001_SM_100013GridEvenShareIiEENSR_9GridQueueIjEESO_EEEvDpT0_,"",@"SHT_CUDA_INFO"
	.sectionflags	@""
	.align	4


	//----- nvinfo : EIATTR_CUDA_API_VERSION
	.align		4
        /*0000*/ 	.byte	0x04, 0x37
        /*0002*/ 	.short	(.L_282 - .L_281)
.L_281:
        /*0004*/ 	.word	0x00000082


	//----- nvinfo : EIATTR_KPARAM_INFO
	.align		4
.L_282:
        /*0008*/ 	.byte	0x04, 0x17
        /*000a*/ 	.short	(.L_284 - .L_283)
.L_283:
        /*000c*/ 	.word	0x00000000
        /*0010*/ 	.short	0x0005
        /*0012*/ 	.short	0x0050
        /*0014*/ 	.byte	0x00, 0xf0, 0x05, 0x00


	//----- nvinfo : EIATTR_KPARAM_INFO
	.align		4
.L_284:
        /*0018*/ 	.byte	0x04, 0x17
        /*001a*/ 	.short	(.L_286 - .L_285)
.L_285:
        /*001c*/ 	.word	0x00000000
        /*0020*/ 	.short	0x0004
        /*0022*/ 	.short	0x0048
        /*0024*/ 	.byte	0x00, 0xf0, 0x21, 0x00


	//----- nvinfo : EIATTR_KPARAM_INFO
	.align		4
.L_286:
        /*0028*/ 	.byte	0x04, 0x17
        /*002a*/ 	.short	(.L_288 - .L_287)
.L_287:
        /*002c*/ 	.word	0x00000000
        /*0030*/ 	.short	0x0003
        /*0032*/ 	.short	0x001c
        /*0034*/ 	.byte	0x00, 0xf0, 0xa1, 0x00


	//----- nvinfo : EIATTR_KPARAM_INFO
	.align		4
.L_288:
        /*0038*/ 	.byte	0x04, 0x17
        /*003a*/ 	.short	(.L_290 - .L_289)
.L_289:
        /*003c*/ 	.word	0x00000000
        /*0040*/ 	.short	0x0002
        /*0042*/ 	.short	0x0018
        /*0044*/ 	.byte	0x00, 0xf0, 0x11, 0x00


	//----- nvinfo : EIATTR_KPARAM_INFO
	.align		4
.L_290:
        /*0048*/ 	.byte	0x04, 0x17
        /*004a*/ 	.short	(.L_292 - .L_291)
.L_291:
        /*004c*/ 	.word	0x00000000
        /*0050*/ 	.short	0x0001
        /*0052*/ 	.short	0x0010
        /*0054*/ 	.byte	0x00, 0xf5, 0x21, 0x00


	//----- nvinfo : EIATTR_KPARAM_INFO
	.align		4
.L_292:
        /*0058*/ 	.byte	0x04, 0x17
        /*005a*/ 	.short	(.L_294 - .L_293)
.L_293:
        /*005c*/ 	.word	0x00000000
        /*0060*/ 	.short	0x0000
        /*0062*/ 	.short	0x0000
        /*0064*/ 	.byte	0x00, 0xf0, 0x41, 0x00


	//----- nvinfo : EIATTR_SPARSE_MMA_MASK
	.align		4
.L_294:
        /*0068*/ 	.byte	0x03, 0x50
        /*006a*/ 	.short	0x0000


	//----- nvinfo : EIATTR_MAXREG_COUNT
	.align		4
        /*006c*/ 	.byte	0x03, 0x1b
        /*006e*/ 	.short	0x00ff


	//----- nvinfo : EIATTR_NUM_BARRIERS
	.align		4
        /*0070*/ 	.byte	0x02, 0x4c
        /*0072*/ 	.byte	0x01
	.zero		1


	//----- nvinfo : EIATTR_MERCURY_ISA_VERSION
	.align		4
        /*0074*/ 	.byte	0x03, 0x5f
        /*0076*/ 	.short	0x0101


	//----- nvinfo : EIATTR_COOP_GROUP_MASK_REGIDS
	.align		4
        /*0078*/ 	.byte	0x04, 0x29
        /*007a*/ 	.short	(.L_296 - .L_295)


	//   ....[0]....
.L_295:
        /*007c*/ 	.word	0xffffffff


	//   ....[1]....
        /*0080*/ 	.word	0xffffffff


	//   ....[2]....
        /*0084*/ 	.word	0xffffffff


	//   ....[3]....
        /*0088*/ 	.word	0xffffffff


	//   ....[4]....
        /*008c*/ 	.word	0xffffffff


	//   ....[5]....
        /*0090*/ 	.word	0xffffffff


	//   ....[6]....
        /*0094*/ 	.word	0xffffffff


	//   ....[7]....
        /*0098*/ 	.word	0xffffffff


	//   ....[8]....
        /*009c*/ 	.word	0xffffffff


	//   ....[9]....
        /*00a0*/ 	.word	0xffffffff


	//   ....[10]....
        /*00a4*/ 	.word	0xffffffff


	//   ....[11]....
        /*00a8*/ 	.word	0xffffffff


	//   ....[12]....
        /*00ac*/ 	.word	0xffffffff


	//   ....[13]....
        /*00b0*/ 	.word	0xffffffff


	//   ....[14]....
        /*00b4*/ 	.word	0xffffffff


	//   ....[15]....
        /*00b8*/ 	.word	0xffffffff


	//   ....[16]....
        /*00bc*/ 	.word	0xffffffff


	//   ....[17]....
        /*00c0*/ 	.word	0xffffffff


	//   ....[18]....
        /*00c4*/ 	.word	0xffffffff


	//   ....[19]....
        /*00c8*/ 	.word	0xffffffff


	//   ....[20]....
        /*00cc*/ 	.word	0xffffffff


	//   ....[21]....
        /*00d0*/ 	.word	0xffffffff


	//   ....[22]....
        /*00d4*/ 	.word	0xffffffff


	//   ....[23]....
        /*00d8*/ 	.word	0xffffffff


	//   ....[24]....
        /*00dc*/ 	.word	0xffffffff


	//   ....[25]....
        /*00e0*/ 	.word	0xffffffff


	//   ....[26]....
        /*00e4*/ 	.word	0xffffffff


	//   ....[27]....
        /*00e8*/ 	.word	0xffffffff


	//   ....[28]....
        /*00ec*/ 	.word	0xffffffff


	//   ....[29]....
        /*00f0*/ 	.word	0xffffffff


	//   ....[30]....
        /*00f4*/ 	.word	0xffffffff


	//   ....[31]....
        /*00f8*/ 	.word	0xffffffff


	//   ....[32]....
        /*00fc*/ 	.word	0xffffffff


	//   ....[33]....
        /*0100*/ 	.word	0xffffffff


	//   ....[34]....
        /*0104*/ 	.word	0xffffffff


	//   ....[35]....
        /*0108*/ 	.word	0xffffffff


	//   ....[36]....
        /*010c*/ 	.word	0xffffffff


	//   ....[37]....
        /*0110*/ 	.word	0xffffffff


	//   ....[38]....
        /*0114*/ 	.word	0xffffffff


	//   ....[39]....
        /*0118*/ 	.word	0xffffffff


	//   ....[40]....
        /*011c*/ 	.word	0xffffffff


	//   ....[41]....
        /*0120*/ 	.word	0xffffffff


	//   ....[42]....
        /*0124*/ 	.word	0xffffffff


	//   ....[43]....
        /*0128*/ 	.word	0xffffffff


	//   ....[44]....
        /*012c*/ 	.word	0xffffffff


	//   ....[45]....
        /*0130*/ 	.word	0xffffffff


	//   ....[46]....
        /*0134*/ 	.word	0xffffffff


	//   ....[47]....
        /*0138*/ 	.word	0xffffffff


	//   ....[48]....
        /*013c*/ 	.word	0xffffffff


	//   ....[49]....
        /*0140*/ 	.word	0xffffffff


	//   ....[50]....
        /*0144*/ 	.word	0xffffffff


	//   ....[51]....
        /*0148*/ 	.word	0xffffffff


	//   ....[52]....
        /*014c*/ 	.word	0xffffffff


	//   ....[53]....
        /*0150*/ 	.word	0xffffffff


	//   ....[54]....
        /*0154*/ 	.word	0xffffffff


	//   ....[55]....
        /*0158*/ 	.word	0xffffffff


	//   ....[56]....
        /*015c*/ 	.word	0xffffffff


	//   ....[57]....
        /*0160*/ 	.word	0xffffffff


	//   ....[58]....
        /*0164*/ 	.word	0xffffffff


	//   ....[59]....
        /*0168*/ 	.word	0xffffffff


	//----- nvinfo : EIATTR_COOP_GROUP_INSTR_OFFSETS
	.align		4
.L_296:
        /*016c*/ 	.byte	0x04, 0x28
        /*016e*/ 	.short	(.L_298 - .L_297)


	//   ....[0]....
.L_297:
        /*0170*/ 	.word	0x00000cd0


	//   ....[1]....
        /*0174*/ 	.word	0x00000d00


	//   ....[2]....
        /*0178*/ 	.word	0x00000d20


	//   ....[3]....
        /*017c*/ 	.word	0x00000d30


	//   ....[4]....
        /*0180*/ 	.word	0x00000ec0


	//   ....[5]....
        /*0184*/ 	.word	0x00000ef0


	//   ....[6]....
        /*0188*/ 	.word	0x00000f20


	//   ....[7]....
        /*018c*/ 	.word	0x00000f40


	//   ....[8]....
        /*0190*/ 	.word	0x000010c0


	//   ....[9]....
        /*0194*/ 	.word	0x00001100


	//   ....[10]....
        /*0198*/ 	.word	0x00001130


	//   ....[11]....
        /*019c*/ 	.word	0x00001140


	//   ....[12]....
        /*01a0*/ 	.word	0x000012c0


	//   ....[13]....
        /*01a4*/ 	.word	0x000012f0


	//   ....[14]....
        /*01a8*/ 	.word	0x00001320


	//   ....[15]....
        /*01ac*/ 	.word	0x00001340


	//   ....[16]....
        /*01b0*/ 	.word	0x000014c0


	//   ....[17]....
        /*01b4*/ 	.word	0x000014f0


	//   ....[18]....
        /*01b8*/ 	.word	0x00001520


	//   ....[19]....
        /*01bc*/ 	.word	0x00001540


	//   ....[20]....
        /*01c0*/ 	.word	0x000022b0


	//   ....[21]....
        /*01c4*/ 	.word	0x000022c0


	//   ....[22]....
        /*01c8*/ 	.word	0x000022d0


	//   ....[23]....
        /*01cc*/ 	.word	0x000022f0


	//   ....[24]....
        /*01d0*/ 	.word	0x00002470


	//   ....[25]....
        /*01d4*/ 	.word	0x000024b0


	//   ....[26]....
        /*01d8*/ 	.word	0x000024e0


	//   ....[27]....
        /*01dc*/ 	.word	0x00002500


	//   ....[28]....
        /*01e0*/ 	.word	0x00002680


	//   ....[29]....
        /*01e4*/ 	.word	0x000026c0


	//   ....[30]....
        /*01e8*/ 	.word	0x000026f0


	//   ....[31]....
        /*01ec*/ 	.word	0x00002710


	//   ....[32]....
        /*01f0*/ 	.word	0x00002890


	//   ....[33]....
        /*01f4*/ 	.word	0x000028d0


	//   ....[34]....
        /*01f8*/ 	.word	0x00002900


	//   ....[35]....
        /*01fc*/ 	.word	0x00002920


	//   ....[36]....
        /*0200*/ 	.word	0x00002aa0


	//   ....[37]....
        /*0204*/ 	.word	0x00002ae0


	//   ....[38]....
        /*0208*/ 	.word	0x00002b10


	//   ....[39]....
        /*020c*/ 	.word	0x00002b30


	//   ....[40]....
        /*0210*/ 	.word	0x000051f0


	//   ....[41]....
        /*0214*/ 	.word	0x00005220


	//   ....[42]....
        /*0218*/ 	.word	0x00005240


	//   ....[43]....
        /*021c*/ 	.word	0x00005250


	//   ....[44]....
        /*0220*/ 	.word	0x000053e0


	//   ....[45]....
        /*0224*/ 	.word	0x00005410


	//   ....[46]....
        /*0228*/ 	.word	0x00005440


	//   ....[47]....
        /*022c*/ 	.word	0x00005460


	//   ....[48]....
        /*0230*/ 	.word	0x000055e0


	//   ....[49]....
        /*0234*/ 	.word	0x00005610


	//   ....[50]....
        /*0238*/ 	.word	0x00005640


	//   ....[51]....
        /*023c*/ 	.word	0x00005660


	//   ....[52]....
        /*0240*/ 	.word	0x000057e0


	//   ....[53]....
        /*0244*/ 	.word	0x00005810


	//   ....[54]....
        /*0248*/ 	.word	0x00005840


	//   ....[55]....
        /*024c*/ 	.word	0x00005860


	//   ....[56]....
        /*0250*/ 	.word	0x000059e0


	//   ....[57]....
        /*0254*/ 	.word	0x00005a10


	//   ....[58]....
        /*0258*/ 	.word	0x00005a40


	//   ....[59]....
        /*025c*/ 	.word	0x00005a60


	//----- nvinfo : EIATTR_VRC_CTA_INIT_COUNT
	.align		4
.L_298:
        /*0260*/ 	.byte	0x02, 0x4a
	.zero		1
	.zero		1


	//----- nvinfo : EIATTR_EXIT_INSTR_OFFSETS
	.align		4
        /*0264*/ 	.byte	0x04, 0x1c
        /*0266*/ 	.short	(.L_300 - .L_299)


	//   ....[0]....
.L_299:
        /*0268*/ 	.word	0x00006710


	//   ....[1]....
        /*026c*/ 	.word	0x00006770


	//----- nvinfo : EIATTR_MAX_THREADS
	.align		4
.L_300:
        /*0270*/ 	.byte	0x04, 0x05
        /*0272*/ 	.short	(.L_302 - .L_301)
.L_301:
        /*0274*/ 	.word	0x00000100
        /*0278*/ 	.word	0x00000001
        /*027c*/ 	.word	0x00000001


	//----- nvinfo : EIATTR_CRS_STACK_SIZE
	.align		4
.L_302:
        /*0280*/ 	.byte	0x04, 0x1e
        /*0282*/ 	.short	(.L_304 - .L_303)
.L_303:
        /*0284*/ 	.word	0x00000000


	//----- nvinfo : EIATTR_CBANK_PARAM_SIZE
	.align		4
.L_304:
        /*0288*/ 	.byte	0x03, 0x19
        /*028a*/ 	.short	0x0051


	//----- nvinfo : EIATTR_PARAM_CBANK
	.align		4
        /*028c*/ 	.byte	0x04, 0x0a
        /*028e*/ 	.short	(.L_306 - .L_305)
	.align		4
.L_305:
        /*0290*/ 	.word	index@(.nv.constant0._ZN6thrust24THRUST_300001_SM_1000_NS8cuda_cub4core6detail13_kernel_agentINS1_8__reduce11ReduceAgentINS0_12zip_iteratorIN4cuda3std3__45tupleIJNS0_10device_ptrIdEENS0_17counting_iteratorIlNS0_11use_defaultESF_SF_EEEEEEEPNSB_IJdlEEESJ_iNS1_9__extrema9arg_max_fIdl10ComparatorEEEEJSI_SK_iN3cub18CUB_300001_SM_100013GridEvenShareIiEENSR_9GridQueueIjEESO_EEEvDpT0_)
        /*0294*/ 	.short	0x0380
        /*0296*/ 	.short	0x0051


	//----- nvinfo : EIATTR_SW_WAR
	.align		4
.L_306:
        /*0298*/ 	.byte	0x04, 0x36
        /*029a*/ 	.short	(.L_308 - .L_307)
.L_307:
        /*029c*/ 	.word	0x00000008
.L_308:


//--------------------- .nv.info._ZN6thrust24THRUST_300001_SM_1000_NS8cuda_cub4core6detail13_kernel_agentINS1_8__reduce11ReduceAgentINS0_12zip_iteratorIN4cuda3std3__45tupleIJNS0_10device_ptrIdEENS0_17counting_iteratorIlNS0_11use_defaultESF_SF_EEEEEEEPNSB_IJdlEEESJ_iNS1_9__extrema9arg_max_fIdl10ComparatorEEEEJSI_SK_iSO_EEEvDpT0_ --------------------------
	.section	.nv.info._ZN6thrust24THRUST_300001_SM_1000_NS8cuda_cub4core6detail13_kernel_agentINS1_8__reduce11ReduceAgentINS0_12zip_iteratorIN4cuda3std3__45tupleIJNS0_10device_ptrIdEENS0_17counting_iteratorIlNS0_11use_defaultESF_SF_EEEEEEEPNSB_IJdlEEESJ_iNS1_9__extrema9arg_max_fIdl10ComparatorEEEEJSI_SK_iSO_EEEvDpT0_,"",@"SHT_CUDA_INFO"
	.sectionflags	@""
	.align	4


	//----- nvinfo : EIATTR_CUDA_API_VERSION
	.align		4
        /*0000*/ 	.byte	0x04, 0x37
        /*0002*/ 	.short	(.L_310 - .L_309)
.L_309:
        /*0004*/ 	.word	0x00000082


	//----- nvinfo : EIATTR_KPARAM_INFO
	.align		4
.L_310:
        /*0008*/ 	.byte	0x04, 0x17
        /*000a*/ 	.short	(.L_312 - .L_311)
.L_311:
        /*000c*/ 	.word	0x00000000
        /*0010*/ 	.short	0x0003
        /*0012*/ 	.short	0x001c
        /*0014*/ 	.byte	0x00, 0xf0, 0x05, 0x00


	//----- nvinfo : EIATTR_KPARAM_INFO
	.align		4
.L_312:
        /*0018*/ 	.byte	0x04, 0x17
        /*001a*/ 	.short	(.L_314 - .L_313)
.L_313:
        /*001c*/ 	.word	0x00000000
        /*0020*/ 	.short	0x0002
        /*0022*/ 	.short	0x0018
        /*0024*/ 	.byte	0x00, 0xf0, 0x11, 0x00


	//----- nvinfo : EIATTR_KPARAM_INFO
	.align		4
.L_314:
        /*0028*/ 	.byte	0x04, 0x17
        /*002a*/ 	.short	(.L_316 - .L_315)
.L_315:
        /*002c*/ 	.word	0x00000000
        /*0030*/ 	.short	0x0001
        /*0032*/ 	.short	0x0010
        /*0034*/ 	.byte	0x00, 0xf5, 0x21, 0x00


	//----- nvinfo : EIATTR_KPARAM_INFO
	.align		4
.L_316:
        /*0038*/ 	.byte	0x04, 0x17
        /*003a*/ 	.short	(.L_318 - .L_317)
.L_317:
        /*003c*/ 	.word	0x00000000
        /*0040*/ 	.short	0x0000
        /*0042*/ 	.short	0x0000
        /*0044*/ 	.byte	0x00, 0xf0, 0x41, 0x00


	//----- nvinfo : EIATTR_SPARSE_MMA_MASK
	.align		4
.L_318:
        /*0048*/ 	.byte	0x03, 0x50
        /*004a*/ 	.short	0x0000


	//----- nvinfo : EIATTR_MAXREG_COUNT
	.align		4
        /*004c*/ 	.byte	0x03, 0x1b
        /*004e*/ 	.short	0x00ff


	//----- nvinfo : EIATTR_NUM_BARRIERS
	.align		4
        /*0050*/ 	.byte	0x02, 0x4c
        /*0052*/ 	.byte	0x01
	.zero		1


	//----- nvinfo : EIATTR_MERCURY_ISA_VERSION
	.align		4
        /*0054*/ 	.byte	0x03, 0x5f
        /*0056*/ 	.short	0x0101


	//----- nvinfo : EIATTR_COOP_GROUP_MASK_REGIDS
	.align		4
        /*0058*/ 	.byte	0x04, 0x29
        /*005a*/ 	.short	(.L_320 - .L_319)


	//   ....[0]....
.L_319:
        /*005c*/ 	.word	0xffffffff


	//   ....[1]....
        /*0060*/ 	.word	0xffffffff


	//   ....[2]....
        /*0064*/ 	.word	0xffffffff


	//   ....[3]....
        /*0068*/ 	.word	0xffffffff


	//   ....[4]....
        /*006c*/ 	.word	0xffffffff


	//   ....[5]....
        /*0070*/ 	.word	0xffffffff


	//   ....[6]....
        /*0074*/ 	.word	0xffffffff


	//   ....[7]....
        /*0078*/ 	.word	0xffffffff


	//   ....[8]....
        /*007c*/ 	.word	0xffffffff


	//   ....[9]....
        /*0080*/ 	.word	0xffffffff


	//   ....[10]....
        /*0084*/ 	.word	0xffffffff


	//   ....[11]....
        /*0088*/ 	.word	0xffffffff


	//   ....[12]....
        /*008c*/ 	.word	0xffffffff


	//   ....[13]....
        /*0090*/ 	.word	0xffffffff


	//   ....[14]....
        /*0094*/ 	.word	0xffffffff


	//   ....[15]....
        /*0098*/ 	.word	0xffffffff


	//   ....[16]....
        /*009c*/ 	.word	0xffffffff


	//   ....[17]....
        /*00a0*/ 	.word	0xffffffff


	//   ....[18]....
        /*00a4*/ 	.word	0xffffffff


	//   ....[19]....
        /*00a8*/ 	.word	0xffffffff


	//   ....[20]....
        /*00ac*/ 	.word	0xffffffff


	//   ....[21]....
        /*00b0*/ 	.word	0xffffffff


	//   ....[22]....
        /*00b4*/ 	.word	0xffffffff


	//   ....[23]....
        /*00b8*/ 	.word	0xffffffff


	//   ....[24]....
        /*00bc*/ 	.word	0xffffffff


	//   ....[25]....
        /*00c0*/ 	.word	0xffffffff


	//   ....[26]....
        /*00c4*/ 	.word	0xffffffff


	//   ....[27]....
        /*00c8*/ 	.word	0xffffffff


	//   ....[28]....
        /*00cc*/ 	.word	0xffffffff


	//   ....[29]....
        /*00d0*/ 	.word	0xffffffff


	//   ....[30]....
        /*00d4*/ 	.word	0xffffffff


	//   ....[31]....
        /*00d8*/ 	.word	0xffffffff


	//   ....[32]....
        /*00dc*/ 	.word	0xffffffff


	//   ....[33]....
        /*00e0*/ 	.word	0xffffffff


	//   ....[34]....
        /*00e4*/ 	.word	0xffffffff


	//   ....[35]....
        /*00e8*/ 	.word	0xffffffff


	//   ....[36]....
        /*00ec*/ 	.word	0xffffffff


	//   ....[37]....
        /*00f0*/ 	.word	0xffffffff


	//   ....[38]....
        /*00f4*/ 	.word	0xffffffff


	//   ....[39]....
        /*00f8*/ 	.word	0xffffffff


	//   ....[40]....
        /*00fc*/ 	.word	0xffffffff


	//   ....[41]....
        /*0100*/ 	.word	0xffffffff


	//   ....[42]....
        /*0104*/ 	.word	0xffffffff


	//   ....[43]....
        /*0108*/ 	.word	0xffffffff


	//   ....[44]....
        /*010c*/ 	.word	0xffffffff


	//   ....[45]....
        /*0110*/ 	.word	0xffffffff


	//   ....[46]....
        /*0114*/ 	.word	0xffffffff


	//   ....[47]....
        /*0118*/ 	.word	0xffffffff


	//   ....[48]....
        /*011c*/ 	.word	0xffffffff


	//   ....[49]....
        /*0120*/ 	.word	0xffffffff


	//   ....[50]....
        /*0124*/ 	.word	0xffffffff


	//   ....[51]....
        /*0128*/ 	.word	0xffffffff


	//   ....[52]....
        /*012c*/ 	.word	0xffffffff


	//   ....[53]....
        /*0130*/ 	.word	0xffffffff


	//   ....[54]....
        /*0134*/ 	.word	0xffffffff


	//   ....[55]....
        /*0138*/ 	.word	0xffffffff


	//   ....[56]....
        /*013c*/ 	.word	0xffffffff


	//   ....[57]....
        /*0140*/ 	.word	0xffffffff


	//   ....[58]....
        /*0144*/ 	.word	0xffffffff


	//   ....[59]....
        /*0148*/ 	.word	0xffffffff


	//----- nvinfo : EIATTR_COOP_GROUP_INSTR_OFFSETS
	.align		4
.L_320:
        /*014c*/ 	.byte	0x04, 0x28
        /*014e*/ 	.short	(.L_322 - .L_321)


	//   ....[0]....
.L_321:
        /*0150*/ 	.word	0x00000c90


	//   ....[1]....
        /*0154*/ 	.word	0x00000cc0


	//   ....[2]....
        /*0158*/ 	.word	0x00000ce0


	//   ....[3]....
        /*015c*/ 	.word	0x00000cf0


	//   ....[4]....
        /*0160*/ 	.word	0x00000e80


	//   ....[5]....
        /*0164*/ 	.word	0x00000eb0


	//   ....[6]....
        /*0168*/ 	.word	0x00000ee0


	//   ....[7]....
        /*016c*/ 	.word	0x00000f00


	//   ....[8]....
        /*0170*/ 	.word	0x00001080


	//   ....[9]....
        /*0174*/ 	.word	0x000010b0


	//   ....[10]....
        /*0178*/ 	.word	0x000010e0


	//   ....[11]....
        /*017c*/ 	.word	0x00001100


	//   ....[12]....
        /*0180*/ 	.word	0x00001280


	//   ....[13]....
        /*0184*/ 	.word	0x000012b0


	//   ....[14]....
        /*0188*/ 	.word	0x000012e0


	//   ....[15]....
        /*018c*/ 	.word	0x00001300


	//   ....[16]....
        /*0190*/ 	.word	0x00001480


	//   ....[17]....
        /*0194*/ 	.word	0x000014b0


	//   ....[18]....
        /*0198*/ 	.word	0x000014e0


	//   ....[19]....
        /*019c*/ 	.word	0x00001500


	//   ....[20]....
        /*01a0*/ 	.word	0x00002260


	//   ....[21]....
        /*01a4*/ 	.word	0x00002270


	//   ....[22]....
        /*01a8*/ 	.word	0x00002280


	//   ....[23]....
        /*01ac*/ 	.word	0x000022a0


	//   ....[24]....
        /*01b0*/ 	.word	0x00002420


	//   ....[25]....
        /*01b4*/ 	.word	0x00002460


	//   ....[26]....
        /*01b8*/ 	.word	0x00002490


	//   ....[27]....
        /*01bc*/ 	.word	0x000024b0


	//   ....[28]....
        /*01c0*/ 	.word	0x00002630


	//   ....[29]....
        /*01c4*/ 	.word	0x00002670


	//   ....[30]....
        /*01c8*/ 	.word	0x000026a0


	//   ....[31]....
        /*01cc*/ 	.word	0x000026c0


	//   ....[32]....
        /*01d0*/ 	.word	0x00002840


	//   ....[33]....
        /*01d4*/ 	.word	0x00002880


	//   ....[34]....
        /*01d8*/ 	.word	0x000028b0


	//   ....[35]....
        /*01dc*/ 	.word	0x000028d0


	//   ....[36]....
        /*01e0*/ 	.word	0x00002a50


	//   ....[37]....
        /*01e4*/ 	.word	0x00002a90


	//   ....[38]....
        /*01e8*/ 	.word	0x00002ac0


	//   ....[39]....
        /*01ec*/ 	.word	0x00002ae0


	//   ....[40]....
        /*01f0*/ 	.word	0x00004f90


	//   ....[41]....
        /*01f4*/ 	.word	0x00004fc0


	//   ....[42]....
        /*01f8*/ 	.word	0x00004fe0


	//   ....[43]....
        /*01fc*/ 	.word	0x00004ff0


	//   ....[44]....
        /*0200*/ 	.word	0x00005180


	//   ....[45]....
        /*0204*/ 	.word	0x000051b0


	//   ....[46]....
        /*0208*/ 	.word	0x000051e0


	//   ....[47]....
        /*020c*/ 	.word	0x00005200


	//   ....[48]....
        /*0210*/ 	.word	0x00005380


	//   ....[49]....
        /*0214*/ 	.word	0x000053b0


	//   ....[50]....
        /*0218*/ 	.word	0x000053e0


	//   ....[51]....
        /*021c*/ 	.word	0x00005400


	//   ....[52]....
        /*0220*/ 	.word	0x00005580


	//   ....[53]....
        /*0224*/ 	.word	0x000055c0


	//   ....[54]....
        /*0228*/ 	.word	0x000055f0


	//   ....[55]....
        /*022c*/ 	.word	0x00005600


	//   ....[56]....
        /*0230*/ 	.word	0x00005780


	//   ....[57]....
        /*0234*/ 	.word	0x000057b0


	//   ....[58]....
        /*0238*/ 	.word	0x000057e0


	//   ....[59]....
        /*023c*/ 	.word	0x00005800


	//----- nvinfo : EIATTR_VRC_CTA_INIT_COUNT
	.align		4
.L_322:
        /*0240*/ 	.byte	0x02, 0x4a
	.zero		1
	.zero		1


	//----- nvinfo : EIATTR_EXIT_INSTR_OFFSETS
	.align		4
        /*0244*/ 	.byte	0x04, 0x1c
        /*0246*/ 	.short	(.L_324 - .L_323)


	//   ....[0]....
.L_323:
        /*0248*/ 	.word	0x00000030


	//   ....[1]....
        /*024c*/ 	.word	0x000064a0


	//   ....[2]....
        /*0250*/ 	.word	0x000064e0


	//----- nvinfo : EIATTR_MAX_THREADS
	.align		4
.L_324:
        /*0254*/ 	.byte	0x04, 0x05
        /*0256*/ 	.short	(.L_326 - .L_325)
.L_325:
        /*0258*/ 	.word	0x00000100
        /*025c*/ 	.word	0x00000001
        /*0260*/ 	.word	0x00000001


	//----- nvinfo : EIATTR_CRS_STACK_SIZE
	.align		4
.L_326:
        /*0264*/ 	.byte	0x04, 0x1e
        /*0266*/ 	.short	(.L_328 - .L_327)
.L_327:
        /*0268*/ 	.word	0x00000000


	//----- nvinfo : EIATTR_CBANK_PARAM_SIZE
	.align		4
.L_328:
        /*026c*/ 	.byte	0x03, 0x19
        /*026e*/ 	.short	0x001d


	//----- nvinfo : EIATTR_PARAM_CBANK
	.align		4
        /*0270*/ 	.byte	0x04, 0x0a
        /*0272*/ 	.short	(.L_330 - .L_329)
	.align		4
.L_329:
        /*0274*/ 	.word	index@(.nv.constant0._ZN6thrust24THRUST_300001_SM_1000_NS8cuda_cub4core6detail13_kernel_agentINS1_8__reduce11ReduceAgentINS0_12zip_iteratorIN4cuda3std3__45tupleIJNS0_10device_ptrIdEENS0_17counting_iteratorIlNS0_11use_defaultESF_SF_EEEEEEEPNSB_IJdlEEESJ_iNS1_9__extrema9arg_max_fIdl10ComparatorEEEEJSI_SK_iSO_EEEvDpT0_)
        /*0278*/ 	.short	0x0380
        /*027a*/ 	.short	0x001d


	//----- nvinfo : EIATTR_SW_WAR
	.align		4
.L_330:
        /*027c*/ 	.byte	0x04, 0x36
        /*027e*/ 	.short	(.L_332 - .L_331)
.L_331:
        /*0280*/ 	.word	0x00000008
.L_332:


//--------------------- .nv.info._Z13initEyeMatrixPdi --------------------------
	.section	.nv.info._Z13initEyeMatrixPdi,"",@"SHT_CUDA_INFO"
	.sectionflags	@""
	.align	4


	//----- nvinfo : EIATTR_CUDA_API_VERSION
	.align		4
        /*0000*/ 	.byte	0x04, 0x37
        /*0002*/ 	.short	(.L_334 - .L_333)
.L_333:
        /*0004*/ 	.word	0x00000082


	//----- nvinfo : EIATTR_KPARAM_INFO
	.align		4
.L_334:
        /*0008*/ 	.byte	0x04, 0x17
        /*000a*/ 	.short	(.L_336 - .L_335)
.L_335:
        /*000c*/ 	.word	0x00000000
        /*0010*/ 	.short	0x0001
        /*0012*/ 	.short	0x0008
        /*0014*/ 	.byte	0x00, 0xf0, 0x11, 0x00


	//----- nvinfo : EIATTR_KPARAM_INFO
	.align		4
.L_336:
        /*0018*/ 	.byte	0x04, 0x17
        /*001a*/ 	.short	(.L_338 - .L_337)
.L_337:
        /*001c*/ 	.word	0x00000000
        /*0020*/ 	.short	0x0000
        /*0022*/ 	.short	0x0000
        /*0024*/ 	.byte	0x00, 0xf5, 0x21, 0x00


	//----- nvinfo : EIATTR_SPARSE_MMA_MASK
	.align		4
.L_338:
        /*0028*/ 	.byte	0x03, 0x50
        /*002a*/ 	.short	0x0000


	//----- nvinfo : EIATTR_MAXREG_COUNT
	.align		4
        /*002c*/ 	.byte	0x03, 0x1b
        /*002e*/ 	.short	0x00ff


	//----- nvinfo : EIATTR_MERCURY_ISA_VERSION
	.align		4
        /*0030*/ 	.byte	0x03, 0x5f
        /*0032*/ 	.short	0x0101


	//----- nvinfo : EIATTR_VRC_CTA_INIT_COUNT
	.align		4
        /*0034*/ 	.byte	0x02, 0x4a
	.zero		1
	.zero		1


	//----- nvinfo : EIATTR_EXIT_INSTR_OFFSETS
	.align		4
        /*0038*/ 	.byte	0x04, 0x1c
        /*003a*/ 	.short	(.L_340 - .L_339)


	//   ....[0]....
.L_339:
        /*003c*/ 	.word	0x000000b0


	//   ....[1]....
        /*0040*/ 	.word	0x00000240


	//----- nvinfo : EIATTR_CRS_STACK_SIZE
	.align		4
.L_340:
        /*0044*/ 	.byte	0x04, 0x1e
        /*0046*/ 	.short	(.L_342 - .L_341)
.L_341:
        /*0048*/ 	.word	0x00000000


	//----- nvinfo : EIATTR_CBANK_PARAM_SIZE
	.align		4
.L_342:
        /*004c*/ 	.byte	0x03, 0x19
        /*004e*/ 	.short	0x000c


	//----- nvinfo : EIATTR_PARAM_CBANK
	.align		4
        /*0050*/ 	.byte	0x04, 0x0a
        /*0052*/ 	.short	(.L_344 - .L_343)
	.align		4
.L_343:
        /*0054*/ 	.word	index@(.nv.constant0._Z13initEyeMatrixPdi)
        /*0058*/ 	.short	0x0380
        /*005a*/ 	.short	0x000c


	//----- nvinfo : EIATTR_SW_WAR
	.align		4
.L_344:
        /*005c*/ 	.byte	0x04, 0x36
        /*005e*/ 	.short	(.L_346 - .L_345)
.L_345:
        /*0060*/ 	.word	0x00000008
.L_346:


//--------------------- .nv.info._Z4multPdS_i     --------------------------
	.section	.nv.info._Z4multPdS_i,"",@"SHT_CUDA_INFO"
	.sectionflags	@""
	.align	4


	//----- nvinfo : EIATTR_CUDA_API_VERSION
	.align		4
        /*0000*/ 	.byte	0x04, 0x37
        /*0002*/ 	.short	(.L_348 - .L_347)
.L_347:
        /*0004*/ 	.word	0x00000082


	//----- nvinfo : EIATTR_KPARAM_INFO
	.align		4
.L_348:
        /*0008*/ 	.byte	0x04, 0x17
        /*000a*/ 	.short	(.L_350 - .L_349)
.L_349:
        /*000c*/ 	.word	0x00000000
        /*0010*/ 	.short	0x0002
        /*0012*/ 	.short	0x0010
        /*0014*/ 	.byte	0x00, 0xf0, 0x11, 0x00


	//----- nvinfo : EIATTR_KPARAM_INFO
	.align		4
.L_350:
        /*0018*/ 	.byte	0x04, 0x17
        /*001a*/ 	.short	(.L_352 - .L_351)
.L_351:
        /*001c*/ 	.word	0x00000000
        /*0020*/ 	.short	0x0001
        /*0022*/ 	.short	0x0008
        /*0024*/ 	.byte	0x00, 0xf5, 0x21, 0x00


	//----- nvinfo : EIATTR_KPARAM_INFO
	.align		4
.L_352:
        /*0028*/ 	.byte	0x04, 0x17
        /*002a*/ 	.short	(.L_354 - .L_353)
.L_353:
        /*002c*/ 	.word	0x00000000
        /*0030*/ 	.short	0x0000
        /*0032*/ 	.short	0x0000
        /*0034*/ 	.byte	0x00, 0xf5, 0x21, 0x00


	//----- nvinfo : EIATTR_SPARSE_MMA_MASK
	.align		4
.L_354:
        /*0038*/ 	.byte	0x03, 0x50
        /*003a*/ 	.short	0x0000


	//----- nvinfo : EIATTR_MAXREG_COUNT
	.align		4
        /*003c*/ 	.byte	0x03, 0x1b
        /*003e*/ 	.short	0x00ff


	//----- nvinfo : EIATTR_MERCURY_ISA_VERSION
	.align		4
        /*0040*/ 	.byte	0x03, 0x5f
        /*0042*/ 	.short	0x0101


	//----- nvinfo : EIATTR_VRC_CTA_INIT_COUNT
	.align		4
        /*0044*/ 	.byte	0x02, 0x4a
	.zero		1
	.zero		1


	//----- nvinfo : EIATTR_EXIT_INSTR_OFFSETS
	.align		4
        /*0048*/ 	.byte	0x04, 0x1c
        /*004a*/ 	.short	(.L_356 - .L_355)


	//   ....[0]....
.L_355:
        /*004c*/ 	.word	0x000000b0


	//   ....[1]....
        /*0050*/ 	.word	0x000003c0


	//----- nvinfo : EIATTR_CRS_STACK_SIZE
	.align		4
.L_356:
        /*0054*/ 	.byte	0x04, 0x1e
        /*0056*/ 	.short	(.L_358 - .L_357)
.L_357:
        /*0058*/ 	.word	0x00000000


	//----- nvinfo : EIATTR_CBANK_PARAM_SIZE
	.align		4
.L_358:
        /*005c*/ 	.byte	0x03, 0x19
        /*005e*/ 	.short	0x0014


	//----- nvinfo : EIATTR_PARAM_CBANK
	.align		4
        /*0060*/ 	.byte	0x04, 0x0a
        /*0062*/ 	.short	(.L_360 - .L_359)
	.align		4
.L_359:
        /*0064*/ 	.word	index@(.nv.constant0._Z4multPdS_i)
        /*0068*/ 	.short	0x0380
        /*006a*/ 	.short	0x0014


	//----- nvinfo : EIATTR_SW_WAR
	.align		4
.L_360:
        /*006c*/ 	.byte	0x04, 0x36
        /*006e*/ 	.short	(.L_362 - .L_361)
.L_361:
        /*0070*/ 	.word	0x00000008
.L_362:


//--------------------- .nv.info._Z18updateRowsReversedPdS_S_ii --------------------------
	.section	.nv.info._Z18updateRowsReversedPdS_S_ii,"",@"SHT_CUDA_INFO"
	.sectionflags	@""
	.align	4


	//----- nvinfo : EIATTR_CUDA_API_VERSION
	.align		4
        /*0000*/ 	.byte	0x04, 0x37
        /*0002*/ 	.short	(.L_364 - .L_363)
.L_363:
        /*0004*/ 	.word	0x00000082


	//----- nvinfo : EIATTR_KPARAM_INFO
	.align		4
.L_364:
        /*0008*/ 	.byte	0x04, 0x17
        /*000a*/ 	.short	(.L_366 - .L_365)
.L_365:
        /*000c*/ 	.word	0x00000000
        /*0010*/ 	.short	0x0004
        /*0012*/ 	.short	0x001c
        /*0014*/ 	.byte	0x00, 0xf0, 0x11, 0x00


	//----- nvinfo : EIATTR_KPARAM_INFO
	.align		4
.L_366:
        /*0018*/ 	.byte	0x04, 0x17
        /*001a*/ 	.short	(.L_368 - .L_367)
.L_367:
        /*001c*/ 	.word	0x00000000
        /*0020*/ 	.short	0x0003
        /*0022*/ 	.short	0x0018
        /*0024*/ 	.byte	0x00, 0xf0, 0x11, 0x00


	//----- nvinfo : EIATTR_KPARAM_INFO
	.align		4
.L_368:
        /*0028*/ 	.byte	0x04, 0x17
        /*002a*/ 	.short	(.L_370 - .L_369)
.L_369:
        /*002c*/ 	.word	0x00000000
        /*0030*/ 	.short	0x0002
        /*0032*/ 	.short	0x0010
        /*0034*/ 	.byte	0x00, 0xf5, 0x21, 0x00


	//----- nvinfo : EIATTR_KPARAM_INFO
	.align		4
.L_370:
        /*0038*/ 	.byte	0x04, 0x17
        /*003a*/ 	.short	(.L_372 - .L_371)
.L_371:
        /*003c*/ 	.word	0x00000000
        /*0040*/ 	.short	0x0001
        /*0042*/ 	.short	0x0008
        /*0044*/ 	.byte	0x00, 0xf5, 0x21, 0x00


	//----- nvinfo : EIATTR_KPARAM_INFO
	.align		4
.L_372:
        /*0048*/ 	.byte	0x04, 0x17
        /*004a*/ 	.short	(.L_374 - .L_373)
.L_373:
        /*004c*/ 	.word	0x00000000
        /*0050*/ 	.short	0x0000
        /*0052*/ 	.short	0x0000
        /*0054*/ 	.byte	0x00, 0xf5, 0x21, 0x00


	//----- nvinfo : EIATTR_SPARSE_MMA_MASK
	.align		4
.L_374:
        /*0058*/ 	.byte	0x03, 0x50
        /*005a*/ 	.short	0x0000


	//----- nvinfo : EIATTR_MAXREG_COUNT
	.align		4
        /*005c*/ 	.byte	0x03, 0x1b
        /*005e*/ 	.short	0x00ff


	//----- nvinfo : EIATTR_MERCURY_ISA_VERSION
	.align		4
        /*0060*/ 	.byte	0x03, 0x5f
        /*0062*/ 	.short	0x0101


	//----- nvinfo : EIATTR_VRC_CTA_INIT_COUNT
	.align		4
        /*0064*/ 	.byte	0x02, 0x4a
	.zero		1
	.zero		1


	//----- nvinfo : EIATTR_EXIT_INSTR_OFFSETS
	.align		4
        /*0068*/ 	.byte	0x04, 0x1c
        /*006a*/ 	.short	(.L_376 - .L_375)


	//   ....[0]....
.L_375:
        /*006c*/ 	.word	0x00000070


	//   ....[1]....
        /*0070*/ 	.word	0x000002d0


	//----- nvinfo : EIATTR_CRS_STACK_SIZE
	.align		4
.L_376:
        /*0074*/ 	.byte	0x04, 0x1e
        /*0076*/ 	.short	(.L_378 - .L_377)
.L_377:
        /*0078*/ 	.word	0x00000000


	//----- nvinfo : EIATTR_CBANK_PARAM_SIZE
	.align		4
.L_378:
        /*007c*/ 	.byte	0x03, 0x19
        /*007e*/ 	.short	0x0020


	//----- nvinfo : EIATTR_PARAM_CBANK
	.align		4
        /*0080*/ 	.byte	0x04, 0x0a
        /*0082*/ 	.short	(.L_380 - .L_379)
	.align		4
.L_379:
        /*0084*/ 	.word	index@(.nv.constant0._Z18updateRowsReversedPdS_S_ii)
        /*0088*/ 	.short	0x0380
        /*008a*/ 	.short	0x0020


	//----- nvinfo : EIATTR_SW_WAR
	.align		4
.L_380:
        /*008c*/ 	.byte	0x04, 0x36
        /*008e*/ 	.short	(.L_382 - .L_381)
.L_381:
        /*0090*/ 	.word	0x00000008
.L_382:


//--------------------- .nv.info._Z17initCoefsReversedPdS_ii --------------------------
	.section	.nv.info._Z17initCoefsReversedPdS_ii,"",@"SHT_CUDA_INFO"
	.sectionflags	@""
	.align	4


	//----- nvinfo : EIATTR_CUDA_API_VERSION
	.align		4
        /*0000*/ 	.byte	0x04, 0x37
        /*0002*/ 	.short	(.L_384 - .L_383)
.L_383:
        /*0004*/ 	.word	0x00000082


	//----- nvinfo : EIATTR_KPARAM_INFO
	.align		4
.L_384:
        /*0008*/ 	.byte	0x04, 0x17
        /*000a*/ 	.short	(.L_386 - .L_385)
.L_385:
        /*000c*/ 	.word	0x00000000
        /*0010*/ 	.short	0x0003
        /*0012*/ 	.short	0x0014
        /*0014*/ 	.byte	0x00, 0xf0, 0x11, 0x00


	//----- nvinfo : EIATTR_KPARAM_INFO
	.align		4
.L_386:
        /*0018*/ 	.byte	0x04, 0x17
        /*001a*/ 	.short	(.L_388 - .L_387)
.L_387:
        /*001c*/ 	.word	0x00000000
        /*0020*/ 	.short	0x0002
        /*0022*/ 	.short	0x0010
        /*0024*/ 	.byte	0x00, 0xf0, 0x11, 0x00


	//----- nvinfo : EIATTR_KPARAM_INFO
	.align		4
.L_388:
        /*0028*/ 	.byte	0x04, 0x17
        /*002a*/ 	.short	(.L_390 - .L_389)
.L_389:
        /*002c*/ 	.word	0x00000000
        /*0030*/ 	.short	0x0001
        /*0032*/ 	.short	0x0008
        /*0034*/ 	.byte	0x00, 0xf5, 0x21, 0x00


	//----- nvinfo : EIATTR_KPARAM_INFO
	.align		4
.L_390:
        /*0038*/ 	.byte	0x04, 0x17
        /*003a*/ 	.short	(.L_392 - .L_391)
.L_391:
        /*003c*/ 	.word	0x00000000
        /*0040*/ 	.short	0x0000
        /*0042*/ 	.short	0x0000
        /*0044*/ 	.byte	0x00, 0xf5, 0x21, 0x00


	//----- nvinfo : EIATTR_SPARSE_MMA_MASK
	.align		4
.L_392:
        /*0048*/ 	.byte	0x03, 0x50
        /*004a*/ 	.short	0x0000


	//----- nvinfo : EIATTR_MAXREG_COUNT
	.align		4
        /*004c*/ 	.byte	0x03, 0x1b
        /*004e*/ 	.short	0x00ff


	//----- nvinfo : EIATTR_MERCURY_ISA_VERSION
	.align		4
        /*0050*/ 	.byte	0x03, 0x5f
        /*0052*/ 	.short	0x0101


	//----- nvinfo : EIATTR_VRC_CTA_INIT_COUNT
	.align		4
        /*0054*/ 	.byte	0x02, 0x4a
	.zero		1
	.zero		1


	//----- nvinfo : EIATTR_EXIT_INSTR_OFFSETS
	.align		4
        /*0058*/ 	.byte	0x04, 0x1c
        /*005a*/ 	.short	(.L_394 - .L_393)


	//   ....[0]....
.L_393:
        /*005c*/ 	.word	0x000000a0


	//   ....[1]....
        /*0060*/ 	.word	0x00000310


	//----- nvinfo : EIATTR_CRS_STACK_SIZE
	.align		4
.L_394:
        /*0064*/ 	.byte	0x04, 0x1e
        /*0066*/ 	.short	(.L_396 - .L_395)
.L_395:
        /*0068*/ 	.word	0x00000000


	//----- nvinfo : EIATTR_CBANK_PARAM_SIZE
	.align		4
.L_396:
        /*006c*/ 	.byte	0x03, 0x19
        /*006e*/ 	.short	0x0018


	//----- nvinfo : EIATTR_PARAM_CBANK
	.align		4
        /*0070*/ 	.byte	0x04, 0x0a
        /*0072*/ 	.short	(.L_398 - .L_397)
	.align		4
.L_397:
        /*0074*/ 	.word	index@(.nv.constant0._Z17initCoefsReversedPdS_ii)
        /*0078*/ 	.short	0x0380
        /*007a*/ 	.short	0x0018


	//----- nvinfo : EIATTR_SW_WAR
	.align		4
.L_398:
        /*007c*/ 	.byte	0x04, 0x36
        /*007e*/ 	.short	(.L_400 - .L_399)
.L_399:
        /*0080*/ 	.word	0x00000008
.L_400:


//--------------------- .nv.info._Z10updateRowsPdS_S_ii --------------------------
	.section	.nv.info._Z10updateRowsPdS_S_ii,"",@"SHT_CUDA_INFO"
	.sectionflags	@""
	.align	4


	//----- nvinfo : EIATTR_CUDA_API_VERSION
	.align		4
        /*0000*/ 	.byte	0x04, 0x37
        /*0002*/ 	.short	(.L_402 - .L_401)
.L_401:
        /*0004*/ 	.word	0x00000082


	//----- nvinfo : EIATTR_KPARAM_INFO
	.align		4
.L_402:
        /*0008*/ 	.byte	0x04, 0x17
        /*000a*/ 	.short	(.L_404 - .L_403)
.L_403:
        /*000c*/ 	.word	0x00000000
        /*0010*/ 	.short	0x0004
        /*0012*/ 	.short	0x001c
        /*0014*/ 	.byte	0x00, 0xf0, 0x11, 0x00


	//----- nvinfo : EIATTR_KPARAM_INFO
	.align		4
.L_404:
        /*0018*/ 	.byte	0x04, 0x17
        /*001a*/ 	.short	(.L_406 - .L_405)
.L_405:
        /*001c*/ 	.word	0x00000000
        /*0020*/ 	.short	0x0003
        /*0022*/ 	.short	0x0018
        /*0024*/ 	.byte	0x00, 0xf0, 0x11, 0x00


	//----- nvinfo : EIATTR_KPARAM_INFO
	.align		4
.L_406:
        /*0028*/ 	.byte	0x04, 0x17
        /*002a*/ 	.short	(.L_408 - .L_407)
.L_407:
        /*002c*/ 	.word	0x00000000
        /*0030*/ 	.short	0x0002
        /*0032*/ 	.short	0x0010
        /*0034*/ 	.byte	0x00, 0xf5, 0x21, 0x00


	//----- nvinfo : EIATTR_KPARAM_INFO
	.align		4
.L_408:
        /*0038*/ 	.byte	0x04, 0x17
        /*003a*/ 	.short	(.L_410 - .L_409)
.L_409:
        /*003c*/ 	.word	0x00000000
        /*0040*/ 	.short	0x0001
        /*0042*/ 	.short	0x0008
        /*0044*/ 	.byte	0x00, 0xf5, 0x21, 0x00


	//----- nvinfo : EIATTR_KPARAM_INFO
	.align		4
.L_410:
        /*0048*/ 	.byte	0x04, 0x17
        /*004a*/ 	.short	(.L_412 - .L_411)
.L_411:
        /*004c*/ 	.word	0x00000000
        /*0050*/ 	.short	0x0000
        /*0052*/ 	.short	0x0000
        /*0054*/ 	.byte	0x00, 0xf5, 0x21, 0x00


	//----- nvinfo : EIATTR_SPARSE_MMA_MASK
	.align		4
.L_412:
        /*0058*/ 	.byte	0x03, 0x50
        /*005a*/ 	.short	0x0000


	//----- nvinfo : EIATTR_MAXREG_COUNT
	.align		4
        /*005c*/ 	.byte	0x03, 0x1b
        /*005e*/ 	.short	0x00ff


	//----- nvinfo : EIATTR_MERCURY_ISA_VERSION
	.align		4
        /*0060*/ 	.byte	0x03, 0x5f
        /*0062*/ 	.short	0x0101


	//----- nvinfo : EIATTR_VRC_CTA_INIT_COUNT
	.align		4
        /*0064*/ 	.byte	0x02, 0x4a
	.zero		1
	.zero		1


	//----- nvinfo : EIATTR_EXIT_INSTR_OFFSETS
	.align		4
        /*0068*/ 	.byte	0x04, 0x1c
        /*006a*/ 	.short	(.L_414 - .L_413)


	//   ....[0]....
.L_413:
        /*006c*/ 	.word	0x00000090


	//   ....[1]....
        /*0070*/ 	.word	0x00000ab0


	//----- nvinfo : EIATTR_CRS_STACK_SIZE
	.align		4
.L_414:
        /*0074*/ 	.byte	0x04, 0x1e
        /*0076*/ 	.short	(.L_416 - .L_415)
.L_415:
        /*0078*/ 	.word	0x00000000


	//----- nvinfo : EIATTR_CBANK_PARAM_SIZE
	.align		4
.L_416:
        /*007c*/ 	.byte	0x03, 0x19
        /*007e*/ 	.short	0x0020


	//----- nvinfo : EIATTR_PARAM_CBANK
	.align		4
        /*0080*/ 	.byte	0x04, 0x0a
        /*0082*/ 	.short	(.L_418 - .L_417)
	.align		4
.L_417:
        /*0084*/ 	.word	index@(.nv.constant0._Z10updateRowsPdS_S_ii)
        /*0088*/ 	.short	0x0380
        /*008a*/ 	.short	0x0020


	//----- nvinfo : EIATTR_SW_WAR
	.align		4
.L_418:
        /*008c*/ 	.byte	0x04, 0x36
        /*008e*/ 	.short	(.L_420 - .L_419)
.L_419:
        /*0090*/ 	.word	0x00000008
.L_420:


//--------------------- .nv.info._Z9initCoefsPdS_ii --------------------------
	.section	.nv.info._Z9initCoefsPdS_ii,"",@"SHT_CUDA_INFO"
	.sectionflags	@""
	.align	4


	//----- nvinfo : EIATTR_CUDA_API_VERSION
	.align		4
        /*0000*/ 	.byte	0x04, 0x37
        /*0002*/ 	.short	(.L_422 - .L_421)
.L_421:
        /*0004*/ 	.word	0x00000082


	//----- nvinfo : EIATTR_KPARAM_INFO
	.align		4
.L_422:
        /*0008*/ 	.byte	0x04, 0x17
        /*000a*/ 	.short	(.L_424 - .L_423)
.L_423:
        /*000c*/ 	.word	0x00000000
        /*0010*/ 	.short	0x0003
        /*0012*/ 	.short	0x0014
        /*0014*/ 	.byte	0x00, 0xf0, 0x11, 0x00


	//----- nvinfo : EIATTR_KPARAM_INFO
	.align		4
.L_424:
        /*0018*/ 	.byte	0x04, 0x17
        /*001a*/ 	.short	(.L_426 - .L_425)
.L_425:
        /*001c*/ 	.word	0x00000000
        /*0020*/ 	.short	0x0002
        /*0022*/ 	.short	0x0010
        /*0024*/ 	.byte	0x00, 0xf0, 0x11, 0x00


	//----- nvinfo : EIATTR_KPARAM_INFO
	.align		4
.L_426:
        /*0028*/ 	.byte	0x04, 0x17
        /*002a*/ 	.short	(.L_428 - .L_427)
.L_427:
        /*002c*/ 	.word	0x00000000
        /*0030*/ 	.short	0x0001
        /*0032*/ 	.short	0x0008
        /*0034*/ 	.byte	0x00, 0xf5, 0x21, 0x00


	//----- nvinfo : EIATTR_KPARAM_INFO
	.align		4
.L_428:
        /*0038*/ 	.byte	0x04, 0x17
        /*003a*/ 	.short	(.L_430 - .L_429)
.L_429:
        /*003c*/ 	.word	0x00000000
        /*0040*/ 	.short	0x0000
        /*0042*/ 	.short	0x0000
        /*0044*/ 	.byte	0x00, 0xf5, 0x21, 0x00


	//----- nvinfo : EIATTR_SPARSE_MMA_MASK
	.align		4
.L_430:
        /*0048*/ 	.byte	0x03, 0x50
        /*004a*/ 	.short	0x0000


	//----- nvinfo : EIATTR_MAXREG_COUNT
	.align		4
        /*004c*/ 	.byte	0x03, 0x1b
        /*004e*/ 	.short	0x00ff


	//----- nvinfo : EIATTR_MERCURY_ISA_VERSION
	.align		4
        /*0050*/ 	.byte	0x03, 0x5f
        /*0052*/ 	.short	0x0101


	//----- nvinfo : EIATTR_VRC_CTA_INIT_COUNT
	.align		4
        /*0054*/ 	.byte	0x02, 0x4a
	.zero		1
	.zero		1


	//----- nvinfo : EIATTR_EXIT_INSTR_OFFSETS
	.align		4
        /*0058*/ 	.byte	0x04, 0x1c
        /*005a*/ 	.short	(.L_432 - .L_431)


	//   ....[0]....
.L_431:
        /*005c*/ 	.word	0x00000080


	//   ....[1]....
        /*0060*/ 	.word	0x00000310


	//----- nvinfo : EIATTR_CRS_STACK_SIZE
	.align		4
.L_432:
        /*0064*/ 	.byte	0x04, 0x1e
        /*0066*/ 	.short	(.L_434 - .L_433)
.L_433:
        /*0068*/ 	.word	0x00000000


	//----- nvinfo : EIATTR_CBANK_PARAM_SIZE
	.align		4
.L_434:
        /*006c*/ 	.byte	0x03, 0x19
        /*006e*/ 	.short	0x0018


	//----- nvinfo : EIATTR_PARAM_CBANK
	.align		4
        /*0070*/ 	.byte	0x04, 0x0a
        /*0072*/ 	.short	(.L_436 - .L_435)
	.align		4
.L_435:
        /*0074*/ 	.word	index@(.nv.constant0._Z9initCoefsPdS_ii)
        /*0078*/ 	.short	0x0380
        /*007a*/ 	.short	0x0018


	//----- nvinfo : EIATTR_SW_WAR
	.align		4
.L_436:
        /*007c*/ 	.byte	0x04, 0x36
        /*007e*/ 	.short	(.L_438 - .L_437)
.L_437:
        /*0080*/ 	.word	0x00000008
.L_438:


//--------------------- .nv.info._Z8swapRowsPdiii --------------------------
	.section	.nv.info._Z8swapRowsPdiii,"",@"SHT_CUDA_INFO"
	.sectionflags	@""
	.align	4


	//----- nvinfo : EIATTR_CUDA_API_VERSION
	.align		4
        /*0000*/ 	.byte	0x04, 0x37
        /*0002*/ 	.short	(.L_440 - .L_439)
.L_439:
        /*0004*/ 	.word	0x00000082


	//----- nvinfo : EIATTR_KPARAM_INFO
	.align		4
.L_440:
        /*0008*/ 	.byte	0x04, 0x17
        /*000a*/ 	.short	(.L_442 - .L_441)
.L_441:
        /*000c*/ 	.word	0x00000000
        /*0010*/ 	.short	0x0003
        /*0012*/ 	.short	0x0010
        /*0014*/ 	.byte	0x00, 0xf0, 0x11, 0x00


	//----- nvinfo : EIATTR_KPARAM_INFO
	.align		4
.L_442:
        /*0018*/ 	.byte	0x04, 0x17
        /*001a*/ 	.short	(.L_444 - .L_443)
.L_443:
        /*001c*/ 	.word	0x00000000
        /*0020*/ 	.short	0x0002
        /*0022*/ 	.short	0x000c
        /*0024*/ 	.byte	0x00, 0xf0, 0x11, 0x00


	//----- nvinfo : EIATTR_KPARAM_INFO
	.align		4
.L_444:
        /*0028*/ 	.byte	0x04, 0x17
        /*002a*/ 	.short	(.L_446 - .L_445)
.L_445:
        /*002c*/ 	.word	0x00000000
        /*0030*/ 	.short	0x0001
        /*0032*/ 	.short	0x0008
        /*0034*/ 	.byte	0x00, 0xf0, 0x11, 0x00


	//----- nvinfo : EIATTR_KPARAM_INFO
	.align		4
.L_446:
        /*0038*/ 	.byte	0x04, 0x17
        /*003a*/ 	.short	(.L_448 - .L_447)
.L_447:
        /*003c*/ 	.word	0x00000000
        /*0040*/ 	.short	0x0000
        /*0042*/ 	.short	0x0000
        /*0044*/ 	.byte	0x00, 0xf5, 0x21, 0x00


	//----- nvinfo : EIATTR_SPARSE_MMA_MASK
	.align		4
.L_448:
        /*0048*/ 	.byte	0x03, 0x50
        /*004a*/ 	.short	0x0000


	//----- nvinfo : EIATTR_MAXREG_COUNT
	.align		4
        /*004c*/ 	.byte	0x03, 0x1b
        /*004e*/ 	.short	0x00ff


	//----- nvinfo : EIATTR_MERCURY_ISA_VERSION
	.align		4
        /*0050*/ 	.byte	0x03, 0x5f
        /*0052*/ 	.short	0x0101


	//----- nvinfo : EIATTR_VRC_CTA_INIT_COUNT
	.align		4
        /*0054*/ 	.byte	0x02, 0x4a
	.zero		1
	.zero		1


	//----- nvinfo : EIATTR_EXIT_INSTR_OFFSETS
	.align		4
        /*0058*/ 	.byte	0x04, 0x1c
        /*005a*/ 	.short	(.L_450 - .L_449)


	//   ....[0]....
.L_449:
        /*005c*/ 	.word	0x000000b0


	//   ....[1]....
        /*0060*/ 	.word	0x000002a0


	//----- nvinfo : EIATTR_CRS_STACK_SIZE
	.align		4
.L_450:
        /*0064*/ 	.byte	0x04, 0x1e
        /*0066*/ 	.short	(.L_452 - .L_451)
.L_451:
        /*0068*/ 	.word	0x00000000


	//----- nvinfo : EIATTR_CBANK_PARAM_SIZE
	.align		4
.L_452:
        /*006c*/ 	.byte	0x03, 0x19
        /*006e*/ 	.short	0x0014


	//----- nvinfo : EIATTR_PARAM_CBANK
	.align		4
        /*0070*/ 	.byte	0x04, 0x0a
        /*0072*/ 	.short	(.L_454 - .L_453)
	.align		4
.L_453:
        /*0074*/ 	.word	index@(.nv.constant0._Z8swapRowsPdiii)
        /*0078*/ 	.short	0x0380
        /*007a*/ 	.short	0x0014


	//----- nvinfo : EIATTR_SW_WAR
	.align		4
.L_454:
        /*007c*/ 	.byte	0x04, 0x36
        /*007e*/ 	.short	(.L_456 - .L_455)
.L_455:
        /*0080*/ 	.word	0x00000008
.L_456:


//--------------------- .nv.callgraph             --------------------------
	.section	.nv.callgraph,"",@"SHT_CUDA_CALLGRAPH"
	.align	4
	.sectionentsize	8
	.align		4
        /*0000*/ 	.word	0x00000000
	.align		4
        /*0004*/ 	.word	0xffffffff
	.align		4
        /*0008*/ 	.word	0x00000000
	.align		4
        /*000c*/ 	.word	0xfffffffe
	.align		4
        /*0010*/ 	.word	0x00000000
	.align		4
        /*0014*/ 	.word	0xfffffffd
	.align		4
        /*0018*/ 	.word	0x00000000
	.align		4
        /*001c*/ 	.word	0xfffffffc


//--------------------- .nv.constant4             --------------------------
	.section	.nv.constant4,"a",@progbits
	.align	8
	.align		8
.nv.constant4:
        /*0000*/ 	.dword	_ZN34_INTERNAL_dfe1785c_4_k_cu_51f88ff34cuda3std3__45__cpo5beginE
	.align		8
        /*0008*/ 	.dword	_ZN34_INTERNAL_dfe1785c_4_k_cu_51f88ff34cuda3std3__45__cpo3endE
	.align		8
        /*0010*/ 	.dword	_ZN34_INTERNAL_dfe1785c_4_k_cu_51f88ff34cuda3std3__45__cpo6cbeginE
	.align		8
        /*0018*/ 	.dword	_ZN34_INTERNAL_dfe1785c_4_k_cu_51f88ff34cuda3std3__45__cpo4cendE
	.align		8
        /*0020*/ 	.dword	_ZN34_INTERNAL_dfe1785c_4_k_cu_51f88ff34cuda3std3__45__cpo6rbeginE
	.align		8
        /*0028*/ 	.dword	_ZN34_INTERNAL_dfe1785c_4_k_cu_51f88ff34cuda3std3__45__cpo4rendE
	.align		8
        /*0030*/ 	.dword	_ZN34_INTERNAL_dfe1785c_4_k_cu_51f88ff34cuda3std3__45__cpo7crbeginE
	.align		8
        /*0038*/ 	.dword	_ZN34_INTERNAL_dfe1785c_4_k_cu_51f88ff34cuda3std3__45__cpo5crendE
	.align		8
        /*0040*/ 	.dword	_ZN34_INTERNAL_dfe1785c_4_k_cu_51f88ff34cuda3std3__436_GLOBAL__N__dfe1785c_4_k_cu_51f88ff36ignoreE
	.align		8
        /*0048*/ 	.dword	_ZN34_INTERNAL_dfe1785c_4_k_cu_51f88ff34cuda3std3__419piecewise_constructE
	.align		8
        /*0050*/ 	.dword	_ZN34_INTERNAL_dfe1785c_4_k_cu_51f88ff34cuda3std3__48in_placeE
	.align		8
        /*0058*/ 	.dword	_ZN34_INTERNAL_dfe1785c_4_k_cu_51f88ff34cuda3std3__420unreachable_sentinelE
	.align		8
        /*0060*/ 	.dword	_ZN34_INTERNAL_dfe1785c_4_k_cu_51f88ff34cuda3std3__47nulloptE
	.align		8
        /*0068*/ 	.dword	_ZN34_INTERNAL_dfe1785c_4_k_cu_51f88ff34cuda3std3__48unexpectE
	.align		8
        /*0070*/ 	.dword	_ZN34_INTERNAL_dfe1785c_4_k_cu_51f88ff34cuda3std6ranges3__45__cpo4swapE
	.align		8
        /*0078*/ 	.dword	_ZN34_INTERNAL_dfe1785c_4_k_cu_51f88ff34cuda3std6ranges3__45__cpo9iter_moveE
	.align		8
        /*0080*/ 	.dword	_ZN34_INTERNAL_dfe1785c_4_k_cu_51f88ff34cuda3std6ranges3__45__cpo5beginE
	.align		8
        /*0088*/ 	.dword	_ZN34_INTERNAL_dfe1785c_4_k_cu_51f88ff34cuda3std6ranges3__45__cpo3endE
	.align		8
        /*0090*/ 	.dword	_ZN34_INTERNAL_dfe1785c_4_k_cu_51f88ff34cuda3std6ranges3__45__cpo6cbeginE
	.align		8
        /*0098*/ 	.dword	_ZN34_INTERNAL_dfe1785c_4_k_cu_51f88ff34cuda3std6ranges3__45__cpo4cendE
	.align		8
        /*00a0*/ 	.dword	_ZN34_INTERNAL_dfe1785c_4_k_cu_51f88ff34cuda3std6ranges3__45__cpo7advanceE
	.align		8
        /*00a8*/ 	.dword	_ZN34_INTERNAL_dfe1785c_4_k_cu_51f88ff34cuda3std6ranges3__45__cpo9iter_swapE
	.align		8
        /*00b0*/ 	.dword	_ZN34_INTERNAL_dfe1785c_4_k_cu_51f88ff34cuda3std6ranges3__45__cpo4nextE
	.align		8
        /*00b8*/ 	.dword	_ZN34_INTERNAL_dfe1785c_4_k_cu_51f88ff34cuda3std6ranges3__45__cpo4prevE
	.align		8
        /*00c0*/ 	.dword	_ZN34_INTERNAL_dfe1785c_4_k_cu_51f88ff34cuda3std6ranges3__45__cpo4dataE
	.align		8
        /*00c8*/ 	.dword	_ZN34_INTERNAL_dfe1785c_4_k_cu_51f88ff34cuda3std6ranges3__45__cpo5cdataE
	.align		8
        /*00d0*/ 	.dword	_ZN34_INTERNAL_dfe1785c_4_k_cu_51f88ff34cuda3std6ranges3__45__cpo4sizeE
	.align		8
        /*00d8*/ 	.dword	_ZN34_INTERNAL_dfe1785c_4_k_cu_51f88ff34cuda3std6ranges3__45__cpo5ssizeE
	.align		8
        /*00e0*/ 	.dword	_ZN34_INTERNAL_dfe1785c_4_k_cu_51f88ff34cuda3std6ranges3__45__cpo8distanceE
	.align		8
        /*00e8*/ 	.dword	_ZN34_INTERNAL_dfe1785c_4_k_cu_51f88ff36thrust24THRUST_300001_SM_1000_NS8cuda_cub3parE
	.align		8
        /*00f0*/ 	.dword	_ZN34_INTERNAL_dfe1785c_4_k_cu_51f88ff36thrust24THRUST_300001_SM_1000_NS8cuda_cub10par_nosyncE
	.align		8
        /*00f8*/ 	.dword	_ZN34_INTERNAL_dfe1785c_4_k_cu_51f88ff36thrust24THRUST_300001_SM_1000_NS6system6detail10sequential3seqE
	.align		8
        /*0100*/ 	.dword	_ZN34_INTERNAL_dfe1785c_4_k_cu_51f88ff36thrust24THRUST_300001_SM_1000_NS6system3cpp3parE
	.align		8
        /*0108*/ 	.dword	_ZN34_INTERNAL_dfe1785c_4_k_cu_51f88ff36thrust24THRUST_300001_SM_1000_NS12placeholders2_1E
	.align		8
        /*0110*/ 	.dword	_ZN34_INTERNAL_dfe1785c_4_k_cu_51f88ff36thrust24THRUST_300001_SM_1000_NS12placeholders2_2E
	.align		8
        /*0118*/ 	.dword	_ZN34_INTERNAL_dfe1785c_4_k_cu_51f88ff36thrust24THRUST_300001_SM_1000_NS12placeholders2_3E
	.align		8
        /*0120*/ 	.dword	_ZN34_INTERNAL_dfe1785c_4_k_cu_51f88ff36thrust24THRUST_300001_SM_1000_NS12placeholders2_4E
	.align		8
        /*0128*/ 	.dword	_ZN34_INTERNAL_dfe1785c_4_k_cu_51f88ff36thrust24THRUST_300001_SM_1000_NS12placeholders2_5E
	.align		8
        /*0130*/ 	.dword	_ZN34_INTERNAL_dfe1785c_4_k_cu_51f88ff36thrust24THRUST_300001_SM_1000_NS12placeholders2_6E
	.align		8
        /*0138*/ 	.dword	_ZN34_INTERNAL_dfe1785c_4_k_cu_51f88ff36thrust24THRUST_300001_SM_1000_NS12placeholders2_7E
	.align		8
        /*0140*/ 	.dword	_ZN34_INTERNAL_dfe1785c_4_k_cu_51f88ff36thrust24THRUST_300001_SM_1000_NS12placeholders2_8E
	.align		8
        /*0148*/ 	.dword	_ZN34_INTERNAL_dfe1785c_4_k_cu_51f88ff36thrust24THRUST_300001_SM_1000_NS12placeholders2_9E
	.align		8
        /*0150*/ 	.dword	_ZN34_INTERNAL_dfe1785c_4_k_cu_51f88ff36thrust24THRUST_300001_SM_1000_NS12placeholders3_10E
	.align		8
        /*0158*/ 	.dword	_ZN34_INTERNAL_dfe1785c_4_k_cu_51f88ff36thrust24THRUST_300001_SM_1000_NS3seqE
	.align		8
        /*0160*/ 	.dword	_ZN34_INTERNAL_dfe1785c_4_k_cu_51f88ff36thrust24THRUST_300001_SM_1000_NS6deviceE


//--------------------- .text._ZN3cub18CUB_300001_SM_10006detail11EmptyKernelIvEEvv --------------------------
	.section	.text._ZN3cub18CUB_300001_SM_10006detail11EmptyKernelIvEEvv,"ax",@progbits
	.align	128
        .global         _ZN3cub18CUB_300001_SM_10006detail11EmptyKernelIvEEvv
        .type           _ZN3cub18CUB_300001_SM_10006detail11EmptyKernelIvEEvv,@function
        .size           _ZN3cub18CUB_300001_SM_10006detail11EmptyKernelIvEEvv,(.L_x_750 - _ZN3cub18CUB_300001_SM_10006detail11EmptyKernelIvEEvv)
        .other          _ZN3cub18CUB_300001_SM_10006detail11EmptyKernelIvEEvv,@"STO_CUDA_ENTRY STV_DEFAULT"
_ZN3cub18CUB_300001_SM_10006detail11EmptyKernelIvEEvv:
.text._ZN3cub18CUB_300001_SM_10006detail11EmptyKernelIvEEvv:
[----:B------:R-:W-:Y:S01]  /*0000*/  LDC R1, c[0x0][0x37c] ;  /* 0x0000df00ff017b82 */ /* 0x000fe20000000800 */
[----:B------:R-:W-:Y:S05]  /*0010*/  EXIT ;  /* 0x000000000000794d */ /* 0x000fea0003800000 */
.L_x_0:
[----:B------:R-:W-:-:S00]  /*0020*/  BRA `(.L_x_0) ;  /* 0xfffffffc00fc7947 */ /* 0x000fc0000383ffff */
[----:B------:R-:W-:-:S00]  /*0030*/  NOP ;  /* 0x0000000000007918 */ /* 0x000fc00000000000 */
        /* <DEDUP_REMOVED lines=12> */
.L_x_750:


//--------------------- .text._ZN6thrust24THRUST_300001_SM_1000_NS8cuda_cub4core6detail13_kernel_agentINS1_8__reduce11ReduceAgentIPN4cuda3std3__45tupleIJdlEEESC_SB_lNS1_9__extrema9arg_max_fIdl10ComparatorEEEEJSC_SC_iSG_EEEvDpT0_ --------------------------
	.section	.text._ZN6thrust24THRUST_300001_SM_1000_NS8cuda_cub4core6detail13_kernel_agentINS1_8__reduce11ReduceAgentIPN4cuda3std3__45tupleIJdlEEESC_SB_lNS1_9__extrema9arg_max_fIdl10ComparatorEEEEJSC_SC_iSG_EEEvDpT0_,"ax",@progbits
	.align	128
        .global         _ZN6thrust24THRUST_300001_SM_1000_NS8cuda_cub4core6detail13_kernel_agentINS1_8__reduce11ReduceAgentIPN4cuda3std3__45tupleIJdlEEESC_SB_lNS1_9__extrema9arg_max_fIdl10ComparatorEEEEJSC_SC_iSG_EEEvDpT0_
        .type           _ZN6thrust24THRUST_300001_SM_1000_NS8cuda_cub4core6detail13_kernel_agentINS1_8__reduce11ReduceAgentIPN4cuda3std3__45tupleIJdlEEESC_SB_lNS1_9__extrema9arg_max_fIdl10ComparatorEEEEJSC_SC_iSG_EEEvDpT0_,@function
        .size           _ZN6thrust24THRUST_300001_SM_1000_NS8cuda_cub4core6detail13_kernel_agentINS1_8__reduce11ReduceAgentIPN4cuda3std3__45tupleIJdlEEESC_SB_lNS1_9__extrema9arg_max_fIdl10ComparatorEEEEJSC_SC_iSG_EEEvDpT0_,(.L_x_751 - _ZN6thrust24THRUST_300001_SM_1000_NS8cuda_cub4core6detail13_kernel_agentINS1_8__reduce11ReduceAgentIPN4cuda3std3__45tupleIJdlEEESC_SB_lNS1_9__extrema9arg_max_fIdl10ComparatorEEEEJSC_SC_iSG_EEEvDpT0_)
        .other          _ZN6thrust24THRUST_300001_SM_1000_NS8cuda_cub4core6detail13_kernel_agentINS1_8__reduce11ReduceAgentIPN4cuda3std3__45tupleIJdlEEESC_SB_lNS1_9__extrema9arg_max_fIdl10ComparatorEEEEJSC_SC_iSG_EEEvDpT0_,@"STO_CUDA_ENTRY STV_DEFAULT"
_ZN6thrust24THRUST_300001_SM_1000_NS8cuda_cub4core6detail13_kernel_agentINS1_8__reduce11ReduceAgentIPN4cuda3std3__45tupleIJdlEEESC_SB_lNS1_9__extrema9arg_max_fIdl10ComparatorEEEEJSC_SC_iSG_EEEvDpT0_:
.text._ZN6thrust24THRUST_300001_SM_1000_NS8cuda_cub4core6detail13_kernel_agentINS1_8__reduce11ReduceAgentIPN4cuda3std3__45tupleIJdlEEESC_SB_lNS1_9__extrema9arg_max_fIdl10ComparatorEEEEJSC_SC_iSG_EEEvDpT0_:
[----:B------:R-:W-:Y:S01]  /*0000*/  LDC R1, c[0x0][0x37c] ;  /* 0x0000df00ff017b82 */ /* 0x000fe20000000800 */
[----:B------:R-:W0:Y:S02]  /*0010*/  LDCU UR8, c[0x0][0x390] ;  /* 0x00007200ff0877ac */ /* 0x000e240008000800 */
[----:B0-----:R-:W-:-:S13]  /*0020*/  ISETP.NE.AND P0, PT, RZ, UR8, PT ;  /* 0x00000008ff007c0c */ /* 0x001fda000bf05270 */
[----:B------:R-:W-:Y:S05]  /*0030*/  @!P0 EXIT ;  /* 0x000000000000894d */ /* 0x000fea0003800000 */
[----:B------:R-:W-:Y:S01]  /*0040*/  UISETP.GT.AND UP0, UPT, UR8, 0x4ff, UPT ;  /* 0x000004ff0800788c */ /* 0x000fe2000bf04270 */
[----:B------:R-:W-:Y:S01]  /*0050*/  BSSY.RECONVERGENT B0, `(.L_x_1) ;  /* 0x00006c1000007945 */ /* 0x000fe20003800200 */
[----:B------:R-:W0:Y:S07]  /*0060*/  LDCU.64 UR10, c[0x0][0x358] ;  /* 0x00006b00ff0a77ac */ /* 0x000e2e0008000a00 */
[----:B------:R-:W-:Y:S05]  /*0070*/  BRA.U UP0, `(.L_x_2) ;  /* 0x0000003900807547 */ /* 0x000fea000b800000 */
[----:B------:R-:W1:Y:S01]  /*0080*/  S2R R0, SR_TID.X ;  /* 0x0000000000007919 */ /* 0x000e620000002100 */
[----:B------:R-:W2:Y:S01]  /*0090*/  LDCU UR4, c[0x0][0x390] ;  /* 0x00007200ff0477ac */ /* 0x000ea20008000800 */
[----:B------:R-:W-:Y:S01]  /*00a0*/  BSSY.RECONVERGENT B1, `(.L_x_3) ;  /* 0x000000b000017945 */ /* 0x000fe20003800200 */
[----:B------:R-:W-:Y:S02]  /*00b0*/  CS2R R14, SRZ ;  /* 0x00000000000e7805 */ /* 0x000fe4000001ff00 */
[----:B------:R-:W-:Y:S02]  /*00c0*/  CS2R R12, SRZ ;  /* 0x00000000000c7805 */ /* 0x000fe4000001ff00 */
[----:B-1----:R-:W-:Y:S01]  /*00d0*/  ISETP.GE.AND P0, PT, R0, UR8, PT ;  /* 0x0000000800007c0c */ /* 0x002fe2000bf06270 */
[----:B------:R-:W-:-:S12]  /*00e0*/  IMAD.MOV.U32 R19, RZ, RZ, R0 ;  /* 0x000000ffff137224 */ /* 0x000fd800078e0000 */
[----:B--2---:R-:W-:Y:S05]  /*00f0*/  @P0 BRA `(.L_x_4) ;  /* 0x0000000000140947 */ /* 0x004fea0003800000 */
[----:B------:R-:W1:Y:S02]  /*0100*/  LDC.64 R2, c[0x0][0x380] ;  /* 0x0000e000ff027b82 */ /* 0x000e640000000a00 */
[----:B-1----:R-:W-:-:S05]  /*0110*/  IMAD.WIDE.U32 R2, R0, 0x10, R2 ;  /* 0x0000001000027825 */ /* 0x002fca00078e0002 */
[----:B0-----:R1:W5:Y:S04]  /*0120*/  LDG.E.64.CONSTANT R14, desc[UR10][R2.64] ;  /* 0x0000000a020e7981 */ /* 0x001368000c1e9b00 */
[----:B------:R1:W5:Y:S01]  /*0130*/  LDG.E.64.CONSTANT R12, desc[UR10][R2.64+0x8] ;  /* 0x0000080a020c7981 */ /* 0x000362000c1e9b00 */
[----:B------:R-:W-:-:S07]  /*0140*/  VIADD R19, R0, 0x100 ;  /* 0x0000010000137836 */ /* 0x000fce0000000000 */
.L_x_4:
[----:B0-----:R-:W-:Y:S05]  /*0150*/  BSYNC.RECONVERGENT B1 ;  /* 0x0000000000017941 */ /* 0x001fea0003800200 */
.L_x_3:
[----:B------:R-:W-:Y:S01]  /*0160*/  ISETP.GE.AND P0, PT, R19, UR8, PT ;  /* 0x0000000813007c0c */ /* 0x000fe2000bf06270 */
[----:B------:R-:W-:-:S12]  /*0170*/  BSSY.RECONVERGENT B1, `(.L_x_5) ;  /* 0x0000099000017945 */ /* 0x000fd80003800200 */
[----:B------:R-:W-:Y:S05]  /*0180*/  @P0 BRA `(.L_x_6) ;  /* 0x00000008005c0947 */ /* 0x000fea0003800000 */
[----:B------:R-:W-:Y:S01]  /*0190*/  LOP3.LUT R4, RZ, R19, RZ, 0x33, !PT ;  /* 0x00000013ff047212 */ /* 0x000fe200078e33ff */
[----:B------:R-:W-:Y:S04]  /*01a0*/  BSSY.RECONVERGENT B2, `(.L_x_7) ;  /* 0x000002e000027945 */ /* 0x000fe80003800200 */
[----:B------:R-:W-:-:S05]  /*01b0*/  VIADD R4, R4, UR8 ;  /* 0x0000000804047c36 */ /* 0x000fca0008000000 */
[----:B-1----:R-:W-:-:S04]  /*01c0*/  LOP3.LUT R2, R4, 0x300, RZ, 0xc0, !PT ;  /* 0x0000030004027812 */ /* 0x002fc800078ec0ff */
[----:B------:R-:W-:-:S13]  /*01d0*/  ISETP.NE.AND P0, PT, R2, 0x300, PT ;  /* 0x000003000200780c */ /* 0x000fda0003f05270 */
[----:B------:R-:W-:Y:S05]  /*01e0*/  @!P0 BRA `(.L_x_8) ;  /* 0x0000000000a48947 */ /* 0x000fea0003800000 */
[----:B------:R-:W0:Y:S01]  /*01f0*/  LDC.64 R2, c[0x0][0x380] ;  /* 0x0000e000ff027b82 */ /* 0x000e220000000a00 */
[----:B------:R-:W-:-:S04]  /*0200*/  LEA.HI R5, R4, 0x1, RZ, 0x18 ;  /* 0x0000000104057811 */ /* 0x000fc800078fc0ff */
[----:B------:R-:W-:-:S05]  /*0210*/  LOP3.LUT R5, R5, 0x3, RZ, 0xc0, !PT ;  /* 0x0000000305057812 */ /* 0x000fca00078ec0ff */
[----:B------:R-:W-:Y:S02]  /*0220*/  IMAD.MOV R5, RZ, RZ, -R5 ;  /* 0x000000ffff057224 */ /* 0x000fe400078e0a05 */
[----:B0-----:R-:W-:-:S04]  /*0230*/  IMAD.WIDE.U32 R2, R19, 0x10, R2 ;  /* 0x0000001013027825 */ /* 0x001fc800078e0002 */
[----:B------:R-:W-:-:S07]  /*0240*/  IMAD.MOV.U32 R16, RZ, RZ, R2 ;  /* 0x000000ffff107224 */ /* 0x000fce00078e0002 */
.L_x_11:
[----:B------:R-:W-:-:S05]  /*0250*/  IMAD.MOV.U32 R2, RZ, RZ, R16 ;  /* 0x000000ffff027224 */ /* 0x000fca00078e0010 */
[----:B------:R-:W2:Y:S04]  /*0260*/  LDG.E.64.CONSTANT R8, desc[UR10][R2.64] ;  /* 0x0000000a02087981 */ /* 0x000ea8000c1e9b00 */
[----:B------:R-:W3:Y:S01]  /*0270*/  LDG.E.64.CONSTANT R10, desc[UR10][R2.64+0x8] ;  /* 0x0000080a020a7981 */ /* 0x000ee2000c1e9b00 */
[----:B------:R-:W-:Y:S01]  /*0280*/  VIADD R5, R5, 0x1 ;  /* 0x0000000105057836 */ /* 0x000fe20000000000 */
[----:B------:R-:W-:Y:S01]  /*0290*/  BSSY.RECONVERGENT B3, `(.L_x_9) ;  /* 0x000001b000037945 */ /* 0x000fe20003800200 */
[----:B-----5:R-:W-:Y:S01]  /*02a0*/  IMAD.MOV.U32 R21, RZ, RZ, R13 ;  /* 0x000000ffff157224 */ /* 0x020fe200078e000d */
[----:B------:R-:W-:Y:S01]  /*02b0*/  IADD3 R16, P3, PT, R2, 0x1000, RZ ;  /* 0x0000100002107810 */ /* 0x000fe20007f7e0ff */
[----:B------:R-:W-:Y:S01]  /*02c0*/  IMAD.MOV.U32 R17, RZ, RZ, R12 ;  /* 0x000000ffff117224 */ /* 0x000fe200078e000c */
[----:B------:R-:W-:Y:S01]  /*02d0*/  ISETP.NE.AND P2, PT, R5, RZ, PT ;  /* 0x000000ff0500720c */ /* 0x000fe20003f45270 */
[----:B------:R-:W-:-:S02]  /*02e0*/  IMAD.MOV.U32 R6, RZ, RZ, R14 ;  /* 0x000000ffff067224 */ /* 0x000fc400078e000e */
[----:B------:R-:W-:Y:S01]  /*02f0*/  IMAD.MOV.U32 R7, RZ, RZ, R15 ;  /* 0x000000ffff077224 */ /* 0x000fe200078e000f */
[----:B--2---:R-:W-:Y:S01]  /*0300*/  DSETP.GEU.AND P0, PT, |R14|, |R8|, PT ;  /* 0x400000080e00722a */ /* 0x004fe20003f0e200 */
[----:B------:R-:W-:Y:S02]  /*0310*/  IMAD.MOV.U32 R14, RZ, RZ, R8 ;  /* 0x000000ffff0e7224 */ /* 0x000fe400078e0008 */
[----:B---3--:R-:W-:Y:S02]  /*0320*/  IMAD.MOV.U32 R12, RZ, RZ, R10 ;  /* 0x000000ffff0c7224 */ /* 0x008fe400078e000a */
[----:B------:R-:W-:Y:S02]  /*0330*/  IMAD.MOV.U32 R13, RZ, RZ, R11 ;  /* 0x000000ffff0d7224 */ /* 0x000fe400078e000b */
[----:B------:R-:W-:-:S07]  /*0340*/  IMAD.MOV.U32 R15, RZ, RZ, R9 ;  /* 0x000000ffff0f7224 */ /* 0x000fce00078e0009 */
[----:B------:R-:W-:Y:S05]  /*0350*/  @!P0 BRA `(.L_x_10) ;  /* 0x0000000000388947 */ /* 0x000fea0003800000 */
[----:B------:R-:W-:Y:S01]  /*0360*/  DSETP.GEU.AND P0, PT, |R8|, |R6|, PT ;  /* 0x400000060800722a */ /* 0x000fe20003f0e200 */
[----:B------:R-:W-:Y:S02]  /*0370*/  IMAD.MOV.U32 R14, RZ, RZ, R6 ;  /* 0x000000ffff0e7224 */ /* 0x000fe400078e0006 */
[----:B------:R-:W-:Y:S02]  /*0380*/  IMAD.MOV.U32 R15, RZ, RZ, R7 ;  /* 0x000000ffff0f7224 */ /* 0x000fe400078e0007 */
[----:B------:R-:W-:Y:S02]  /*0390*/  IMAD.MOV.U32 R12, RZ, RZ, R17 ;  /* 0x000000ffff0c7224 */ /* 0x000fe400078e0011 */
[----:B------:R-:W-:-:S07]  /*03a0*/  IMAD.MOV.U32 R13, RZ, RZ, R21 ;  /* 0x000000ffff0d7224 */ /* 0x000fce00078e0015 */
[----:B------:R-:W-:Y:S05]  /*03b0*/  @!P0 BRA `(.L_x_10) ;  /* 0x0000000000208947 */ /* 0x000fea0003800000 */
[CC--:B------:R-:W-:Y:S02]  /*03c0*/  ISETP.GE.U32.AND P1, PT, R17.reuse, R10.reuse, PT ;  /* 0x0000000a1100720c */ /* 0x0c0fe40003f26070 */
[----:B------:R-:W-:Y:S02]  /*03d0*/  ISETP.LT.U32.AND P0, PT, R17, R10, PT ;  /* 0x0000000a1100720c */ /* 0x000fe40003f01070 */
[CC--:B------:R-:W-:Y:S02]  /*03e0*/  ISETP.GE.AND.EX P1, PT, R21.reuse, R11.reuse, PT, P1 ;  /* 0x0000000b1500720c */ /* 0x0c0fe40003f26310 */
[----:B------:R-:W-:Y:S02]  /*03f0*/  ISETP.LT.AND.EX P0, PT, R21, R11, PT, P0 ;  /* 0x0000000b1500720c */ /* 0x000fe40003f01300 */
[----:B------:R-:W-:Y:S02]  /*0400*/  FSEL R14, R6, R8, !P1 ;  /* 0x00000008060e7208 */ /* 0x000fe40004800000 */
[----:B------:R-:W-:-:S02]  /*0410*/  FSEL R15, R7, R9, !P1 ;  /* 0x00000009070f7208 */ /* 0x000fc40004800000 */
[----:B------:R-:W-:Y:S02]  /*0420*/  SEL R12, R17, R10, P0 ;  /* 0x0000000a110c7207 */ /* 0x000fe40000000000 */
[----:B------:R-:W-:-:S07]  /*0430*/  SEL R13, R21, R11, P0 ;  /* 0x0000000b150d7207 */ /* 0x000fce0000000000 */
.L_x_10:
[----:B------:R-:W-:Y:S05]  /*0440*/  BSYNC.RECONVERGENT B3 ;  /* 0x0000000000037941 */ /* 0x000fea0003800200 */
.L_x_9:
[----:B------:R-:W-:Y:S02]  /*0450*/  IMAD.X R3, RZ, RZ, R3, P3 ;  /* 0x000000ffff037224 */ /* 0x000fe400018e0603 */
[----:B------:R-:W-:Y:S01]  /*0460*/  VIADD R19, R19, 0x100 ;  /* 0x0000010013137836 */ /* 0x000fe20000000000 */
[----:B------:R-:W-:Y:S06]  /*0470*/  @P2 BRA `(.L_x_11) ;  /* 0xfffffffc00742947 */ /* 0x000fec000383ffff */
.L_x_8:
[----:B------:R-:W-:Y:S05]  /*0480*/  BSYNC.RECONVERGENT B2 ;  /* 0x0000000000027941 */ /* 0x000fea0003800200 */
.L_x_7:
[----:B------:R-:W0:Y:S01]  /*0490*/  LDC.64 R8, c[0x0][0x380] ;  /* 0x0000e000ff087b82 */ /* 0x000e220000000a00 */
[----:B------:R-:W-:-:S13]  /*04a0*/  ISETP.GE.U32.AND P0, PT, R4, 0x300, PT ;  /* 0x000003000400780c */ /* 0x000fda0003f06070 */
[----:B------:R-:W-:Y:S05]  /*04b0*/  @!P0 BRA `(.L_x_6) ;  /* 0x0000000400908947 */ /* 0x000fea0003800000 */
.L_x_20:
[----:B0-----:R-:W-:-:S05]  /*04c0*/  IMAD.WIDE R20, R19, 0x10, R8 ;  /* 0x0000001013147825 */ /* 0x001fca00078e0208 */
[----:B------:R-:W2:Y:S04]  /*04d0*/  LDG.E.64.CONSTANT R10, desc[UR10][R20.64] ;  /* 0x0000000a140a7981 */ /* 0x000ea8000c1e9b00 */
[----:B------:R-:W3:Y:S04]  /*04e0*/  LDG.E.64.CONSTANT R16, desc[UR10][R20.64+0x8] ;  /* 0x0000080a14107981 */ /* 0x000ee8000c1e9b00 */
[----:B-----5:R0:W5:Y:S04]  /*04f0*/  LDG.E.64.CONSTANT R6, desc[UR10][R20.64+0x1000] ;  /* 0x0010000a14067981 */ /* 0x020168000c1e9b00 */
[----:B------:R0:W5:Y:S01]  /*0500*/  LDG.E.64.CONSTANT R4, desc[UR10][R20.64+0x1008] ;  /* 0x0010080a14047981 */ /* 0x000162000c1e9b00 */
[----:B------:R-:W-:Y:S01]  /*0510*/  BSSY.RECONVERGENT B2, `(.L_x_12) ;  /* 0x0000015000027945 */ /* 0x000fe20003800200 */
[----:B--2---:R-:W-:Y:S01]  /*0520*/  DSETP.GEU.AND P0, PT, |R14|, |R10|, PT ;  /* 0x4000000a0e00722a */ /* 0x004fe20003f0e200 */
[----:B------:R-:W-:-:S02]  /*0530*/  IMAD.MOV.U32 R2, RZ, RZ, R10 ;  /* 0x000000ffff027224 */ /* 0x000fc400078e000a */
[----:B------:R-:W-:Y:S02]  /*0540*/  IMAD.MOV.U32 R3, RZ, RZ, R11 ;  /* 0x000000ffff037224 */ /* 0x000fe400078e000b */
[----:B---3--:R-:W-:Y:S02]  /*0550*/  IMAD.MOV.U32 R23, RZ, RZ, R16 ;  /* 0x000000ffff177224 */ /* 0x008fe400078e0010 */
[----:B------:R-:W-:-:S07]  /*0560*/  IMAD.MOV.U32 R25, RZ, RZ, R17 ;  /* 0x000000ffff197224 */ /* 0x000fce00078e0011 */
[----:B0-----:R-:W-:Y:S05]  /*0570*/  @!P0 BRA `(.L_x_13) ;  /* 0x0000000000388947 */ /* 0x001fea0003800000 */
[----:B------:R-:W-:Y:S01]  /*0580*/  DSETP.GEU.AND P0, PT, |R10|, |R14|, PT ;  /* 0x4000000e0a00722a */ /* 0x000fe20003f0e200 */
[----:B------:R-:W-:Y:S02]  /*0590*/  IMAD.MOV.U32 R23, RZ, RZ, R12 ;  /* 0x000000ffff177224 */ /* 0x000fe400078e000c */
[----:B------:R-:W-:Y:S02]  /*05a0*/  IMAD.MOV.U32 R25, RZ, RZ, R13 ;  /* 0x000000ffff197224 */ /* 0x000fe400078e000d */
[----:B------:R-:W-:Y:S02]  /*05b0*/  IMAD.MOV.U32 R2, RZ, RZ, R14 ;  /* 0x000000ffff027224 */ /* 0x000fe400078e000e */
[----:B------:R-:W-:-:S07]  /*05c0*/  IMAD.MOV.U32 R3, RZ, RZ, R15 ;  /* 0x000000ffff037224 */ /* 0x000fce00078e000f */
[----:B------:R-:W-:Y:S05]  /*05d0*/  @!P0 BRA `(.L_x_13) ;  /* 0x0000000000208947 */ /* 0x000fea0003800000 */
[CC--:B------:R-:W-:Y:S02]  /*05e0*/  ISETP.LT.U32.AND P1, PT, R12.reuse, R16.reuse, PT ;  /* 0x000000100c00720c */ /* 0x0c0fe40003f21070 */
[CC--:B------:R-:W-:Y:S02]  /*05f0*/  ISETP.GE.U32.AND P0, PT, R12.reuse, R16.reuse, PT ;  /* 0x000000100c00720c */ /* 0x0c0fe40003f06070 */
[CC--:B------:R-:W-:Y:S02]  /*0600*/  ISETP.LT.AND.EX P1, PT, R13.reuse, R17.reuse, PT, P1 ;  /* 0x000000110d00720c */ /* 0x0c0fe40003f21310 */
[CC--:B------:R-:W-:Y:S02]  /*0610*/  ISETP.GE.AND.EX P0, PT, R13.reuse, R17.reuse, PT, P0 ;  /* 0x000000110d00720c */ /* 0x0c0fe40003f06300 */
[----:B------:R-:W-:Y:S02]  /*0620*/  SEL R23, R12, R16, P1 ;  /* 0x000000100c177207 */ /* 0x000fe40000800000 */
[----:B------:R-:W-:-:S02]  /*0630*/  SEL R25, R13, R17, P1 ;  /* 0x000000110d197207 */ /* 0x000fc40000800000 */
[----:B------:R-:W-:Y:S02]  /*0640*/  FSEL R2, R14, R10, !P0 ;  /* 0x0000000a0e027208 */ /* 0x000fe40004000000 */
[----:B------:R-:W-:-:S07]  /*0650*/  FSEL R3, R15, R11, !P0 ;  /* 0x0000000b0f037208 */ /* 0x000fce0004000000 */
.L_x_13:
[----:B------:R-:W-:Y:S05]  /*0660*/  BSYNC.RECONVERGENT B2 ;  /* 0x0000000000027941 */ /* 0x000fea0003800200 */
.L_x_12:
[----:B------:R0:W5:Y:S04]  /*0670*/  LDG.E.64.CONSTANT R14, desc[UR10][R20.64+0x2000] ;  /* 0x0020000a140e7981 */ /* 0x000168000c1e9b00 */
[----:B------:R0:W5:Y:S04]  /*0680*/  LDG.E.64.CONSTANT R12, desc[UR10][R20.64+0x2008] ;  /* 0x0020080a140c7981 */ /* 0x000168000c1e9b00 */
[----:B------:R0:W5:Y:S04]  /*0690*/  LDG.E.64.CONSTANT R10, desc[UR10][R20.64+0x3000] ;  /* 0x0030000a140a7981 */ /* 0x000168000c1e9b00 */
[----:B------:R0:W5:Y:S02]  /*06a0*/  LDG.E.64.CONSTANT R16, desc[UR10][R20.64+0x3008] ;  /* 0x0030080a14107981 */ /* 0x000164000c1e9b00 */
[----:B-----5:R-:W-:Y:S01]  /*06b0*/  DSETP.GEU.AND P0, PT, |R2|, |R6|, PT ;  /* 0x400000060200722a */ /* 0x020fe20003f0e200 */
[----:B------:R-:W-:Y:S01]  /*06c0*/  BSSY.RECONVERGENT B2, `(.L_x_14) ;  /* 0x0000014000027945 */ /* 0x000fe20003800200 */
[----:B------:R-:W-:-:S02]  /*06d0*/  IMAD.MOV.U32 R26, RZ, RZ, R6 ;  /* 0x000000ffff1a7224 */ /* 0x000fc400078e0006 */
[----:B------:R-:W-:Y:S02]  /*06e0*/  IMAD.MOV.U32 R27, RZ, RZ, R7 ;  /* 0x000000ffff1b7224 */ /* 0x000fe400078e0007 */
[----:B------:R-:W-:Y:S02]  /*06f0*/  IMAD.MOV.U32 R29, RZ, RZ, R4 ;  /* 0x000000ffff1d7224 */ /* 0x000fe400078e0004 */
[----:B------:R-:W-:-:S06]  /*0700*/  IMAD.MOV.U32 R18, RZ, RZ, R5 ;  /* 0x000000ffff127224 */ /* 0x000fcc00078e0005 */
[----:B0-----:R-:W-:Y:S05]  /*0710*/  @!P0 BRA `(.L_x_15) ;  /* 0x0000000000388947 */ /* 0x001fea0003800000 */
        /* <DEDUP_REMOVED lines=14> */
.L_x_15:
[----:B------:R-:W-:Y:S05]  /*0800*/  BSYNC.RECONVERGENT B2 ;  /* 0x0000000000027941 */ /* 0x000fea0003800200 */
.L_x_14:
[----:B------:R-:W-:Y:S01]  /*0810*/  DSETP.GEU.AND P0, PT, |R26|, |R14|, PT ;  /* 0x4000000e1a00722a */ /* 0x000fe20003f0e200 */
[----:B------:R-:W-:Y:S01]  /*0820*/  BSSY.RECONVERGENT B2, `(.L_x_16) ;  /* 0x0000014000027945 */ /* 0x000fe20003800200 */
[----:B------:R-:W-:Y:S02]  /*0830*/  IMAD.MOV.U32 R2, RZ, RZ, R14 ;  /* 0x000000ffff027224 */ /* 0x000fe400078e000e */
[----:B------:R-:W-:Y:S02]  /*0840*/  IMAD.MOV.U32 R3, RZ, RZ, R15 ;  /* 0x000000ffff037224 */ /* 0x000fe400078e000f */
[----:B------:R-:W-:Y:S02]  /*0850*/  IMAD.MOV.U32 R5, RZ, RZ, R12 ;  /* 0x000000ffff057224 */ /* 0x000fe400078e000c */
[----:B------:R-:W-:-:S06]  /*0860*/  IMAD.MOV.U32 R7, RZ, RZ, R13 ;  /* 0x000000ffff077224 */ /* 0x000fcc00078e000d */
        /* <DEDUP_REMOVED lines=15> */
.L_x_17:
[----:B------:R-:W-:Y:S05]  /*0960*/  BSYNC.RECONVERGENT B2 ;  /* 0x0000000000027941 */ /* 0x000fea0003800200 */
.L_x_16:
        /* <DEDUP_REMOVED lines=21> */
.L_x_19:
[----:B------:R-:W-:Y:S05]  /*0ac0*/  BSYNC.RECONVERGENT B2 ;  /* 0x0000000000027941 */ /* 0x000fea0003800200 */
.L_x_18:
[----:B------:R-:W-:-:S05]  /*0ad0*/  VIADD R19, R19, 0x400 ;  /* 0x0000040013137836 */ /* 0x000fca0000000000 */
[----:B------:R-:W-:-:S13]  /*0ae0*/  ISETP.GE.AND P0, PT, R19, UR4, PT ;  /* 0x0000000413007c0c */ /* 0x000fda000bf06270 */
[----:B------:R-:W-:Y:S05]  /*0af0*/  @!P0 BRA `(.L_x_20) ;  /* 0xfffffff800708947 */ /* 0x000fea000383ffff */
.L_x_6:
[----:B------:R-:W-:Y:S05]  /*0b00*/  BSYNC.RECONVERGENT B1 ;  /* 0x0000000000017941 */ /* 0x000fea0003800200 */
.L_x_5:
[----:B------:R-:W2:Y:S02]  /*0b10*/  LDCU UR6, c[0x0][0x390] ;  /* 0x00007200ff0677ac */ /* 0x000ea40008000800 */
[----:B--2---:R-:W-:-:S09]  /*0b20*/  UISETP.GE.AND UP0, UPT, UR6, 0x100, UPT ;  /* 0x000001000600788c */ /* 0x004fd2000bf06270 */
[----:B------:R-:W-:Y:S05]  /*0b30*/  BRA.U !UP0, `(.L_x_21) ;  /* 0x0000001508507547 */ /* 0x000fea000b800000 */
[----:B0-----:R-:W0:Y:S01]  /*0b40*/  S2R R9, SR_LANEID ;  /* 0x0000000000097919 */ /* 0x001e220000000000 */
[----:B------:R-:W-:Y:S01]  /*0b50*/  BSSY.RECONVERGENT B1, `(.L_x_22) ;  /* 0x000001f000017945 */ /* 0x000fe20003800200 */
[----:B-----5:R-:W-:Y:S01]  /*0b60*/  IMAD.MOV.U32 R11, RZ, RZ, R12 ;  /* 0x000000ffff0b7224 */ /* 0x020fe200078e000c */
[----:B------:R2:W3:Y:S01]  /*0b70*/  SHFL.DOWN PT, R4, R14, 0x1, 0x1f ;  /* 0x08201f000e047f89 */ /* 0x0004e200000e0000 */
[----:B------:R-:W-:Y:S02]  /*0b80*/  IMAD.MOV.U32 R16, RZ, RZ, R13 ;  /* 0x000000ffff107224 */ /* 0x000fe400078e000d */
[----:B-1----:R-:W-:Y:S01]  /*0b90*/  IMAD.MOV.U32 R2, RZ, RZ, R14 ;  /* 0x000000ffff027224 */ /* 0x002fe200078e000e */
[----:B------:R2:W1:Y:S01]  /*0ba0*/  SHFL.DOWN PT, R5, R15, 0x1, 0x1f ;  /* 0x08201f000f057f89 */ /* 0x00046200000e0000 */
[----:B------:R-:W-:-:S03]  /*0bb0*/  IMAD.MOV.U32 R3, RZ, RZ, R15 ;  /* 0x000000ffff037224 */ /* 0x000fc600078e000f */
[----:B------:R2:W4:Y:S04]  /*0bc0*/  SHFL.DOWN PT, R7, R12, 0x1, 0x1f ;  /* 0x08201f000c077f89 */ /* 0x00052800000e0000 */
[----:B------:R2:W1:Y:S01]  /*0bd0*/  SHFL.DOWN PT, R17, R13, 0x1, 0x1f ;  /* 0x08201f000d117f89 */ /* 0x00046200000e0000 */
[----:B0-----:R-:W-:-:S13]  /*0be0*/  ISETP.GT.AND P0, PT, R9, 0x1e, PT ;  /* 0x0000001e0900780c */ /* 0x001fda0003f04270 */
[----:B-1234-:R-:W-:Y:S05]  /*0bf0*/  @P0 BRA `(.L_x_23) ;  /* 0x0000000000500947 */ /* 0x01efea0003800000 */
[----:B------:R-:W-:Y:S01]  /*0c00*/  DSETP.GEU.AND P0, PT, |R14|, |R4|, PT ;  /* 0x400000040e00722a */ /* 0x000fe20003f0e200 */
[----:B------:R-:W-:Y:S02]  /*0c10*/  IMAD.MOV.U32 R11, RZ, RZ, R7 ;  /* 0x000000ffff0b7224 */ /* 0x000fe400078e0007 */
[----:B------:R-:W-:Y:S02]  /*0c20*/  IMAD.MOV.U32 R16, RZ, RZ, R17 ;  /* 0x000000ffff107224 */ /* 0x000fe400078e0011 */
        /* <DEDUP_REMOVED lines=9> */
[CC--:B------:R-:W-:Y:S02]  /*0cc0*/  ISETP.LT.U32.AND P1, PT, R12.reuse, R7.reuse, PT ;  /* 0x000000070c00720c */ /* 0x0c0fe40003f21070 */
[C---:B------:R-:W-:Y:S02]  /*0cd0*/  ISETP.GE.U32.AND P0, PT, R12.reuse, R7, PT ;  /* 0x000000070c00720c */ /* 0x040fe40003f06070 */
[CC--:B------:R-:W-:Y:S02]  /*0ce0*/  ISETP.LT.AND.EX P1, PT, R13.reuse, R17.reuse, PT, P1 ;  /* 0x000000110d00720c */ /* 0x0c0fe40003f21310 */
[C---:B------:R-:W-:Y:S02]  /*0cf0*/  ISETP.GE.AND.EX P0, PT, R13.reuse, R17, PT, P0 ;  /* 0x000000110d00720c */ /* 0x040fe40003f06300 */
[----:B------:R-:W-:Y:S02]  /*0d00*/  SEL R11, R12, R7, P1 ;  /* 0x000000070c0b7207 */ /* 0x000fe40000800000 */
[----:B------:R-:W-:-:S02]  /*0d10*/  SEL R16, R13, R17, P1 ;  /* 0x000000110d107207 */ /* 0x000fc40000800000 */
[----:B------:R-:W-:Y:S02]  /*0d20*/  FSEL R2, R14, R4, !P0 ;  /* 0x000000040e027208 */ /* 0x000fe40004000000 */
[----:B------:R-:W-:-:S07]  /*0d30*/  FSEL R3, R15, R5, !P0 ;  /* 0x000000050f037208 */ /* 0x000fce0004000000 */
.L_x_23:
[----:B------:R-:W-:Y:S05]  /*0d40*/  BSYNC.RECONVERGENT B1 ;  /* 0x0000000000017941 */ /* 0x000fea0003800200 */
.L_x_22:
[----:B------:R-:W-:Y:S01]  /*0d50*/  ISETP.GT.AND P0, PT, R9, 0x1d, PT ;  /* 0x0000001d0900780c */ /* 0x000fe20003f04270 */
[----:B------:R0:W1:Y:S01]  /*0d60*/  SHFL.DOWN PT, R6, R2, 0x2, 0x1f ;  /* 0x08401f0002067f89 */ /* 0x00006200000e0000 */
[----:B------:R-:W-:Y:S01]  /*0d70*/  BSSY.RECONVERGENT B1, `(.L_x_24) ;  /* 0x000001d000017945 */ /* 0x000fe20003800200 */
[----:B------:R-:W-:Y:S02]  /*0d80*/  IMAD.MOV.U32 R8, RZ, RZ, R11 ;  /* 0x000000ffff087224 */ /* 0x000fe400078e000b */
[----:B------:R0:W2:Y:S01]  /*0d90*/  SHFL.DOWN PT, R7, R3, 0x2, 0x1f ;  /* 0x08401f0003077f89 */ /* 0x0000a200000e0000 */
[----:B------:R-:W-:Y:S02]  /*0da0*/  IMAD.MOV.U32 R10, RZ, RZ, R16 ;  /* 0x000000ffff0a7224 */ /* 0x000fe400078e0010 */
[----:B------:R-:W-:Y:S01]  /*0db0*/  IMAD.MOV.U32 R4, RZ, RZ, R2 ;  /* 0x000000ffff047224 */ /* 0x000fe200078e0002 */
[----:B------:R0:W3:Y:S01]  /*0dc0*/  SHFL.DOWN PT, R12, R11, 0x2, 0x1f ;  /* 0x08401f000b0c7f89 */ /* 0x0000e200000e0000 */
[----:B------:R-:W-:-:S03]  /*0dd0*/  IMAD.MOV.U32 R5, RZ, RZ, R3 ;  /* 0x000000ffff057224 */ /* 0x000fc600078e0003 */
[----:B------:R0:W4:Y:S01]  /*0de0*/  SHFL.DOWN PT, R13, R16, 0x2, 0x1f ;  /* 0x08401f00100d7f89 */ /* 0x00012200000e0000 */
[----:B------:R-:W-:Y:S05]  /*0df0*/  @P0 BRA `(.L_x_25) ;  /* 0x0000000000500947 */ /* 0x000fea0003800000 */
[----:B-12---:R-:W-:Y:S01]  /*0e00*/  DSETP.GEU.AND P0, PT, |R2|, |R6|, PT ;  /* 0x400000060200722a */ /* 0x006fe20003f0e200 */
[----:B---3--:R-:W-:Y:S02]  /*0e10*/  IMAD.MOV.U32 R8, RZ, RZ, R12 ;  /* 0x000000ffff087224 */ /* 0x008fe400078e000c */
[----:B----4-:R-:W-:Y:S02]  /*0e20*/  IMAD.MOV.U32 R10, RZ, RZ, R13 ;  /* 0x000000ffff0a7224 */ /* 0x010fe400078e000d */
        /* <DEDUP_REMOVED lines=17> */
.L_x_25:
[----:B------:R-:W-:Y:S05]  /*0f40*/  BSYNC.RECONVERGENT B1 ;  /* 0x0000000000017941 */ /* 0x000fea0003800200 */
.L_x_24:
[----:B------:R-:W-:Y:S01]  /*0f50*/  ISETP.GT.AND P0, PT, R9, 0x1b, PT ;  /* 0x0000001b0900780c */ /* 0x000fe20003f04270 */
[----:B-1----:R1:W1:Y:S01]  /*0f60*/  SHFL.DOWN PT, R6, R4, 0x4, 0x1f ;  /* 0x08801f0004067f89 */ /* 0x00226200000e0000 */
[----:B------:R-:W-:Y:S01]  /*0f70*/  BSSY.RECONVERGENT B1, `(.L_x_26) ;  /* 0x000001d000017945 */ /* 0x000fe20003800200 */
[----:B0-----:R-:W-:Y:S02]  /*0f80*/  IMAD.MOV.U32 R11, RZ, RZ, R8 ;  /* 0x000000ffff0b7224 */ /* 0x001fe400078e0008 */
[----:B--2---:R0:W2:Y:S01]  /*0f90*/  SHFL.DOWN PT, R7, R5, 0x4, 0x1f ;  /* 0x08801f0005077f89 */ /* 0x0040a200000e0000 */
[----:B---3--:R-:W-:Y:S02]  /*0fa0*/  IMAD.MOV.U32 R12, RZ, RZ, R10 ;  /* 0x000000ffff0c7224 */ /* 0x008fe400078e000a */
[----:B------:R-:W-:Y:S01]  /*0fb0*/  IMAD.MOV.U32 R2, RZ, RZ, R4 ;  /* 0x000000ffff027224 */ /* 0x000fe200078e0004 */
[----:B----4-:R0:W3:Y:S01]  /*0fc0*/  SHFL.DOWN PT, R13, R8, 0x4, 0x1f ;  /* 0x08801f00080d7f89 */ /* 0x0100e200000e0000 */
        /* <DEDUP_REMOVED lines=23> */
.L_x_27:
[----:B------:R-:W-:Y:S05]  /*1140*/  BSYNC.RECONVERGENT B1 ;  /* 0x0000000000017941 */ /* 0x000fea0003800200 */
.L_x_26:
[----:B------:R-:W-:Y:S01]  /*1150*/  ISETP.GT.AND P0, PT, R9, 0x17, PT ;  /* 0x000000170900780c */ /* 0x000fe20003f04270 */
[----:B-1----:R1:W1:Y:S01]  /*1160*/  SHFL.DOWN PT, R6, R2, 0x8, 0x1f ;  /* 0x09001f0002067f89 */ /* 0x00226200000e0000 */
[----:B------:R-:W-:Y:S01]  /*1170*/  BSSY.RECONVERGENT B1, `(.L_x_28) ;  /* 0x000001d000017945 */ /* 0x000fe20003800200 */
[----:B0-----:R-:W-:Y:S02]  /*1180*/  IMAD.MOV.U32 R8, RZ, RZ, R11 ;  /* 0x000000ffff087224 */ /* 0x001fe400078e000b */
[----:B--2---:R0:W2:Y:S01]  /*1190*/  SHFL.DOWN PT, R7, R3, 0x8, 0x1f ;  /* 0x09001f0003077f89 */ /* 0x0040a200000e0000 */
[----:B------:R-:W-:Y:S02]  /*11a0*/  IMAD.MOV.U32 R10, RZ, RZ, R12 ;  /* 0x000000ffff0a7224 */ /* 0x000fe400078e000c */
[----:B------:R-:W-:Y:S01]  /*11b0*/  IMAD.MOV.U32 R4, RZ, RZ, R2 ;  /* 0x000000ffff047224 */ /* 0x000fe200078e0002 */
[----:B------:R0:W0:Y:S01]  /*11c0*/  SHFL.DOWN PT, R14, R11, 0x8, 0x1f ;  /* 0x09001f000b0e7f89 */ /* 0x00002200000e0000 */
[----:B------:R-:W-:-:S03]  /*11d0*/  IMAD.MOV.U32 R5, RZ, RZ, R3 ;  /* 0x000000ffff057224 */ /* 0x000fc600078e0003 */
[----:B---3--:R3:W0:Y:S01]  /*11e0*/  SHFL.DOWN PT, R13, R12, 0x8, 0x1f ;  /* 0x09001f000c0d7f89 */ /* 0x00862200000e0000 */
[----:B------:R-:W-:Y:S05]  /*11f0*/  @P0 BRA `(.L_x_29) ;  /* 0x0000000000500947 */ /* 0x000fea0003800000 */
[----:B-12---:R-:W-:Y:S01]  /*1200*/  DSETP.GEU.AND P0, PT, |R2|, |R6|, PT ;  /* 0x400000060200722a */ /* 0x006fe20003f0e200 */
[----:B0-----:R-:W-:Y:S02]  /*1210*/  IMAD.MOV.U32 R8, RZ, RZ, R14 ;  /* 0x000000ffff087224 */ /* 0x001fe400078e000e */
        /* <DEDUP_REMOVED lines=18> */
.L_x_29:
[----:B------:R-:W-:Y:S05]  /*1340*/  BSYNC.RECONVERGENT B1 ;  /* 0x0000000000017941 */ /* 0x000fea0003800200 */
.L_x_28:
[----:B------:R-:W-:Y:S01]  /*1350*/  ISETP.GT.AND P0, PT, R9, 0xf, PT ;  /* 0x0000000f0900780c */ /* 0x000fe20003f04270 */
[----:B-1----:R1:W1:Y:S01]  /*1360*/  SHFL.DOWN PT, R6, R4, 0x10, 0x1f ;  /* 0x0a001f0004067f89 */ /* 0x00226200000e0000 */
[----:B------:R-:W-:Y:S01]  /*1370*/  BSSY.RECONVERGENT B1, `(.L_x_30) ;  /* 0x000001d000017945 */ /* 0x000fe20003800200 */
[----:B0-----:R-:W-:Y:S02]  /*1380*/  IMAD.MOV.U32 R14, RZ, RZ, R8 ;  /* 0x000000ffff0e7224 */ /* 0x001fe400078e0008 */
[----:B--2---:R0:W2:Y:S01]  /*1390*/  SHFL.DOWN PT, R7, R5, 0x10, 0x1f ;  /* 0x0a001f0005077f89 */ /* 0x0040a200000e0000 */
[----:B----4-:R-:W-:Y:S02]  /*13a0*/  IMAD.MOV.U32 R15, RZ, RZ, R10 ;  /* 0x000000ffff0f7224 */ /* 0x010fe400078e000a */
[----:B------:R-:W-:Y:S01]  /*13b0*/  IMAD.MOV.U32 R2, RZ, RZ, R4 ;  /* 0x000000ffff027224 */ /* 0x000fe200078e0004 */
[----:B------:R0:W4:Y:S01]  /*13c0*/  SHFL.DOWN PT, R11, R8, 0x10, 0x1f ;  /* 0x0a001f00080b7f89 */ /* 0x00012200000e0000 */
[----:B------:R-:W-:-:S03]  /*13d0*/  IMAD.MOV.U32 R3, RZ, RZ, R5 ;  /* 0x000000ffff037224 */ /* 0x000fc600078e0005 */
[----:B------:R0:W0:Y:S01]  /*13e0*/  SHFL.DOWN PT, R13, R10, 0x10, 0x1f ;  /* 0x0a001f000a0d7f89 */ /* 0x00002200000e0000 */
[----:B------:R-:W-:Y:S05]  /*13f0*/  @P0 BRA `(.L_x_31) ;  /* 0x0000000000500947 */ /* 0x000fea0003800000 */
[----:B-12---:R-:W-:Y:S01]  /*1400*/  DSETP.GEU.AND P0, PT, |R4|, |R6|, PT ;  /* 0x400000060400722a */ /* 0x006fe20003f0e200 */
[----:B----4-:R-:W-:Y:S02]  /*1410*/  IMAD.MOV.U32 R14, RZ, RZ, R11 ;  /* 0x000000ffff0e7224 */ /* 0x010fe400078e000b */
[----:B0-----:R-:W-:Y:S02]  /*1420*/  IMAD.MOV.U32 R15, RZ, RZ, R13 ;  /* 0x000000ffff0f7224 */ /* 0x001fe400078e000d */
        /* <DEDUP_REMOVED lines=17> */
.L_x_31:
[----:B------:R-:W-:Y:S05]  /*1540*/  BSYNC.RECONVERGENT B1 ;  /* 0x0000000000017941 */ /* 0x000fea0003800200 */
.L_x_30:
[----:B------:R-:W-:Y:S01]  /*1550*/  ISETP.NE.AND P0, PT, R9, RZ, PT ;  /* 0x000000ff0900720c */ /* 0x000fe20003f05270 */
[----:B------:R-:W-:-:S12]  /*1560*/  BSSY.RECONVERGENT B1, `(.L_x_32) ;  /* 0x000000a000017945 */ /* 0x000fd80003800200 */
[----:B------:R-:W-:Y:S05]  /*1570*/  @P0 BRA `(.L_x_33) ;  /* 0x0000000000200947 */ /* 0x000fea0003800000 */
[----:B-1----:R-:W1:Y:S01]  /*1580*/  S2R R6, SR_CgaCtaId ;  /* 0x0000000000067919 */ /* 0x002e620000008800 */
[----:B0-----:R-:W-:Y:S02]  /*1590*/  MOV R5, 0x400 ;  /* 0x0000040000057802 */ /* 0x001fe40000000f00 */
[----:B------:R-:W-:-:S04]  /*15a0*/  SHF.R.U32.HI R4, RZ, 0x1, R0 ;  /* 0x00000001ff047819 */ /* 0x000fc80000011600 */
[----:B------:R-:W-:Y:S02]  /*15b0*/  LOP3.LUT R4, R4, 0x1f0, RZ, 0xc0, !PT ;  /* 0x000001f004047812 */ /* 0x000fe400078ec0ff */
[----:B-1----:R-:W-:-:S05]  /*15c0*/  LEA R5, R6, R5, 0x18 ;  /* 0x0000000506057211 */ /* 0x002fca00078ec0ff */
[----:B------:R-:W-:-:S05]  /*15d0*/  IMAD.IADD R5, R4, 0x1, R5 ;  /* 0x0000000104057824 */ /* 0x000fca00078e0205 */
[----:B------:R0:W-:Y:S04]  /*15e0*/  STS.64 [R5+0x10], R14 ;  /* 0x0000100e05007388 */ /* 0x0001e80000000a00 */
[----:B------:R0:W-:Y:S02]  /*15f0*/  STS.64 [R5+0x8], R2 ;  /* 0x0000080205007388 */ /* 0x0001e40000000a00 */
.L_x_33:
[----:B------:R-:W-:Y:S05]  /*1600*/  BSYNC.RECONVERGENT B1 ;  /* 0x0000000000017941 */ /* 0x000fea0003800200 */
.L_x_32:
[----:B------:R-:W-:Y:S01]  /*1610*/  BAR.SYNC.DEFER_BLOCKING 0x0 ;  /* 0x0000000000007b1d */ /* 0x000fe20000010000 */
[----:B------:R-:W-:-:S13]  /*1620*/  ISETP.NE.AND P1, PT, R0, RZ, PT ;  /* 0x000000ff0000720c */ /* 0x000fda0003f25270 */
[----:B------:R-:W-:Y:S05]  /*1630*/  @P1 BRA `(.L_x_34) ;  /* 0x0000005400881947 */ /* 0x000fea0003800000 */
[----:B0-----:R-:W0:Y:S01]  /*1640*/  S2R R5, SR_CgaCtaId ;  /* 0x0000000000057919 */ /* 0x001e220000008800 */
[----:B------:R-:W-:Y:S01]  /*1650*/  MOV R0, 0x400 ;  /* 0x0000040000007802 */ /* 0x000fe20000000f00 */
[----:B------:R-:W-:Y:S03]  /*1660*/  BSSY.RECONVERGENT B1, `(.L_x_35) ;  /* 0x000001a000017945 */ /* 0x000fe60003800200 */
[----:B0-----:R-:W-:-:S05]  /*1670*/  LEA R0, R5, R0, 0x18 ;  /* 0x0000000005007211 */ /* 0x001fca00078ec0ff */
[----:B------:R-:W0:Y:S04]  /*1680*/  LDS.64 R16, [R0+0x18] ;  /* 0x0000180000107984 */ /* 0x000e280000000a00 */
[----:B-12---:R-:W1:Y:S04]  /*1690*/  LDS.128 R4, [R0+0x20] ;  /* 0x0000200000047984 */ /* 0x006e680000000c00 */
[----:B---3--:R2:W3:Y:S04]  /*16a0*/  LDS.64 R12, [R0+0x80] ;  /* 0x00008000000c7984 */ /* 0x0084e80000000a00 */
[----:B----4-:R2:W4:Y:S01]  /*16b0*/  LDS.128 R8, [R0+0x30] ;  /* 0x0000300000087984 */ /* 0x0105220000000c00 */
[----:B0-----:R-:W-:Y:S01]  /*16c0*/  DSETP.GEU.AND P0, PT, |R2|, |R16|, PT ;  /* 0x400000100200722a */ /* 0x001fe20003f0e200 */
[----:B------:R-:W-:-:S02]  /*16d0*/  IMAD.MOV.U32 R24, RZ, RZ, R16 ;  /* 0x000000ffff187224 */ /* 0x000fc400078e0010 */
[----:B------:R-:W-:Y:S02]  /*16e0*/  IMAD.MOV.U32 R25, RZ, RZ, R17 ;  /* 0x000000ffff197224 */ /* 0x000fe400078e0011 */
[----:B-1----:R-:W-:Y:S02]  /*16f0*/  IMAD.MOV.U32 R26, RZ, RZ, R4 ;  /* 0x000000ffff1a7224 */ /* 0x002fe400078e0004 */
[----:B------:R-:W-:-:S07]  /*1700*/  IMAD.MOV.U32 R27, RZ, RZ, R5 ;  /* 0x000000ffff1b7224 */ /* 0x000fce00078e0005 */
[----:B--234-:R-:W-:Y:S05]  /*1710*/  @!P0 BRA `(.L_x_36) ;  /* 0x0000000000388947 */ /* 0x01cfea0003800000 */
        /* <DEDUP_REMOVED lines=14> */
.L_x_36:
[----:B------:R-:W-:Y:S05]  /*1800*/  BSYNC.RECONVERGENT B1 ;  /* 0x0000000000017941 */ /* 0x000fea0003800200 */
.L_x_35:
[----:B------:R0:W1:Y:S01]  /*1810*/  LDS.128 R16, [R0+0x40] ;  /* 0x0000400000107984 */ /* 0x0000620000000c00 */
[----:B------:R-:W-:Y:S01]  /*1820*/  DSETP.GEU.AND P0, PT, |R24|, |R6|, PT ;  /* 0x400000061800722a */ /* 0x000fe20003f0e200 */
[----:B------:R-:W-:Y:S01]  /*1830*/  BSSY.RECONVERGENT B1, `(.L_x_37) ;  /* 0x0000015000017945 */ /* 0x000fe20003800200 */
[----:B------:R-:W-:Y:S01]  /*1840*/  IMAD.MOV.U32 R4, RZ, RZ, R6 ;  /* 0x000000ffff047224 */ /* 0x000fe200078e0006 */
[----:B------:R0:W2:Y:S01]  /*1850*/  LDS.128 R20, [R0+0x50] ;  /* 0x0000500000147984 */ /* 0x0000a20000000c00 */
        /* <DEDUP_REMOVED lines=18> */
.L_x_38:
[----:B------:R-:W-:Y:S05]  /*1980*/  BSYNC.RECONVERGENT B1 ;  /* 0x0000000000017941 */ /* 0x000fea0003800200 */
.L_x_37:
[----:B------:R-:W-:Y:S01]  /*1990*/  DSETP.GEU.AND P0, PT, |R4|, |R10|, PT ;  /* 0x4000000a0400722a */ /* 0x000fe20003f0e200 */
[----:B------:R-:W-:Y:S01]  /*19a0*/  BSSY.RECONVERGENT B1, `(.L_x_39) ;  /* 0x0000014000017945 */ /* 0x000fe20003800200 */
[----:B------:R-:W-:Y:S02]  /*19b0*/  IMAD.MOV.U32 R2, RZ, RZ, R10 ;  /* 0x000000ffff027224 */ /* 0x000fe400078e000a */
[----:B------:R-:W-:Y:S02]  /*19c0*/  IMAD.MOV.U32 R3, RZ, RZ, R11 ;  /* 0x000000ffff037224 */ /* 0x000fe400078e000b */
[----:B-1----:R-:W-:Y:S02]  /*19d0*/  IMAD.MOV.U32 R27, RZ, RZ, R16 ;  /* 0x000000ffff1b7224 */ /* 0x002fe400078e0010 */
        /* <DEDUP_REMOVED lines=16> */
.L_x_40:
[----:B------:R-:W-:Y:S05]  /*1ae0*/  BSYNC.RECONVERGENT B1 ;  /* 0x0000000000017941 */ /* 0x000fea0003800200 */
.L_x_39:
[----:B------:R0:W1:Y:S01]  /*1af0*/  LDS.128 R8, [R0+0x60] ;  /* 0x0000600000087984 */ /* 0x0000620000000c00 */
[----:B------:R-:W-:Y:S01]  /*1b00*/  DSETP.GEU.AND P0, PT, |R2|, |R18|, PT ;  /* 0x400000120200722a */ /* 0x000fe20003f0e200 */
[----:B------:R-:W-:Y:S01]  /*1b10*/  BSSY.RECONVERGENT B1, `(.L_x_41) ;  /* 0x0000015000017945 */ /* 0x000fe20003800200 */
[----:B------:R-:W-:Y:S01]  /*1b20*/  IMAD.MOV.U32 R14, RZ, RZ, R18 ;  /* 0x000000ffff0e7224 */ /* 0x000fe200078e0012 */
[----:B------:R0:W3:Y:S01]  /*1b30*/  LDS.128 R4, [R0+0x70] ;  /* 0x0000700000047984 */ /* 0x0000e20000000c00 */
[----:B------:R-:W-:Y:S02]  /*1b40*/  IMAD.MOV.U32 R15, RZ, RZ, R19 ;  /* 0x000000ffff0f7224 */ /* 0x000fe400078e0013 */
[----:B--2---:R-:W-:Y:S02]  /*1b50*/  IMAD.MOV.U32 R17, RZ, RZ, R20 ;  /* 0x000000ffff117224 */ /* 0x004fe400078e0014 */
        /* <DEDUP_REMOVED lines=16> */
.L_x_42:
[----:B------:R-:W-:Y:S05]  /*1c60*/  BSYNC.RECONVERGENT B1 ;  /* 0x0000000000017941 */ /* 0x000fea0003800200 */
.L_x_41:
        /* <DEDUP_REMOVED lines=21> */
.L_x_44:
[----:B------:R-:W-:Y:S05]  /*1dc0*/  BSYNC.RECONVERGENT B1 ;  /* 0x0000000000017941 */ /* 0x000fea0003800200 */
.L_x_43:
[----:B------:R-:W-:Y:S01]  /*1dd0*/  DSETP.GEU.AND P0, PT, |R2|, |R10|, PT ;  /* 0x4000000a0200722a */ /* 0x000fe20003f0e200 */
[----:B------:R-:W-:Y:S01]  /*1de0*/  BSSY.RECONVERGENT B1, `(.L_x_45) ;  /* 0x0000014000017945 */ /* 0x000fe20003800200 */
[----:B------:R-:W-:Y:S02]  /*1df0*/  IMAD.MOV.U32 R8, RZ, RZ, R10 ;  /* 0x000000ffff087224 */ /* 0x000fe400078e000a */
[----:B------:R-:W-:Y:S02]  /*1e00*/  IMAD.MOV.U32 R9, RZ, RZ, R11 ;  /* 0x000000ffff097224 */ /* 0x000fe400078e000b */
[----:B---3--:R-:W-:Y:S02]  /*1e10*/  IMAD.MOV.U32 R17, RZ, RZ, R4 ;  /* 0x000000ffff117224 */ /* 0x008fe400078e0004 */
        /* <DEDUP_REMOVED lines=16> */
.L_x_46:
[----:B------:R-:W-:Y:S05]  /*1f20*/  BSYNC.RECONVERGENT B1 ;  /* 0x0000000000017941 */ /* 0x000fea0003800200 */
.L_x_45:
        /* <DEDUP_REMOVED lines=19> */
[----:B------:R-:W-:Y:S01]  /*2060*/  SEL R15, R0, R13, P2 ;  /* 0x0000000d000f7207 */ /* 0x000fe20001000000 */
[----:B------:R-:W-:Y:S06]  /*2070*/  BRA `(.L_x_34) ;  /* 0x0000004800f87947 */ /* 0x000fec0003800000 */
.L_x_21:
[----:B------:R-:W2:Y:S01]  /*2080*/  S2R R4, SR_LANEID ;  /* 0x0000000000047919 */ /* 0x000ea20000000000 */
[----:B-1----:R-:W-:Y:S01]  /*2090*/  LOP3.LUT R2, R0, 0x3e0, RZ, 0xc0, !PT ;  /* 0x000003e000027812 */ /* 0x002fe200078ec0ff */
[----:B------:R-:W-:Y:S01]  /*20a0*/  BSSY.RECONVERGENT B1, `(.L_x_47) ;  /* 0x0000024000017945 */ /* 0x000fe20003800200 */
[----:B-----5:R-:W-:Y:S02]  /*20b0*/  IMAD.MOV.U32 R16, RZ, RZ, R12 ;  /* 0x000000ffff107224 */ /* 0x020fe400078e000c */
[----:B------:R-:W-:Y:S02]  /*20c0*/  IMAD.MOV.U32 R18, RZ, RZ, R13 ;  /* 0x000000ffff127224 */ /* 0x000fe400078e000d */
[----:B------:R-:W-:Y:S01]  /*20d0*/  VIADD R3, R2, 0x20 ;  /* 0x0000002002037836 */ /* 0x000fe20000000000 */
[----:B------:R-:W-:-:S04]  /*20e0*/  LOP3.LUT R2, RZ, R2, RZ, 0x33, !PT ;  /* 0x00000002ff027212 */ /* 0x000fc800078e33ff */
[----:B------:R-:W-:Y:S01]  /*20f0*/  ISETP.GT.AND P0, PT, R3, UR6, PT ;  /* 0x0000000603007c0c */ /* 0x000fe2000bf04270 */
[----:B------:R-:W-:Y:S02]  /*2100*/  VIADD R2, R2, UR6 ;  /* 0x0000000602027c36 */ /* 0x000fe40008000000 */
[----:B------:R-:W-:-:S03]  /*2110*/  IMAD.MOV.U32 R3, RZ, RZ, R15 ;  /* 0x000000ffff037224 */ /* 0x000fc600078e000f */
[----:B------:R-:W-:Y:S01]  /*2120*/  SEL R5, R2, 0x1f, P0 ;  /* 0x0000001f02057807 */ /* 0x000fe20000000000 */
[----:B------:R-:W-:-:S04]  /*2130*/  IMAD.MOV.U32 R2, RZ, RZ, R14 ;  /* 0x000000ffff027224 */ /* 0x000fc800078e000e */
[----:B------:R1:W3:Y:S04]  /*2140*/  SHFL.DOWN PT, R6, R14, 0x1, R5 ;  /* 0x082000000e067989 */ /* 0x0002e800000e0005 */
[----:B------:R1:W4:Y:S04]  /*2150*/  SHFL.DOWN PT, R7, R15, 0x1, R5 ;  /* 0x082000000f077989 */ /* 0x00032800000e0005 */
[----:B0-----:R1:W0:Y:S01]  /*2160*/  SHFL.DOWN PT, R9, R12, 0x1, R5 ;  /* 0x082000000c097989 */ /* 0x00122200000e0005 */
[----:B--2---:R-:W-:-:S03]  /*2170*/  ISETP.GE.AND P0, PT, R4, R5, PT ;  /* 0x000000050400720c */ /* 0x004fc60003f06270 */
[----:B------:R1:W2:Y:S10]  /*2180*/  SHFL.DOWN PT, R11, R13, 0x1, R5 ;  /* 0x082000000d0b7989 */ /* 0x0002b400000e0005 */
[----:B-1----:R-:W-:Y:S05]  /*2190*/  @P0 BRA `(.L_x_48) ;  /* 0x0000000000500947 */ /* 0x002fea0003800000 */
[----:B---34-:R-:W-:Y:S01]  /*21a0*/  DSETP.GEU.AND P0, PT, |R14|, |R6|, PT ;  /* 0x400000060e00722a */ /* 0x018fe20003f0e200 */
[----:B0-----:R-:W-:Y:S02]  /*21b0*/  IMAD.MOV.U32 R16, RZ, RZ, R9 ;  /* 0x000000ffff107224 */ /* 0x001fe400078e0009 */
[----:B--2---:R-:W-:Y:S02]  /*21c0*/  IMAD.MOV.U32 R18, RZ, RZ, R11 ;  /* 0x000000ffff127224 */ /* 0x004fe400078e000b */
        /* <DEDUP_REMOVED lines=17> */
.L_x_48:
[----:B------:R-:W-:Y:S05]  /*22e0*/  BSYNC.RECONVERGENT B1 ;  /* 0x0000000000017941 */ /* 0x000fea0003800200 */
.L_x_47:
[----:B---3--:R-:W-:Y:S01]  /*22f0*/  VIADD R6, R4, 0x2 ;  /* 0x0000000204067836 */ /* 0x008fe20000000000 */
[----:B------:R1:W3:Y:S01]  /*2300*/  SHFL.DOWN PT, R8, R2, 0x2, R5 ;  /* 0x0840000002087989 */ /* 0x0002e200000e0005 */
[----:B------:R-:W-:Y:S01]  /*2310*/  BSSY.RECONVERGENT B1, `(.L_x_49) ;  /* 0x000001e000017945 */ /* 0x000fe20003800200 */
[----:B------:R-:W-:Y:S02]  /*2320*/  IMAD.MOV.U32 R10, RZ, RZ, R16 ;  /* 0x000000ffff0a7224 */ /* 0x000fe400078e0010 */
[----:B------:R-:W-:Y:S01]  /*2330*/  ISETP.GT.AND P0, PT, R6, R5, PT ;  /* 0x000000050600720c */ /* 0x000fe20003f04270 */
[----:B0-----:R1:W0:Y:S01]  /*2340*/  SHFL.DOWN PT, R9, R3, 0x2, R5 ;  /* 0x0840000003097989 */ /* 0x00122200000e0005 */
[----:B------:R-:W-:Y:S02]  /*2350*/  IMAD.MOV.U32 R12, RZ, RZ, R18 ;  /* 0x000000ffff0c7224 */ /* 0x000fe400078e0012 */
[----:B------:R-:W-:Y:S01]  /*2360*/  IMAD.MOV.U32 R6, RZ, RZ, R2 ;  /* 0x000000ffff067224 */ /* 0x000fe200078e0002 */
[----:B--2---:R1:W2:Y:S01]  /*2370*/  SHFL.DOWN PT, R11, R16, 0x2, R5 ;  /* 0x08400000100b7989 */ /* 0x0042a200000e0005 */
[----:B----4-:R-:W-:-:S03]  /*2380*/  IMAD.MOV.U32 R7, RZ, RZ, R3 ;  /* 0x000000ffff077224 */ /* 0x010fc600078e0003 */
[----:B------:R1:W4:Y:S04]  /*2390*/  SHFL.DOWN PT, R13, R18, 0x2, R5 ;  /* 0x08400000120d7989 */ /* 0x00032800000e0005 */
[----:B------:R-:W-:Y:S05]  /*23a0*/  @P0 BRA `(.L_x_50) ;  /* 0x0000000000500947 */ /* 0x000fea0003800000 */
[----:B0--3--:R-:W-:Y:S01]  /*23b0*/  DSETP.GEU.AND P0, PT, |R2|, |R8|, PT ;  /* 0x400000080200722a */ /* 0x009fe20003f0e200 */
[----:B--2---:R-:W-:Y:S02]  /*23c0*/  IMAD.MOV.U32 R10, RZ, RZ, R11 ;  /* 0x000000ffff0a7224 */ /* 0x004fe400078e000b */
        /* <DEDUP_REMOVED lines=18> */
.L_x_50:
[----:B------:R-:W-:Y:S05]  /*24f0*/  BSYNC.RECONVERGENT B1 ;  /* 0x0000000000017941 */ /* 0x000fea0003800200 */
.L_x_49:
[----:B-1----:R-:W-:Y:S01]  /*2500*/  VIADD R2, R4, 0x4 ;  /* 0x0000000404027836 */ /* 0x002fe20000000000 */
[----:B---3--:R1:W3:Y:S01]  /*2510*/  SHFL.DOWN PT, R8, R6, 0x4, R5 ;  /* 0x0880000006087989 */ /* 0x0082e200000e0005 */
[----:B------:R-:W-:Y:S01]  /*2520*/  BSSY.RECONVERGENT B1, `(.L_x_51) ;  /* 0x000001e000017945 */ /* 0x000fe20003800200 */
[----:B------:R-:W-:Y:S02]  /*2530*/  IMAD.MOV.U32 R14, RZ, RZ, R10 ;  /* 0x000000ffff0e7224 */ /* 0x000fe400078e000a */
[----:B------:R-:W-:Y:S01]  /*2540*/  ISETP.GT.AND P0, PT, R2, R5, PT ;  /* 0x000000050200720c */ /* 0x000fe20003f04270 */
[----:B0-----:R1:W0:Y:S01]  /*2550*/  SHFL.DOWN PT, R9, R7, 0x4, R5 ;  /* 0x0880000007097989 */ /* 0x00122200000e0005 */
[----:B------:R-:W-:Y:S02]  /*2560*/  IMAD.MOV.U32 R16, RZ, RZ, R12 ;  /* 0x000000ffff107224 */ /* 0x000fe400078e000c */
[----:B------:R-:W-:Y:S01]  /*2570*/  IMAD.MOV.U32 R2, RZ, RZ, R6 ;  /* 0x000000ffff027224 */ /* 0x000fe200078e0006 */
[----:B--2---:R1:W2:Y:S01]  /*2580*/  SHFL.DOWN PT, R11, R10, 0x4, R5 ;  /* 0x088000000a0b7989 */ /* 0x0042a200000e0005 */
[----:B------:R-:W-:-:S03]  /*2590*/  IMAD.MOV.U32 R3, RZ, RZ, R7 ;  /* 0x000000ffff037224 */ /* 0x000fc600078e0007 */
[----:B----4-:R1:W4:Y:S04]  /*25a0*/  SHFL.DOWN PT, R13, R12, 0x4, R5 ;  /* 0x088000000c0d7989 */ /* 0x01032800000e0005 */
        /* <DEDUP_REMOVED lines=21> */
.L_x_52:
[----:B------:R-:W-:Y:S05]  /*2700*/  BSYNC.RECONVERGENT B1 ;  /* 0x0000000000017941 */ /* 0x000fea0003800200 */
.L_x_51:
        /* <DEDUP_REMOVED lines=32> */
.L_x_54:
[----:B------:R-:W-:Y:S05]  /*2910*/  BSYNC.RECONVERGENT B1 ;  /* 0x0000000000017941 */ /* 0x000fea0003800200 */
.L_x_53:
        /* <DEDUP_REMOVED lines=32> */
.L_x_56:
[----:B------:R-:W-:Y:S05]  /*2b20*/  BSYNC.RECONVERGENT B1 ;  /* 0x0000000000017941 */ /* 0x000fea0003800200 */
.L_x_55:
[----:B------:R-:W-:Y:S01]  /*2b30*/  ISETP.NE.AND P0, PT, R4, RZ, PT ;  /* 0x000000ff0400720c */ /* 0x000fe20003f05270 */
[----:B------:R-:W-:-:S12]  /*2b40*/  BSSY.RECONVERGENT B1, `(.L_x_57) ;  /* 0x000000a000017945 */ /* 0x000fd80003800200 */
[----:B------:R-:W-:Y:S05]  /*2b50*/  @P0 BRA `(.L_x_58) ;  /* 0x0000000000200947 */ /* 0x000fea0003800000 */
[----:B-1----:R-:W1:Y:S01]  /*2b60*/  S2R R6, SR_CgaCtaId ;  /* 0x0000000000067919 */ /* 0x002e620000008800 */
[----:B------:R-:W-:Y:S02]  /*2b70*/  MOV R5, 0x400 ;  /* 0x0000040000057802 */ /* 0x000fe40000000f00 */
[----:B------:R-:W-:-:S04]  /*2b80*/  SHF.R.U32.HI R4, RZ, 0x1, R0 ;  /* 0x00000001ff047819 */ /* 0x000fc80000011600 */
[----:B------:R-:W-:Y:S02]  /*2b90*/  LOP3.LUT R4, R4, 0x1f0, RZ, 0xc0, !PT ;  /* 0x000001f004047812 */ /* 0x000fe400078ec0ff */
[----:B-1----:R-:W-:-:S05]  /*2ba0*/  LEA R5, R6, R5, 0x18 ;  /* 0x0000000506057211 */ /* 0x002fca00078ec0ff */
[----:B------:R-:W-:-:S05]  /*2bb0*/  IMAD.IADD R5, R4, 0x1, R5 ;  /* 0x0000000104057824 */ /* 0x000fca00078e0205 */
[----:B------:R1:W-:Y:S04]  /*2bc0*/  STS.64 [R5+0x10], R14 ;  /* 0x0000100e05007388 */ /* 0x0003e80000000a00 */
[----:B------:R1:W-:Y:S02]  /*2bd0*/  STS.64 [R5+0x8], R2 ;  /* 0x0000080205007388 */ /* 0x0003e40000000a00 */
.L_x_58:
[----:B------:R-:W-:Y:S05]  /*2be0*/  BSYNC.RECONVERGENT B1 ;  /* 0x0000000000017941 */ /* 0x000fea0003800200 */
.L_x_57:
[----:B------:R-:W-:Y:S01]  /*2bf0*/  BAR.SYNC.DEFER_BLOCKING 0x0 ;  /* 0x0000000000007b1d */ /* 0x000fe20000010000 */
[----:B------:R-:W-:-:S13]  /*2c00*/  ISETP.NE.AND P1, PT, R0, RZ, PT ;  /* 0x000000ff0000720c */ /* 0x000fda0003f25270 */
[----:B------:R-:W-:Y:S05]  /*2c10*/  @P1 BRA `(.L_x_34) ;  /* 0x0000004000101947 */ /* 0x000fea0003800000 */
[----:B------:R-:W-:Y:S01]  /*2c20*/  UISETP.GE.AND UP0, UPT, UR6, 0x21, UPT ;  /* 0x000000210600788c */ /* 0x000fe2000bf06270 */
[----:B--2---:R-:W-:Y:S02]  /*2c30*/  IMAD.MOV.U32 R11, RZ, RZ, R14 ;  /* 0x000000ffff0b7224 */ /* 0x004fe400078e000e */
[----:B---3--:R-:W-:Y:S02]  /*2c40*/  IMAD.MOV.U32 R8, RZ, RZ, R15 ;  /* 0x000000ffff087224 */ /* 0x008fe400078e000f */
[----:B------:R-:W-:Y:S02]  /*2c50*/  IMAD.MOV.U32 R4, RZ, RZ, R2 ;  /* 0x000000ffff047224 */ /* 0x000fe400078e0002 */
[----:B-1----:R-:W-:Y:S02]  /*2c60*/  IMAD.MOV.U32 R5, RZ, RZ, R3 ;  /* 0x000000ffff057224 */ /* 0x002fe400078e0003 */
[----:B------:R-:W-:Y:S05]  /*2c70*/  BRA.U !UP0, `(.L_x_59) ;  /* 0x00000001086c7547 */ /* 0x000fea000b800000 */
[----:B------:R-:W1:Y:S01]  /*2c80*/  S2UR UR5, SR_CgaCtaId ;  /* 0x00000000000579c3 */ /* 0x000e620000008800 */
[----:B------:R-:W-:Y:S01]  /*2c90*/  UMOV UR4, 0x400 ;  /* 0x0000040000047882 */ /* 0x000fe20000000000 */
[----:B------:R-:W-:Y:S01]  /*2ca0*/  BSSY.RECONVERGENT B1, `(.L_x_59) ;  /* 0x0000018000017945 */ /* 0x000fe20003800200 */
[----:B-1----:R-:W-:-:S09]  /*2cb0*/  ULEA UR4, UR5, UR4, 0x18 ;  /* 0x0000000405047291 */ /* 0x002fd2000f8ec0ff */
[----:B------:R-:W1:Y:S04]  /*2cc0*/  LDS.64 R6, [UR4+0x18] ;  /* 0x00001804ff067984 */ /* 0x000e680008000a00 */
[----:B----4-:R-:W2:Y:S01]  /*2cd0*/  LDS.64 R12, [UR4+0x20] ;  /* 0x00002004ff0c7984 */ /* 0x010ea20008000a00 */
[----:B-1----:R-:W-:Y:S01]  /*2ce0*/  DSETP.GEU.AND P0, PT, |R2|, |R6|, PT ;  /* 0x400000060200722a */ /* 0x002fe20003f0e200 */
[----:B------:R-:W-:Y:S02]  /*2cf0*/  IMAD.MOV.U32 R4, RZ, RZ, R6 ;  /* 0x000000ffff047224 */ /* 0x000fe400078e0006 */
[----:B------:R-:W-:Y:S02]  /*2d00*/  IMAD.MOV.U32 R5, RZ, RZ, R7 ;  /* 0x000000ffff057224 */ /* 0x000fe400078e0007 */
[----:B--2---:R-:W-:-:S02]  /*2d10*/  IMAD.MOV.U32 R11, RZ, RZ, R12 ;  /* 0x000000ffff0b7224 */ /* 0x004fc400078e000c */
        /* <DEDUP_REMOVED lines=16> */
.L_x_60:
[----:B------:R-:W-:Y:S05]  /*2e20*/  BSYNC.RECONVERGENT B1 ;  /* 0x0000000000017941 */ /* 0x000fea0003800200 */
.L_x_59:
[----:B------:R-:W-:Y:S01]  /*2e30*/  UISETP.GE.AND UP0, UPT, UR6, 0x41, UPT ;  /* 0x000000410600788c */ /* 0x000fe2000bf06270 */
[----:B0-----:R-:W-:Y:S02]  /*2e40*/  IMAD.MOV.U32 R9, RZ, RZ, R11 ;  /* 0x000000ffff097224 */ /* 0x001fe400078e000b */
[----:B------:R-:W-:Y:S02]  /*2e50*/  IMAD.MOV.U32 R0, RZ, RZ, R8 ;  /* 0x000000ffff007224 */ /* 0x000fe400078e0008 */
[----:B------:R-:W-:Y:S02]  /*2e60*/  IMAD.MOV.U32 R2, RZ, RZ, R4 ;  /* 0x000000ffff027224 */ /* 0x000fe400078e0004 */
[----:B------:R-:W-:Y:S02]  /*2e70*/  IMAD.MOV.U32 R3, RZ, RZ, R5 ;  /* 0x000000ffff037224 */ /* 0x000fe400078e0005 */
[----:B------:R-:W-:Y:S05]  /*2e80*/  BRA.U !UP0, `(.L_x_61) ;  /* 0x00000001086c7547 */ /* 0x000fea000b800000 */
[----:B------:R-:W0:Y:S01]  /*2e90*/  S2UR UR5, SR_CgaCtaId ;  /* 0x00000000000579c3 */ /* 0x000e220000008800 */
[----:B------:R-:W-:Y:S01]  /*2ea0*/  UMOV UR4, 0x400 ;  /* 0x0000040000047882 */ /* 0x000fe20000000000 */
[----:B------:R-:W-:Y:S01]  /*2eb0*/  BSSY.RECONVERGENT B1, `(.L_x_61) ;  /* 0x0000018000017945 */ /* 0x000fe20003800200 */
[----:B0-----:R-:W-:-:S09]  /*2ec0*/  ULEA UR4, UR5, UR4, 0x18 ;  /* 0x0000000405047291 */ /* 0x001fd2000f8ec0ff */
[----:B------:R-:W0:Y:S04]  /*2ed0*/  LDS.64 R6, [UR4+0x28] ;  /* 0x00002804ff067984 */ /* 0x000e280008000a00 */
[----:B----4-:R-:W1:Y:S01]  /*2ee0*/  LDS.64 R12, [UR4+0x30] ;  /* 0x00003004ff0c7984 */ /* 0x010e620008000a00 */
[----:B0-----:R-:W-:Y:S01]  /*2ef0*/  DSETP.GEU.AND P0, PT, |R4|, |R6|, PT ;  /* 0x400000060400722a */ /* 0x001fe20003f0e200 */
[----:B------:R-:W-:Y:S02]  /*2f00*/  IMAD.MOV.U32 R2, RZ, RZ, R6 ;  /* 0x000000ffff027224 */ /* 0x000fe400078e0006 */
[----:B------:R-:W-:Y:S02]  /*2f10*/  IMAD.MOV.U32 R3, RZ, RZ, R7 ;  /* 0x000000ffff037224 */ /* 0x000fe400078e0007 */
[----:B-1----:R-:W-:-:S02]  /*2f20*/  IMAD.MOV.U32 R9, RZ, RZ, R12 ;  /* 0x000000ffff097224 */ /* 0x002fc400078e000c */
        /* <DEDUP_REMOVED lines=16> */
.L_x_62:
[----:B------:R-:W-:Y:S05]  /*3030*/  BSYNC.RECONVERGENT B1 ;  /* 0x0000000000017941 */ /* 0x000fea0003800200 */
.L_x_61:
[----:B------:R-:W-:Y:S01]  /*3040*/  UISETP.GE.AND UP0, UPT, UR6, 0x61, UPT ;  /* 0x000000610600788c */ /* 0x000fe2000bf06270 */
[----:B------:R-:W-:Y:S02]  /*3050*/  IMAD.MOV.U32 R11, RZ, RZ, R9 ;  /* 0x000000ffff0b7224 */ /* 0x000fe400078e0009 */
        /* <DEDUP_REMOVED lines=30> */
.L_x_64:
[----:B------:R-:W-:Y:S05]  /*3240*/  BSYNC.RECONVERGENT B1 ;  /* 0x0000000000017941 */ /* 0x000fea0003800200 */
.L_x_63:
        /* <DEDUP_REMOVED lines=32> */
.L_x_66:
[----:B------:R-:W-:Y:S05]  /*3450*/  BSYNC.RECONVERGENT B1 ;  /* 0x0000000000017941 */ /* 0x000fea0003800200 */
.L_x_65:
        /* <DEDUP_REMOVED lines=32> */
.L_x_68:
[----:B------:R-:W-:Y:S05]  /*3660*/  BSYNC.RECONVERGENT B1 ;  /* 0x0000000000017941 */ /* 0x000fea0003800200 */
.L_x_67:
        /* <DEDUP_REMOVED lines=32> */
.L_x_70:
[----:B------:R-:W-:Y:S05]  /*3870*/  BSYNC.RECONVERGENT B1 ;  /* 0x0000000000017941 */ /* 0x000fea0003800200 */
.L_x_69:
[----:B------:R-:W-:Y:S01]  /*3880*/  UISETP.GE.AND UP0, UPT, UR6, 0xe1, UPT ;  /* 0x000000e10600788c */ /* 0x000fe2000bf06270 */
[----:B------:R-:W-:Y:S02]  /*3890*/  IMAD.MOV.U32 R14, RZ, RZ, R9 ;  /* 0x000000ffff0e7224 */ /* 0x000fe400078e0009 */
[----:B------:R-:W-:Y:S02]  /*38a0*/  IMAD.MOV.U32 R15, RZ, RZ, R0 ;  /* 0x000000ffff0f7224 */ /* 0x000fe400078e0000 */
[----:B------:R-:W-:Y:S02]  /*38b0*/  IMAD.MOV.U32 R2, RZ, RZ, R6 ;  /* 0x000000ffff027224 */ /* 0x000fe400078e0006 */
[----:B------:R-:W-:Y:S02]  /*38c0*/  IMAD.MOV.U32 R3, RZ, RZ, R7 ;  /* 0x000000ffff037224 */ /* 0x000fe400078e0007 */
[----:B------:R-:W-:Y:S05]  /*38d0*/  BRA.U !UP0, `(.L_x_34) ;  /* 0x0000003108e07547 */ /* 0x000fea000b800000 */
[----:B------:R-:W0:Y:S01]  /*38e0*/  S2UR UR5, SR_CgaCtaId ;  /* 0x00000000000579c3 */ /* 0x000e220000008800 */
[----:B------:R-:W-:Y:S02]  /*38f0*/  UMOV UR4, 0x400 ;  /* 0x0000040000047882 */ /* 0x000fe40000000000 */
[----:B0-----:R-:W-:-:S09]  /*3900*/  ULEA UR4, UR5, UR4, 0x18 ;  /* 0x0000000405047291 */ /* 0x001fd2000f8ec0ff */
[----:B------:R-:W0:Y:S04]  /*3910*/  LDS.64 R4, [UR4+0x78] ;  /* 0x00007804ff047984 */ /* 0x000e280008000a00 */
[----:B------:R-:W1:Y:S01]  /*3920*/  LDS.64 R10, [UR4+0x80] ;  /* 0x00008004ff0a7984 */ /* 0x000e620008000a00 */
        /* <DEDUP_REMOVED lines=21> */
.L_x_2:
[----:B------:R-:W1:Y:S01]  /*3a80*/  S2R R0, SR_TID.X ;  /* 0x0000000000007919 */ /* 0x000e620000002100 */
[----:B------:R-:W1:Y:S02]  /*3a90*/  LDC.64 R2, c[0x0][0x380] ;  /* 0x0000e000ff027b82 */ /* 0x000e640000000a00 */
[----:B-1----:R-:W-:-:S05]  /*3aa0*/  IMAD.WIDE.U32 R18, R0, 0x10, R2 ;  /* 0x0000001000127825 */ /* 0x002fca00078e0002 */
[----:B0-----:R-:W2:Y:S04]  /*3ab0*/  LDG.E.64.CONSTANT R20, desc[UR10][R18.64] ;  /* 0x0000000a12147981 */ /* 0x001ea8000c1e9b00 */
[----:B------:R-:W2:Y:S04]  /*3ac0*/  LDG.E.64.CONSTANT R14, desc[UR10][R18.64+0x1000] ;  /* 0x0010000a120e7981 */ /* 0x000ea8000c1e9b00 */
[----:B------:R-:W3:Y:S04]  /*3ad0*/  LDG.E.64.CONSTANT R12, desc[UR10][R18.64+0x8] ;  /* 0x0000080a120c7981 */ /* 0x000ee8000c1e9b00 */
[----:B------:R-:W3:Y:S04]  /*3ae0*/  LDG.E.64.CONSTANT R10, desc[UR10][R18.64+0x1008] ;  /* 0x0010080a120a7981 */ /* 0x000ee8000c1e9b00 */
[----:B------:R-:W4:Y:S04]  /*3af0*/  LDG.E.64.CONSTANT R8, desc[UR10][R18.64+0x2000] ;  /* 0x0020000a12087981 */ /* 0x000f28000c1e9b00 */
[----:B------:R-:W5:Y:S04]  /*3b00*/  LDG.E.64.CONSTANT R6, desc[UR10][R18.64+0x2008] ;  /* 0x0020080a12067981 */ /* 0x000f68000c1e9b00 */
[----:B------:R-:W5:Y:S04]  /*3b10*/  LDG.E.64.CONSTANT R4, desc[UR10][R18.64+0x3000] ;  /* 0x0030000a12047981 */ /* 0x000f68000c1e9b00 */
[----:B------:R-:W5:Y:S04]  /*3b20*/  LDG.E.64.CONSTANT R2, desc[UR10][R18.64+0x3008] ;  /* 0x0030080a12027981 */ /* 0x000f68000c1e9b00 */
[----:B------:R-:W5:Y:S04]  /*3b30*/  LDG.E.64.CONSTANT R16, desc[UR10][R18.64+0x4000] ;  /* 0x0040000a12107981 */ /* 0x000f68000c1e9b00 */
[----:B------:R-:W5:Y:S01]  /*3b40*/  LDG.E.64.CONSTANT R22, desc[UR10][R18.64+0x4008] ;  /* 0x0040080a12167981 */ /* 0x000f62000c1e9b00 */
[----:B------:R-:W-:Y:S01]  /*3b50*/  UISETP.GE.U32.AND UP0, UPT, UR8, 0xa00, UPT ;  /* 0x00000a000800788c */ /* 0x000fe2000bf06070 */
[----:B--2---:R-:W-:-:S14]  /*3b60*/  DSETP.GEU.AND P2, PT, |R20|, |R14|, PT ;  /* 0x4000000e1400722a */ /* 0x004fdc0003f4e200 */
[----:B---3--:R-:W-:-:S04]  /*3b70*/  @P2 ISETP.GE.U32.AND P0, PT, R12, R10, PT ;  /* 0x0000000a0c00220c */ /* 0x008fc80003f06070 */
[----:B------:R-:W-:-:S13]  /*3b80*/  @P2 ISETP.GE.AND.EX P0, PT, R13, R11, PT, P0 ;  /* 0x0000000b0d00220c */ /* 0x000fda0003f06300 */
[----:B------:R-:W-:-:S06]  /*3b90*/  @P2 DSETP.LT.OR P0, PT, |R14|, |R20|, !P0 ;  /* 0x400000140e00222a */ /* 0x000fcc0004701600 */
[----:B------:R-:W-:Y:S02]  /*3ba0*/  @P2 FSEL R20, R20, R14, P0 ;  /* 0x0000000e14142208 */ /* 0x000fe40000000000 */
[----:B------:R-:W-:Y:S02]  /*3bb0*/  @P2 FSEL R21, R21, R15, P0 ;  /* 0x0000000f15152208 */ /* 0x000fe40000000000 */
[----:B------:R-:W-:Y:S01]  /*3bc0*/  @P2 SEL R10, R12, R10, P0 ;  /* 0x0000000a0c0a2207 */ /* 0x000fe20000000000 */
[----:B------:R-:W-:Y:S01]  /*3bd0*/  @P2 IMAD.MOV.U32 R14, RZ, RZ, R20 ;  /* 0x000000ffff0e2224 */ /* 0x000fe200078e0014 */
[----:B------:R-:W-:Y:S01]  /*3be0*/  @P2 SEL R11, R13, R11, P0 ;  /* 0x0000000b0d0b2207 */ /* 0x000fe20000000000 */
[----:B------:R-:W-:-:S06]  /*3bf0*/  @P2 IMAD.MOV.U32 R15, RZ, RZ, R21 ;  /* 0x000000ffff0f2224 */ /* 0x000fcc00078e0015 */
[----:B----4-:R-:W-:-:S14]  /*3c00*/  DSETP.GEU.AND P1, PT, |R14|, |R8|, PT ;  /* 0x400000080e00722a */ /* 0x010fdc0003f2e200 */
[----:B-----5:R-:W-:-:S04]  /*3c10*/  @P1 ISETP.GE.U32.AND P0, PT, R10, R6, PT ;  /* 0x000000060a00120c */ /* 0x020fc80003f06070 */
        /* <DEDUP_REMOVED lines=8> */
[----:B------:R-:W-:-:S14]  /*3ca0*/  DSETP.GEU.AND P2, PT, |R8|, |R4|, PT ;  /* 0x400000040800722a */ /* 0x000fdc0003f4e200 */
[----:B------:R-:W-:-:S04]  /*3cb0*/  @P2 ISETP.GE.U32.AND P0, PT, R6, R2, PT ;  /* 0x000000020600220c */ /* 0x000fc80003f06070 */
        /* <DEDUP_REMOVED lines=15> */
[----:B------:R-:W-:Y:S01]  /*3db0*/  IMAD.MOV.U32 R2, RZ, RZ, RZ ;  /* 0x000000ffff027224 */ /* 0x000fe200078e00ff */
[----:B------:R-:W-:Y:S01]  /*3dc0*/  @P1 SEL R23, R3, R23, P0 ;  /* 0x0000001703171207 */ /* 0x000fe20000000000 */
[----:B------:R-:W-:Y:S02]  /*3dd0*/  IMAD.MOV.U32 R3, RZ, RZ, 0x500 ;  /* 0x00000500ff037424 */ /* 0x000fe400078e00ff */
[----:B------:R-:W-:Y:S02]  /*3de0*/  @P1 IMAD.MOV.U32 R16, RZ, RZ, R4 ;  /* 0x000000ffff101224 */ /* 0x000fe400078e0004 */
[----:B------:R-:W-:Y:S01]  /*3df0*/  @P1 IMAD.MOV.U32 R17, RZ, RZ, R5 ;  /* 0x000000ffff111224 */ /* 0x000fe200078e0005 */
[----:B------:R-:W-:Y:S06]  /*3e00*/  BRA.U !UP0, `(.L_x_71) ;  /* 0x0000000d08987547 */ /* 0x000fec000b800000 */
[----:B------:R-:W-:Y:S01]  /*3e10*/  UIADD3 UR9, UP0, UPT, UR8, -0xa00, URZ ;  /* 0xfffff60008097890 */ /* 0x000fe2000ff1e0ff */
[----:B------:R-:W-:Y:S02]  /*3e20*/  IMAD.MOV.U32 R3, RZ, RZ, 0x500 ;  /* 0x00000500ff037424 */ /* 0x000fe400078e00ff */
[----:B------:R-:W-:Y:S01]  /*3e30*/  IMAD.MOV.U32 R2, RZ, RZ, RZ ;  /* 0x000000ffff027224 */ /* 0x000fe200078e00ff */
[----:B------:R-:W-:Y:S02]  /*3e40*/  ULEA.HI.X.SX32 UR8, UR8, 0xffffffff, 0x1, UP0 ;  /* 0xffffffff08087891 */ /* 0x000fe400080f0eff */
[----:B------:R-:W-:Y:S02]  /*3e50*/  UIMAD.WIDE.U32 UR12, UR9, -0x33333333, URZ ;  /* 0xcccccccd090c78a5 */ /* 0x000fe4000f8e00ff */
[----:B------:R-:W-:Y:S02]  /*3e60*/  UIMAD.WIDE.U32 UR4, UR8, -0x33333333, URZ ;  /* 0xcccccccd080478a5 */ /* 0x000fe4000f8e00ff */
[----:B------:R-:W-:-:S02]  /*3e70*/  UISETP.GE.U32.AND UP1, UPT, UR9, 0x500, UPT ;  /* 0x000005000900788c */ /* 0x000fc4000bf26070 */
[----:B------:R-:W-:Y:S02]  /*3e80*/  UIMAD.WIDE.U32 UR4, UP0, UR9, -0x33333334, UR4 ;  /* 0xcccccccc090478a5 */ /* 0x000fe4000f800004 */
[----:B------:R-:W-:Y:S02]  /*3e90*/  UISETP.GE.U32.AND.EX UP1, UPT, UR8, URZ, UPT, UP1 ;  /* 0x000000ff0800728c */ /* 0x000fe4000bf26110 */
[----:B------:R-:W-:Y:S02]  /*3ea0*/  UIADD3.X UR7, UPT, UPT, URZ, URZ, URZ, UP0, !UPT ;  /* 0x000000ffff077290 */ /* 0x000fe400087fe4ff */
[----:B------:R-:W-:Y:S01]  /*3eb0*/  UIADD3 URZ, UP0, UPT, UR13, UR4, URZ ;  /* 0x000000040dff7290 */ /* 0x000fe2000ff1e0ff */
[----:B------:R-:W-:-:S03]  /*3ec0*/  UMOV UR6, UR5 ;  /* 0x0000000500067c82 */ /* 0x000fc60008000000 */
[----:B------:R-:W-:-:S04]  /*3ed0*/  UIMAD.WIDE.U32.X UR4, UR8, -0x33333334, UR6, UP0 ;  /* 0xcccccccc080478a5 */ /* 0x000fc800080e0406 */
[----:B------:R-:W-:-:S04]  /*3ee0*/  USHF.R.U64 UR6, UR4, 0xa, UR5 ;  /* 0x0000000a04067899 */ /* 0x000fc80008001205 */
[----:B------:R-:W-:-:S04]  /*3ef0*/  ULOP3.LUT UR7, UR6, 0x1, URZ, 0xc0, !UPT ;  /* 0x0000000106077892 */ /* 0x000fc8000f8ec0ff */
[----:B------:R-:W-:-:S04]  /*3f00*/  UISETP.NE.U32.AND UP0, UPT, UR7, 0x1, UPT ;  /* 0x000000010700788c */ /* 0x000fc8000bf05070 */
[----:B------:R-:W-:Y:S01]  /*3f10*/  UISETP.NE.U32.AND.EX UP0, UPT, URZ, URZ, UPT, UP0 ;  /* 0x000000ffff00728c */ /* 0x000fe2000bf05100 */
[----:B------:R-:W-:Y:S10]  /*3f20*/  BRA.U !UP1, `(.L_x_72) ;  /* 0x00000009093c7547 */ /* 0x000ff4000b800000 */
[----:B------:R-:W0:Y:S01]  /*3f30*/  LDCU.64 UR8, c[0x0][0x380] ;  /* 0x00007000ff0877ac */ /* 0x000e220008000a00 */
[----:B------:R-:W-:Y:S02]  /*3f40*/  IMAD.MOV.U32 R3, RZ, RZ, 0x500 ;  /* 0x00000500ff037424 */ /* 0x000fe400078e00ff */
[----:B------:R-:W-:Y:S01]  /*3f50*/  IMAD.MOV.U32 R2, RZ, RZ, RZ ;  /* 0x000000ffff027224 */ /* 0x000fe200078e00ff */
[----:B------:R-:W-:-:S04]  /*3f60*/  UIADD3 UR4, UP1, UPT, UR6, 0x1, URZ ;  /* 0x0000000106047890 */ /* 0x000fc8000ff3e0ff */
[----:B------:R-:W-:Y:S02]  /*3f70*/  ULEA.HI.X UR5, UR5, URZ, URZ, 0x16, UP1 ;  /* 0x000000ff05057291 */ /* 0x000fe400088fb4ff */
[----:B------:R-:W-:Y:S02]  /*3f80*/  ULOP3.LUT UR4, UR4, 0xfffffffe, URZ, 0xc0, !UPT ;  /* 0xfffffffe04047892 */ /* 0x000fe4000f8ec0ff */
[----:B------:R-:W-:Y:S01]  /*3f90*/  ULOP3.LUT UR5, UR5, 0x7fffff, URZ, 0xc0, !UPT ;  /* 0x007fffff05057892 */ /* 0x000fe2000f8ec0ff */
[----:B0-----:R-:W-:-:S04]  /*3fa0*/  LEA R6, P0, R0, UR8, 0x4 ;  /* 0x0000000800067c11 */ /* 0x001fc8000f8020ff */
[----:B------:R-:W-:Y:S02]  /*3fb0*/  IADD3 R6, P1, PT, R6, 0xe008, RZ ;  /* 0x0000e00806067810 */ /* 0x000fe40007f3e0ff */
[----:B------:R-:W-:-:S05]  /*3fc0*/  LEA.HI.X R5, R0, UR9, RZ, 0x4, P0 ;  /* 0x0000000900057c11 */ /* 0x000fca00080f24ff */
[----:B------:R-:W-:-:S07]  /*3fd0*/  IMAD.X R5, RZ, RZ, R5, P1 ;  /* 0x000000ffff057224 */ /* 0x000fce00008e0605 */
.L_x_73:
[----:B------:R-:W-:-:S05]  /*3fe0*/  IMAD.MOV.U32 R4, RZ, RZ, R6 ;  /* 0x000000ffff047224 */ /* 0x000fca00078e0006 */
[----:B------:R-:W2:Y:S04]  /*3ff0*/  LDG.E.64.CONSTANT R12, desc[UR10][R4.64+-0x9008] ;  /* 0xff6ff80a040c7981 */ /* 0x000ea8000c1e9b00 */
[----:B------:R-:W3:Y:S04]  /*4000*/  LDG.E.64.CONSTANT R8, desc[UR10][R4.64+-0x9000] ;  /* 0xff70000a04087981 */ /* 0x000ee8000c1e9b00 */
[----:B------:R-:W4:Y:S04]  /*4010*/  LDG.E.64.CONSTANT R10, desc[UR10][R4.64+-0x8008] ;  /* 0xff7ff80a040a7981 */ /* 0x000f28000c1e9b00 */
[----:B------:R-:W5:Y:S04]  /*4020*/  LDG.E.64.CONSTANT R6, desc[UR10][R4.64+-0x8000] ;  /* 0xff80000a04067981 */ /* 0x000f68000c1e9b00 */
[----:B------:R-:W5:Y:S04]  /*4030*/  LDG.E.64.CONSTANT R26, desc[UR10][R4.64+-0x7008] ;  /* 0xff8ff80a041a7981 */ /* 0x000f68000c1e9b00 */
[----:B------:R-:W5:Y:S04]  /*4040*/  LDG.E.64.CONSTANT R24, desc[UR10][R4.64+-0x7000] ;  /* 0xff90000a04187981 */ /* 0x000f68000c1e9b00 */
[----:B------:R-:W5:Y:S04]  /*4050*/  LDG.E.64.CONSTANT R20, desc[UR10][R4.64+-0x6008] ;  /* 0xff9ff80a04147981 */ /* 0x000f68000c1e9b00 */
[----:B------:R-:W5:Y:S01]  /*4060*/  LDG.E.64.CONSTANT R18, desc[UR10][R4.64+-0x6000] ;  /* 0xffa0000a04127981 */ /* 0x000f62000c1e9b00 */
[----:B--2---:R-:W-:-:S14]  /*4070*/  DSETP.GEU.AND P2, PT, |R16|, |R12|, PT ;  /* 0x4000000c1000722a */ /* 0x004fdc0003f4e200 */
[----:B---3--:R-:W-:-:S04]  /*4080*/  @P2 ISETP.GE.U32.AND P0, PT, R22, R8, PT ;  /* 0x000000081600220c */ /* 0x008fc80003f06070 */
[----:B------:R-:W-:-:S13]  /*4090*/  @P2 ISETP.GE.AND.EX P0, PT, R23, R9, PT, P0 ;  /* 0x000000091700220c */ /* 0x000fda0003f06300 */
[----:B------:R-:W-:-:S06]  /*40a0*/  @P2 DSETP.LT.OR P0, PT, |R12|, |R16|, !P0 ;  /* 0x400000100c00222a */ /* 0x000fcc0004701600 */
[----:B------:R-:W-:Y:S02]  /*40b0*/  @P2 FSEL R17, R17, R13, P0 ;  /* 0x0000000d11112208 */ /* 0x000fe40000000000 */
[----:B------:R-:W-:-:S03]  /*40c0*/  @P2 FSEL R14, R16, R12, P0 ;  /* 0x0000000c100e2208 */ /* 0x000fc60000000000 */
[----:B------:R-:W-:Y:S02]  /*40d0*/  @P2 IMAD.MOV.U32 R13, RZ, RZ, R17 ;  /* 0x000000ffff0d2224 */ /* 0x000fe400078e0011 */
[----:B------:R-:W2:Y:S01]  /*40e0*/  LDG.E.64.CONSTANT R16, desc[UR10][R4.64+-0x5008] ;  /* 0xffaff80a04107981 */ /* 0x000ea2000c1e9b00 */
[----:B------:R-:W-:-:S03]  /*40f0*/  @P2 IMAD.MOV.U32 R12, RZ, RZ, R14 ;  /* 0x000000ffff0c2224 */ /* 0x000fc600078e000e */
[----:B------:R-:W3:Y:S03]  /*4100*/  LDG.E.64.CONSTANT R14, desc[UR10][R4.64+-0x5000] ;  /* 0xffb0000a040e7981 */ /* 0x000ee6000c1e9b00 */
[----:B----4-:R-:W-:Y:S01]  /*4110*/  DSETP.GEU.AND P1, PT, |R12|, |R10|, PT ;  /* 0x4000000a0c00722a */ /* 0x010fe20003f2e200 */
[----:B------:R-:W-:Y:S02]  /*4120*/  @P2 SEL R8, R22, R8, P0 ;  /* 0x0000000816082207 */ /* 0x000fe40000000000 */
[----:B------:R-:W-:Y:S02]  /*4130*/  @P2 SEL R9, R23, R9, P0 ;  /* 0x0000000917092207 */ /* 0x000fe40000000000 */
[----:B------:R-:W4:Y:S09]  /*4140*/  LDG.E.64.CONSTANT R22, desc[UR10][R4.64+-0x4008] ;  /* 0xffbff80a04167981 */ /* 0x000f32000c1e9b00 */
[----:B-----5:R-:W-:-:S04]  /*4150*/  @P1 ISETP.GE.U32.AND P0, PT, R8, R6, PT ;  /* 0x000000060800120c */ /* 0x020fc80003f06070 */
[----:B------:R-:W-:-:S13]  /*4160*/  @P1 ISETP.GE.AND.EX P0, PT, R9, R7, PT, P0 ;  /* 0x000000070900120c */ /* 0x000fda0003f06300 */
[----:B------:R-:W-:-:S06]  /*4170*/  @P1 DSETP.LT.OR P0, PT, |R10|, |R12|, !P0 ;  /* 0x4000000c0a00122a */ /* 0x000fcc0004701600 */
[----:B------:R-:W-:Y:S02]  /*4180*/  @P1 FSEL R12, R12, R10, P0 ;  /* 0x0000000a0c0c1208 */ /* 0x000fe40000000000 */
[----:B------:R-:W-:-:S03]  /*4190*/  @P1 FSEL R13, R13, R11, P0 ;  /* 0x0000000b0d0d1208 */ /* 0x000fc60000000000 */
[----:B------:R-:W-:Y:S02]  /*41a0*/  @P1 IMAD.MOV.U32 R10, RZ, RZ, R12 ;  /* 0x000000ffff0a1224 */ /* 0x000fe400078e000c */
[----:B------:R-:W-:Y:S02]  /*41b0*/  @P1 IMAD.MOV.U32 R11, RZ, RZ, R13 ;  /* 0x000000ffff0b1224 */ /* 0x000fe400078e000d */
[----:B------:R-:W5:Y:S04]  /*41c0*/  LDG.E.64.CONSTANT R12, desc[UR10][R4.64+-0x4000] ;  /* 0xffc0000a040c7981 */ /* 0x000f68000c1e9b00 */
[----:B------:R-:W-:Y:S01]  /*41d0*/  DSETP.GEU.AND P2, PT, |R10|, |R26|, PT ;  /* 0x4000001a0a00722a */ /* 0x000fe20003f4e200 */
[----:B------:R-:W-:Y:S02]  /*41e0*/  @P1 SEL R6, R8, R6, P0 ;  /* 0x0000000608061207 */ /* 0x000fe40000000000 */
[----:B------:R-:W-:-:S11]  /*41f0*/  @P1 SEL R7, R9, R7, P0 ;  /* 0x0000000709071207 */ /* 0x000fd60000000000 */
[----:B------:R-:W-:-:S04]  /*4200*/  @P2 ISETP.GE.U32.AND P0, PT, R6, R24, PT ;  /* 0x000000180600220c */ /* 0x000fc80003f06070 */
[----:B------:R-:W-:-:S13]  /*4210*/  @P2 ISETP.GE.AND.EX P0, PT, R7, R25, PT, P0 ;  /* 0x000000190700220c */ /* 0x000fda0003f06300 */
[----:B------:R-:W-:-:S06]  /*4220*/  @P2 DSETP.LT.OR P0, PT, |R26|, |R10|, !P0 ;  /* 0x4000000a1a00222a */ /* 0x000fcc0004701600 */
[----:B------:R-:W-:Y:S02]  /*4230*/  @P2 FSEL R8, R10, R26, P0 ;  /* 0x0000001a0a082208 */ /* 0x000fe40000000000 */
[----:B------:R-:W-:-:S03]  /*4240*/  @P2 FSEL R11, R11, R27, P0 ;  /* 0x0000001b0b0b2208 */ /* 0x000fc60000000000 */
[----:B------:R-:W-:Y:S02]  /*4250*/  @P2 IMAD.MOV.U32 R26, RZ, RZ, R8 ;  /* 0x000000ffff1a2224 */ /* 0x000fe400078e0008 */
[----:B------:R-:W-:Y:S01]  /*4260*/  @P2 IMAD.MOV.U32 R27, RZ, RZ, R11 ;  /* 0x000000ffff1b2224 */ /* 0x000fe200078e000b */
[----:B------:R-:W5:Y:S04]  /*4270*/  LDG.E.64.CONSTANT R8, desc[UR10][R4.64+-0x3000] ;  /* 0xffd0000a04087981 */ /* 0x000f68000c1e9b00 */
[----:B------:R-:W5:Y:S01]  /*4280*/  LDG.E.64.CONSTANT R10, desc[UR10][R4.64+-0x3008] ;  /* 0xffcff80a040a7981 */ /* 0x000f62000c1e9b00 */
        /* <DEDUP_REMOVED lines=10> */
[----:B------:R-:W5:Y:S01]  /*4330*/  LDG.E.64.CONSTANT R6, desc[UR10][R4.64+-0x2008] ;  /* 0xffdff80a04067981 */ /* 0x000f62000c1e9b00 */
[----:B------:R-:W-:Y:S02]  /*4340*/  @P1 SEL R18, R24, R18, P0 ;  /* 0x0000001218121207 */ /* 0x000fe40000000000 */
[----:B------:R-:W-:Y:S02]  /*4350*/  @P1 SEL R19, R25, R19, P0 ;  /* 0x0000001319131207 */ /* 0x000fe40000000000 */
        /* <DEDUP_REMOVED lines=8> */
[----:B------:R-:W-:Y:S02]  /*43e0*/  @P2 IMAD.MOV.U32 R17, RZ, RZ, R21 ;  /* 0x000000ffff112224 */ /* 0x000fe400078e0015 */
[----:B------:R-:W2:Y:S04]  /*43f0*/  LDG.E.64.CONSTANT R20, desc[UR10][R4.64+-0x1008] ;  /* 0xffeff80a04147981 */ /* 0x000ea8000c1e9b00 */
[----:B----4-:R-:W-:Y:S01]  /*4400*/  DSETP.GEU.AND P1, PT, |R16|, |R22|, PT ;  /* 0x400000161000722a */ /* 0x010fe20003f2e200 */
[----:B------:R-:W-:Y:S02]  /*4410*/  @P2 SEL R14, R18, R14, P0 ;  /* 0x0000000e120e2207 */ /* 0x000fe40000000000 */
[----:B------:R-:W-:-:S02]  /*4420*/  @P2 SEL R15, R19, R15, P0 ;  /* 0x0000000f130f2207 */ /* 0x000fc40000000000 */
[----:B------:R-:W3:Y:S09]  /*4430*/  LDG.E.64.CONSTANT R18, desc[UR10][R4.64+-0x1000] ;  /* 0xfff0000a04127981 */ /* 0x000ef2000c1e9b00 */
[----:B-----5:R-:W-:-:S04]  /*4440*/  @P1 ISETP.GE.U32.AND P0, PT, R14, R12, PT ;  /* 0x0000000c0e00120c */ /* 0x020fc80003f06070 */
[----:B------:R-:W-:Y:S01]  /*4450*/  @P1 ISETP.GE.AND.EX P0, PT, R15, R13, PT, P0 ;  /* 0x0000000d0f00120c */ /* 0x000fe20003f06300 */
[----:B------:R-:W-:Y:S02]  /*4460*/  IMAD.MOV.U32 R26, RZ, RZ, R22 ;  /* 0x000000ffff1a7224 */ /* 0x000fe400078e0016 */
[----:B------:R-:W-:-:S10]  /*4470*/  IMAD.MOV.U32 R27, RZ, RZ, R23 ;  /* 0x000000ffff1b7224 */ /* 0x000fd400078e0017 */
[----:B------:R-:W-:Y:S01]  /*4480*/  @P1 DSETP.LT.OR P0, PT, |R22|, |R16|, !P0 ;  /* 0x400000101600122a */ /* 0x000fe20004701600 */
[----:B------:R-:W4:Y:S05]  /*4490*/  LDG.E.64.CONSTANT R22, desc[UR10][R4.64] ;  /* 0x0000000a04167981 */ /* 0x000f2a000c1e9b00 */
        /* <DEDUP_REMOVED lines=14> */
[----:B------:R-:W-:-:S06]  /*4580*/  @P2 IMAD.MOV.U32 R11, RZ, RZ, R27 ;  /* 0x000000ffff0b2224 */ /* 0x000fcc00078e001b */
        /* <DEDUP_REMOVED lines=10> */
[----:B------:R-:W-:Y:S02]  /*4630*/  @P1 SEL R24, R8, R24, P0 ;  /* 0x0000001808181207 */ /* 0x000fe40000000000 */
[----:B------:R-:W-:Y:S01]  /*4640*/  @P1 SEL R25, R9, R25, P0 ;  /* 0x0000001909191207 */ /* 0x000fe20000000000 */
[----:B------:R-:W-:-:S04]  /*4650*/  UIADD3 UR4, UP1, UPT, UR4, -0x2, URZ ;  /* 0xfffffffe04047890 */ /* 0x000fc8000ff3e0ff */
[----:B------:R-:W-:Y:S02]  /*4660*/  UIADD3.X UR5, UPT, UPT, UR5, -0x1, URZ, UP1, !UPT ;  /* 0xffffffff05057890 */ /* 0x000fe40008ffe4ff */
[----:B------:R-:W-:-:S04]  /*4670*/  UISETP.NE.U32.AND UP1, UPT, UR4, URZ, UPT ;  /* 0x000000ff0400728c */ /* 0x000fc8000bf25070 */
[----:B------:R-:W-:Y:S01]  /*4680*/  UISETP.NE.AND.EX UP1, UPT, UR5, URZ, UPT, UP1 ;  /* 0x000000ff0500728c */ /* 0x000fe2000bf25310 */
[----:B--2---:R-:W-:-:S14]  /*4690*/  DSETP.GEU.AND P2, PT, |R6|, |R20|, PT ;  /* 0x400000140600722a */ /* 0x004fdc0003f4e200 */
[----:B---3--:R-:W-:-:S04]  /*46a0*/  @P2 ISETP.GE.U32.AND P0, PT, R24, R18, PT ;  /* 0x000000121800220c */ /* 0x008fc80003f06070 */
[----:B------:R-:W-:-:S13]  /*46b0*/  @P2 ISETP.GE.AND.EX P0, PT, R25, R19, PT, P0 ;  /* 0x000000131900220c */ /* 0x000fda0003f06300 */
[----:B------:R-:W-:-:S06]  /*46c0*/  @P2 DSETP.LT.OR P0, PT, |R20|, |R6|, !P0 ;  /* 0x400000061400222a */ /* 0x000fcc0004701600 */
[----:B------:R-:W-:Y:S02]  /*46d0*/  @P2 FSEL R6, R6, R20, P0 ;  /* 0x0000001406062208 */ /* 0x000fe40000000000 */
[----:B------:R-:W-:-:S03]  /*46e0*/  @P2 FSEL R7, R7, R21, P0 ;  /* 0x0000001507072208 */ /* 0x000fc60000000000 */
[----:B------:R-:W-:Y:S02]  /*46f0*/  @P2 IMAD.MOV.U32 R20, RZ, RZ, R6 ;  /* 0x000000ffff142224 */ /* 0x000fe400078e0006 */
[----:B------:R-:W-:-:S06]  /*4700*/  @P2 IMAD.MOV.U32 R21, RZ, RZ, R7 ;  /* 0x000000ffff152224 */ /* 0x000fcc00078e0007 */
[----:B-----5:R-:W-:Y:S01]  /*4710*/  DSETP.GEU.AND P1, PT, |R20|, |R16|, PT ;  /* 0x400000101400722a */ /* 0x020fe20003f2e200 */
[----:B------:R-:W-:Y:S02]  /*4720*/  @P2 SEL R18, R24, R18, P0 ;  /* 0x0000001218122207 */ /* 0x000fe40000000000 */
[----:B------:R-:W-:-:S11]  /*4730*/  @P2 SEL R19, R25, R19, P0 ;  /* 0x0000001319132207 */ /* 0x000fd60000000000 */
[----:B----4-:R-:W-:-:S04]  /*4740*/  @P1 ISETP.GE.U32.AND P0, PT, R18, R22, PT ;  /* 0x000000161200120c */ /* 0x010fc80003f06070 */
[----:B------:R-:W-:Y:S02]  /*4750*/  @P1 ISETP.GE.AND.EX P0, PT, R19, R23, PT, P0 ;  /* 0x000000171300120c */ /* 0x000fe40003f06300 */
[----:B------:R-:W-:-:S05]  /*4760*/  IADD3 R6, P2, PT, R4, 0xa000, RZ ;  /* 0x0000a00004067810 */ /* 0x000fca0007f5e0ff */
[----:B------:R-:W-:-:S06]  /*4770*/  IMAD.X R5, RZ, RZ, R5, P2 ;  /* 0x000000ffff057224 */ /* 0x000fcc00010e0605 */
[----:B------:R-:W-:Y:S01]  /*4780*/  @P1 DSETP.LT.OR P0, PT, |R16|, |R20|, !P0 ;  /* 0x400000141000122a */ /* 0x000fe20004701600 */
[----:B------:R-:W-:-:S05]  /*4790*/  IADD3 R3, P2, PT, R3, 0xa00, RZ ;  /* 0x00000a0003037810 */ /* 0x000fca0007f5e0ff */
[----:B------:R-:W-:Y:S02]  /*47a0*/  @P1 FSEL R4, R20, R16, P0 ;  /* 0x0000001014041208 */ /* 0x000fe40000000000 */
[----:B------:R-:W-:Y:S01]  /*47b0*/  @P1 FSEL R21, R21, R17, P0 ;  /* 0x0000001115151208 */ /* 0x000fe20000000000 */
[----:B------:R-:W-:Y:S01]  /*47c0*/  IMAD.X R2, RZ, RZ, R2, P2 ;  /* 0x000000ffff027224 */ /* 0x000fe200010e0602 */
[----:B------:R-:W-:Y:S01]  /*47d0*/  @P1 SEL R22, R18, R22, P0 ;  /* 0x0000001612161207 */ /* 0x000fe20000000000 */
[----:B------:R-:W-:Y:S01]  /*47e0*/  @P1 IMAD.MOV.U32 R16, RZ, RZ, R4 ;  /* 0x000000ffff101224 */ /* 0x000fe200078e0004 */
[----:B------:R-:W-:Y:S01]  /*47f0*/  @P1 SEL R23, R19, R23, P0 ;  /* 0x0000001713171207 */ /* 0x000fe20000000000 */
[----:B------:R-:W-:Y:S01]  /*4800*/  @P1 IMAD.MOV.U32 R17, RZ, RZ, R21 ;  /* 0x000000ffff111224 */ /* 0x000fe200078e0015 */
[----:B------:R-:W-:Y:S06]  /*4810*/  BRA.U UP1, `(.L_x_73) ;  /* 0xfffffff501f07547 */ /* 0x000fec000b83ffff */
.L_x_72:
[----:B------:R-:W-:Y:S05]  /*4820*/  BRA.U !UP0, `(.L_x_71) ;  /* 0x0000000508107547 */ /* 0x000fea000b800000 */
[----:B------:R-:W0:Y:S02]  /*4830*/  LDC.64 R4, c[0x0][0x380] ;  /* 0x0000e000ff047b82 */ /* 0x000e240000000a00 */
[----:B0-----:R-:W-:-:S03]  /*4840*/  IMAD.WIDE.U32 R4, R0, 0x10, R4 ;  /* 0x0000001000047825 */ /* 0x001fc600078e0004 */
[----:B------:R-:W-:-:S04]  /*4850*/  LEA R24, P0, R3, R4, 0x4 ;  /* 0x0000000403187211 */ /* 0x000fc800078020ff */
[----:B------:R-:W-:-:S05]  /*4860*/  LEA.HI.X R25, R3, R5, R2, 0x4, P0 ;  /* 0x0000000503197211 */ /* 0x000fca00000f2402 */
[----:B------:R-:W2:Y:S04]  /*4870*/  LDG.E.64.CONSTANT R20, desc[UR10][R24.64] ;  /* 0x0000000a18147981 */ /* 0x000ea8000c1e9b00 */
[----:B------:R-:W3:Y:S04]  /*4880*/  LDG.E.64.CONSTANT R18, desc[UR10][R24.64+0x8] ;  /* 0x0000080a18127981 */ /* 0x000ee8000c1e9b00 */
[----:B------:R-:W4:Y:S04]  /*4890*/  LDG.E.64.CONSTANT R14, desc[UR10][R24.64+0x1000] ;  /* 0x0010000a180e7981 */ /* 0x000f28000c1e9b00 */
[----:B------:R-:W5:Y:S04]  /*48a0*/  LDG.E.64.CONSTANT R12, desc[UR10][R24.64+0x1008] ;  /* 0x0010080a180c7981 */ /* 0x000f68000c1e9b00 */
        /* <DEDUP_REMOVED lines=16> */
[----:B------:R-:W-:-:S11]  /*49b0*/  @P2 SEL R19, R23, R19, P0 ;  /* 0x0000001317132207 */ /* 0x000fd60000000000 */
[----:B-----5:R-:W-:-:S04]  /*49c0*/  @P1 ISETP.GE.U32.AND P0, PT, R18, R12, PT ;  /* 0x0000000c1200120c */ /* 0x020fc80003f06070 */
        /* <DEDUP_REMOVED lines=27> */
[----:B------:R-:W-:Y:S02]  /*4b80*/  @P1 SEL R5, R9, R5, P0 ;  /* 0x0000000509051207 */ /* 0x000fe40000000000 */
[----:B------:R-:W-:-:S05]  /*4b90*/  IADD3 R3, P1, PT, R3, 0x500, RZ ;  /* 0x0000050003037810 */ /* 0x000fca0007f3e0ff */
[----:B------:R-:W-:Y:S01]  /*4ba0*/  IMAD.X R2, RZ, RZ, R2, P1 ;  /* 0x000000ffff027224 */ /* 0x000fe200008e0602 */
[----:B--2---:R-:W-:-:S14]  /*4bb0*/  DSETP.GEU.AND P2, PT, |R6|, |R16|, PT ;  /* 0x400000100600722a */ /* 0x004fdc0003f4e200 */
[----:B------:R-:W-:-:S04]  /*4bc0*/  @P2 ISETP.GE.U32.AND P0, PT, R4, R26, PT ;  /* 0x0000001a0400220c */ /* 0x000fc80003f06070 */
[----:B------:R-:W-:-:S13]  /*4bd0*/  @P2 ISETP.GE.AND.EX P0, PT, R5, R27, PT, P0 ;  /* 0x0000001b0500220c */ /* 0x000fda0003f06300 */
[----:B------:R-:W-:-:S06]  /*4be0*/  @P2 DSETP.LT.OR P0, PT, |R16|, |R6|, !P0 ;  /* 0x400000061000222a */ /* 0x000fcc0004701600 */
[----:B------:R-:W-:Y:S02]  /*4bf0*/  @P2 FSEL R6, R6, R16, P0 ;  /* 0x0000001006062208 */ /* 0x000fe40000000000 */
[----:B------:R-:W-:Y:S02]  /*4c00*/  @P2 FSEL R7, R7, R17, P0 ;  /* 0x0000001107072208 */ /* 0x000fe40000000000 */
[----:B------:R-:W-:Y:S02]  /*4c10*/  @P2 SEL R26, R4, R26, P0 ;  /* 0x0000001a041a2207 */ /* 0x000fe40000000000 */
[----:B------:R-:W-:Y:S01]  /*4c20*/  @P2 SEL R27, R5, R27, P0 ;  /* 0x0000001b051b2207 */ /* 0x000fe20000000000 */
[----:B------:R-:W-:Y:S02]  /*4c30*/  @P2 IMAD.MOV.U32 R16, RZ, RZ, R6 ;  /* 0x000000ffff102224 */ /* 0x000fe400078e0006 */
[----:B------:R-:W-:Y:S02]  /*4c40*/  @P2 IMAD.MOV.U32 R17, RZ, RZ, R7 ;  /* 0x000000ffff112224 */ /* 0x000fe400078e0007 */
[----:B------:R-:W-:-:S02]  /*4c50*/  IMAD.MOV.U32 R22, RZ, RZ, R26 ;  /* 0x000000ffff167224 */ /* 0x000fc400078e001a */
[----:B------:R-:W-:-:S07]  /*4c60*/  IMAD.MOV.U32 R23, RZ, RZ, R27 ;  /* 0x000000ffff177224 */ /* 0x000fce00078e001b */
.L_x_71:
[----:B------:R-:W0:Y:S02]  /*4c70*/  LDCU UR4, c[0x0][0x390] ;  /* 0x00007200ff0477ac */ /* 0x000e240008000800 */
[----:B0-----:R-:W-:Y:S02]  /*4c80*/  USHF.R.S32.HI UR5, URZ, 0x1f, UR4 ;  /* 0x0000001fff057899 */ /* 0x001fe40008011404 */
[----:B------:R-:W-:-:S04]  /*4c90*/  ISETP.GE.U32.AND P0, PT, R3, UR4, PT ;  /* 0x0000000403007c0c */ /* 0x000fc8000bf06070 */
[----:B------:R-:W-:-:S13]  /*4ca0*/  ISETP.GE.AND.EX P0, PT, R2, UR5, PT, P0 ;  /* 0x0000000502007c0c */ /* 0x000fda000bf06300 */
[----:B------:R-:W-:Y:S05]  /*4cb0*/  @P0 BRA `(.L_x_74) ;  /* 0x00000008009c0947 */ /* 0x000fea0003800000 */
[----:B------:R-:W-:Y:S01]  /*4cc0*/  IADD3 R21, PT, PT, -R3, UR4, RZ ;  /* 0x0000000403157c10 */ /* 0x000fe2000fffe1ff */
[----:B------:R-:W-:Y:S03]  /*4cd0*/  BSSY.RECONVERGENT B1, `(.L_x_74) ;  /* 0x00000a5000017945 */ /* 0x000fe60003800200 */
[----:B------:R-:W-:-:S13]  /*4ce0*/  ISETP.GE.AND P0, PT, R0, R21, PT ;  /* 0x000000150000720c */ /* 0x000fda0003f06270 */
[----:B------:R-:W-:Y:S05]  /*4cf0*/  @P0 BRA `(.L_x_75) ;  /* 0x0000000800880947 */ /* 0x000fea0003800000 */
[----:B------:R-:W-:Y:S01]  /*4d00*/  LOP3.LUT R12, RZ, R0, RZ, 0x33, !PT ;  /* 0x00000000ff0c7212 */ /* 0x000fe200078e33ff */
[----:B------:R-:W-:Y:S01]  /*4d10*/  BSSY.RECONVERGENT B2, `(.L_x_76) ;  /* 0x0000032000027945 */ /* 0x000fe20003800200 */
[----:B------:R-:W-:Y:S02]  /*4d20*/  IMAD.MOV.U32 R20, RZ, RZ, R0 ;  /* 0x000000ffff147224 */ /* 0x000fe400078e0000 */
[----:B------:R-:W-:-:S04]  /*4d30*/  IADD3 R12, PT, PT, -R3, UR4, R12 ;  /* 0x00000004030c7c10 */ /* 0x000fc8000fffe10c */
[----:B------:R-:W-:-:S04]  /*4d40*/  LOP3.LUT R4, R12, 0x300, RZ, 0xc0, !PT ;  /* 0x000003000c047812 */ /* 0x000fc800078ec0ff */
[----:B------:R-:W-:-:S13]  /*4d50*/  ISETP.NE.AND P0, PT, R4, 0x300, PT ;  /* 0x000003000400780c */ /* 0x000fda0003f05270 */
[----:B------:R-:W-:Y:S05]  /*4d60*/  @!P0 BRA `(.L_x_77) ;  /* 0x0000000000b08947 */ /* 0x000fea0003800000 */
[----:B------:R-:W0:Y:S01]  /*4d70*/  LDCU.64 UR6, c[0x0][0x380] ;  /* 0x00007000ff0677ac */ /* 0x000e220008000a00 */
[----:B------:R-:W-:Y:S01]  /*4d80*/  IADD3 R5, P0, PT, R0, R3, RZ ;  /* 0x0000000300057210 */ /* 0x000fe20007f1e0ff */
[----:B------:R-:W-:Y:S01]  /*4d90*/  IMAD.MOV.U32 R20, RZ, RZ, R0 ;  /* 0x000000ffff147224 */ /* 0x000fe200078e0000 */
[----:B------:R-:W-:-:S03]  /*4da0*/  LEA.HI R4, R12, 0x1, RZ, 0x18 ;  /* 0x000000010c047811 */ /* 0x000fc600078fc0ff */
[----:B------:R-:W-:Y:S01]  /*4db0*/  IMAD.X R6, RZ, RZ, R2, P0 ;  /* 0x000000ffff067224 */ /* 0x000fe200000e0602 */
[----:B------:R-:W-:-:S05]  /*4dc0*/  LOP3.LUT R4, R4, 0x3, RZ, 0xc0, !PT ;  /* 0x0000000304047812 */ /* 0x000fca00078ec0ff */
[----:B------:R-:W-:Y:S01]  /*4dd0*/  IMAD.MOV R13, RZ, RZ, -R4 ;  /* 0x000000ffff0d7224 */ /* 0x000fe200078e0a04 */
[----:B0-----:R-:W-:-:S04]  /*4de0*/  LEA R14, P1, R5, UR6, 0x4 ;  /* 0x00000006050e7c11 */ /* 0x001fc8000f8220ff */
[----:B------:R-:W-:-:S09]  /*4df0*/  LEA.HI.X R5, R5, UR7, R6, 0x4, P1 ;  /* 0x0000000705057c11 */ /* 0x000fd200088f2406 */
.L_x_80:
[----:B------:R-:W-:-:S05]  /*4e00*/  IMAD.MOV.U32 R4, RZ, RZ, R14 ;  /* 0x000000ffff047224 */ /* 0x000fca00078e000e */
[----:B------:R-:W2:Y:S04]  /*4e10*/  LDG.E.64.CONSTANT R8, desc[UR10][R4.64] ;  /* 0x0000000a04087981 */ /* 0x000ea8000c1e9b00 */
[----:B------:R-:W3:Y:S01]  /*4e20*/  LDG.E.64.CONSTANT R6, desc[UR10][R4.64+0x8] ;  /* 0x0000080a04067981 */ /* 0x000ee2000c1e9b00 */
[----:B------:R-:W-:Y:S01]  /*4e30*/  VIADD R13, R13, 0x1 ;  /* 0x000000010d0d7836 */ /* 0x000fe20000000000 */
[----:B------:R-:W-:Y:S01]  /*4e40*/  BSSY.RECONVERGENT B3, `(.L_x_78) ;  /* 0x000001b000037945 */ /* 0x000fe20003800200 */
[----:B------:R-:W-:Y:S01]  /*4e50*/  IMAD.MOV.U32 R15, RZ, RZ, R22 ;  /* 0x000000ffff0f7224 */ /* 0x000fe200078e0016 */
        /* <DEDUP_REMOVED lines=25> */
.L_x_79:
[----:B------:R-:W-:Y:S05]  /*4ff0*/  BSYNC.RECONVERGENT B3 ;  /* 0x0000000000037941 */ /* 0x000fea0003800200 */
.L_x_78:
[----:B------:R-:W-:Y:S02]  /*5000*/  IMAD.X R5, RZ, RZ, R5, P3 ;  /* 0x000000ffff057224 */ /* 0x000fe400018e0605 */
[----:B------:R-:W-:Y:S01]  /*5010*/  VIADD R20, R20, 0x100 ;  /* 0x0000010014147836 */ /* 0x000fe20000000000 */
[----:B------:R-:W-:Y:S06]  /*5020*/  @P2 BRA `(.L_x_80) ;  /* 0xfffffffc00742947 */ /* 0x000fec000383ffff */
.L_x_77:
[----:B------:R-:W-:Y:S05]  /*5030*/  BSYNC.RECONVERGENT B2 ;  /* 0x0000000000027941 */ /* 0x000fea0003800200 */
.L_x_76:
[----:B------:R-:W-:-:S13]  /*5040*/  ISETP.GE.U32.AND P0, PT, R12, 0x300, PT ;  /* 0x000003000c00780c */ /* 0x000fda0003f06070 */
[----:B------:R-:W-:Y:S05]  /*5050*/  @!P0 BRA `(.L_x_75) ;  /* 0x0000000400b08947 */ /* 0x000fea0003800000 */
[----:B------:R-:W0:Y:S01]  /*5060*/  LDCU.64 UR6, c[0x0][0x380] ;  /* 0x00007000ff0677ac */ /* 0x000e220008000a00 */
[----:B------:R-:W-:-:S05]  /*5070*/  IADD3 R3, P0, PT, R20, R3, RZ ;  /* 0x0000000314037210 */ /* 0x000fca0007f1e0ff */
[----:B------:R-:W-:Y:S01]  /*5080*/  IMAD.X R2, RZ, RZ, R2, P0 ;  /* 0x000000ffff027224 */ /* 0x000fe200000e0602 */
[----:B0-----:R-:W-:-:S04]  /*5090*/  LEA R8, P1, R3, UR6, 0x4 ;  /* 0x0000000603087c11 */ /* 0x001fc8000f8220ff */
[----:B------:R-:W-:Y:S02]  /*50a0*/  IADD3 R8, P0, PT, R8, 0x3008, RZ ;  /* 0x0000300808087810 */ /* 0x000fe40007f1e0ff */
[----:B------:R-:W-:-:S05]  /*50b0*/  LEA.HI.X R9, R3, UR7, R2, 0x4, P1 ;  /* 0x0000000703097c11 */ /* 0x000fca00088f2402 */
[----:B------:R-:W-:-:S07]  /*50c0*/  IMAD.X R9, RZ, RZ, R9, P0 ;  /* 0x000000ffff097224 */ /* 0x000fce00000e0609 */
.L_x_89:
[----:B------:R-:W2:Y:S04]  /*50d0*/  LDG.E.64.CONSTANT R10, desc[UR10][R8.64+-0x3008] ;  /* 0xffcff80a080a7981 */ /* 0x000ea8000c1e9b00 */
[----:B------:R-:W3:Y:S04]  /*50e0*/  LDG.E.64.CONSTANT R12, desc[UR10][R8.64+-0x3000] ;  /* 0xffd0000a080c7981 */ /* 0x000ee8000c1e9b00 */
[----:B------:R0:W5:Y:S04]  /*50f0*/  LDG.E.64.CONSTANT R6, desc[UR10][R8.64+-0x2008] ;  /* 0xffdff80a08067981 */ /* 0x000168000c1e9b00 */
        /* <DEDUP_REMOVED lines=22> */
.L_x_82:
[----:B------:R-:W-:Y:S05]  /*5260*/  BSYNC.RECONVERGENT B2 ;  /* 0x0000000000027941 */ /* 0x000fea0003800200 */
.L_x_81:
        /* <DEDUP_REMOVED lines=25> */
.L_x_84:
[----:B------:R-:W-:Y:S05]  /*5400*/  BSYNC.RECONVERGENT B2 ;  /* 0x0000000000027941 */ /* 0x000fea0003800200 */
.L_x_83:
        /* <DEDUP_REMOVED lines=21> */
.L_x_86:
[----:B------:R-:W-:Y:S05]  /*5560*/  BSYNC.RECONVERGENT B2 ;  /* 0x0000000000027941 */ /* 0x000fea0003800200 */
.L_x_85:
        /* <DEDUP_REMOVED lines=21> */
.L_x_88:
[----:B------:R-:W-:Y:S05]  /*56c0*/  BSYNC.RECONVERGENT B2 ;  /* 0x0000000000027941 */ /* 0x000fea0003800200 */
.L_x_87:
[----:B------:R-:W-:Y:S01]  /*56d0*/  VIADD R20, R20, 0x400 ;  /* 0x0000040014147836 */ /* 0x000fe20000000000 */
[----:B------:R-:W-:-:S04]  /*56e0*/  IADD3 R8, P1, PT, R8, 0x4000, RZ ;  /* 0x0000400008087810 */ /* 0x000fc80007f3e0ff */
[----:B------:R-:W-:Y:S01]  /*56f0*/  ISETP.GE.AND P0, PT, R20, R21, PT ;  /* 0x000000151400720c */ /* 0x000fe20003f06270 */
[----:B------:R-:W-:-:S12]  /*5700*/  IMAD.X R9, RZ, RZ, R9, P1 ;  /* 0x000000ffff097224 */ /* 0x000fd800008e0609 */
[----:B------:R-:W-:Y:S05]  /*5710*/  @!P0 BRA `(.L_x_89) ;  /* 0xfffffff8006c8947 */ /* 0x000fea000383ffff */
.L_x_75:
[----:B------:R-:W-:Y:S05]  /*5720*/  BSYNC.RECONVERGENT B1 ;  /* 0x0000000000017941 */ /* 0x000fea0003800200 */
.L_x_74:
[----:B------:R-:W0:Y:S01]  /*5730*/  S2R R8, SR_LANEID ;  /* 0x0000000000087919 */ /* 0x000e220000000000 */
[----:B------:R-:W-:Y:S01]  /*5740*/  BSSY.RECONVERGENT B1, `(.L_x_90) ;  /* 0x000001f000017945 */ /* 0x000fe20003800200 */
[----:B------:R-:W-:Y:S01]  /*5750*/  IMAD.MOV.U32 R11, RZ, RZ, R22 ;  /* 0x000000ffff0b7224 */ /* 0x000fe200078e0016 */
[----:B------:R1:W2:Y:S01]  /*5760*/  SHFL.DOWN PT, R4, R16, 0x1, 0x1f ;  /* 0x08201f0010047f89 */ /* 0x0002a200000e0000 */
[----:B------:R-:W-:Y:S02]  /*5770*/  IMAD.MOV.U32 R12, RZ, RZ, R23 ;  /* 0x000000ffff0c7224 */ /* 0x000fe400078e0017 */
[----:B------:R-:W-:Y:S01]  /*5780*/  IMAD.MOV.U32 R2, RZ, RZ, R16 ;  /* 0x000000ffff027224 */ /* 0x000fe200078e0010 */
[----:B------:R1:W3:Y:S01]  /*5790*/  SHFL.DOWN PT, R5, R17, 0x1, 0x1f ;  /* 0x08201f0011057f89 */ /* 0x0002e200000e0000 */
        /* <DEDUP_REMOVED lines=25> */
.L_x_91:
[----:B------:R-:W-:Y:S05]  /*5930*/  BSYNC.RECONVERGENT B1 ;  /* 0x0000000000017941 */ /* 0x000fea0003800200 */
.L_x_90:
        /* <DEDUP_REMOVED lines=31> */
.L_x_93:
[----:B------:R-:W-:Y:S05]  /*5b30*/  BSYNC.RECONVERGENT B1 ;  /* 0x0000000000017941 */ /* 0x000fea0003800200 */
.L_x_92:
[----:B------:R-:W-:Y:S01]  /*5b40*/  ISETP.GT.AND P0, PT, R8, 0x1b, PT ;  /* 0x0000001b0800780c */ /* 0x000fe20003f04270 */
[----:B-1----:R1:W1:Y:S01]  /*5b50*/  SHFL.DOWN PT, R6, R4, 0x4, 0x1f ;  /* 0x08801f0004067f89 */ /* 0x00226200000e0000 */
[----:B------:R-:W-:Y:S01]  /*5b60*/  BSSY.RECONVERGENT B1, `(.L_x_94) ;  /* 0x000001d000017945 */ /* 0x000fe20003800200 */
[----:B0-----:R-:W-:Y:S02]  /*5b70*/  IMAD.MOV.U32 R11, RZ, RZ, R9 ;  /* 0x000000ffff0b7224 */ /* 0x001fe400078e0009 */
[----:B--2---:R0:W2:Y:S01]  /*5b80*/  SHFL.DOWN PT, R7, R5, 0x4, 0x1f ;  /* 0x08801f0005077f89 */ /* 0x0040a200000e0000 */
[----:B------:R-:W-:Y:S02]  /*5b90*/  IMAD.MOV.U32 R12, RZ, RZ, R10 ;  /* 0x000000ffff0c7224 */ /* 0x000fe400078e000a */
[----:B------:R-:W-:Y:S01]  /*5ba0*/  IMAD.MOV.U32 R2, RZ, RZ, R4 ;  /* 0x000000ffff027224 */ /* 0x000fe200078e0004 */
[----:B---3--:R0:W3:Y:S01]  /*5bb0*/  SHFL.DOWN PT, R14, R9, 0x4, 0x1f ;  /* 0x08801f00090e7f89 */ /* 0x0080e200000e0000 */
[----:B------:R-:W-:-:S03]  /*5bc0*/  IMAD.MOV.U32 R3, RZ, RZ, R5 ;  /* 0x000000ffff037224 */ /* 0x000fc600078e0005 */
[----:B----4-:R0:W4:Y:S01]  /*5bd0*/  SHFL.DOWN PT, R13, R10, 0x4, 0x1f ;  /* 0x08801f000a0d7f89 */ /* 0x01012200000e0000 */
        /* <DEDUP_REMOVED lines=21> */
.L_x_95:
[----:B------:R-:W-:Y:S05]  /*5d30*/  BSYNC.RECONVERGENT B1 ;  /* 0x0000000000017941 */ /* 0x000fea0003800200 */
.L_x_94:
        /* <DEDUP_REMOVED lines=31> */
.L_x_97:
[----:B------:R-:W-:Y:S05]  /*5f30*/  BSYNC.RECONVERGENT B1 ;  /* 0x0000000000017941 */ /* 0x000fea0003800200 */
.L_x_96:
[----:B------:R-:W-:Y:S01]  /*5f40*/  ISETP.GT.AND P0, PT, R8, 0xf, PT ;  /* 0x0000000f0800780c */ /* 0x000fe20003f04270 */
[----:B-1----:R1:W1:Y:S01]  /*5f50*/  SHFL.DOWN PT, R6, R4, 0x10, 0x1f ;  /* 0x0a001f0004067f89 */ /* 0x00226200000e0000 */
[----:B------:R-:W-:Y:S01]  /*5f60*/  BSSY.RECONVERGENT B1, `(.L_x_98) ;  /* 0x000001d000017945 */ /* 0x000fe20003800200 */
[----:B---3--:R-:W-:Y:S02]  /*5f70*/  IMAD.MOV.U32 R14, RZ, RZ, R9 ;  /* 0x000000ffff0e7224 */ /* 0x008fe400078e0009 */
[----:B--2---:R2:W3:Y:S01]  /*5f80*/  SHFL.DOWN PT, R7, R5, 0x10, 0x1f ;  /* 0x0a001f0005077f89 */ /* 0x0044e200000e0000 */
[----:B------:R-:W-:Y:S02]  /*5f90*/  IMAD.MOV.U32 R15, RZ, RZ, R10 ;  /* 0x000000ffff0f7224 */ /* 0x000fe400078e000a */
[----:B------:R-:W-:Y:S01]  /*5fa0*/  IMAD.MOV.U32 R2, RZ, RZ, R4 ;  /* 0x000000ffff027224 */ /* 0x000fe200078e0004 */
[----:B0-----:R2:W0:Y:S01]  /*5fb0*/  SHFL.DOWN PT, R12, R9, 0x10, 0x1f ;  /* 0x0a001f00090c7f89 */ /* 0x00142200000e0000 */
[----:B------:R-:W-:-:S03]  /*5fc0*/  IMAD.MOV.U32 R3, RZ, RZ, R5 ;  /* 0x000000ffff037224 */ /* 0x000fc600078e0005 */
[----:B------:R2:W0:Y:S01]  /*5fd0*/  SHFL.DOWN PT, R11, R10, 0x10, 0x1f ;  /* 0x0a001f000a0b7f89 */ /* 0x00042200000e0000 */
[----:B------:R-:W-:Y:S05]  /*5fe0*/  @P0 BRA `(.L_x_99) ;  /* 0x0000000000500947 */ /* 0x000fea0003800000 */
[----:B-1-3--:R-:W-:Y:S01]  /*5ff0*/  DSETP.GEU.AND P0, PT, |R4|, |R6|, PT ;  /* 0x400000060400722a */ /* 0x00afe20003f0e200 */
        /* <DEDUP_REMOVED lines=19> */
.L_x_99:
[----:B------:R-:W-:Y:S05]  /*6130*/  BSYNC.RECONVERGENT B1 ;  /* 0x0000000000017941 */ /* 0x000fea0003800200 */
.L_x_98:
[----:B------:R-:W-:Y:S01]  /*6140*/  ISETP.NE.AND P0, PT, R8, RZ, PT ;  /* 0x000000ff0800720c */ /* 0x000fe20003f05270 */
[----:B------:R-:W-:-:S12]  /*6150*/  BSSY.RECONVERGENT B1, `(.L_x_100) ;  /* 0x000000a000017945 */ /* 0x000fd80003800200 */
[----:B------:R-:W-:Y:S05]  /*6160*/  @P0 BRA `(.L_x_101) ;  /* 0x0000000000200947 */ /* 0x000fea0003800000 */
[----:B-1----:R-:W1:Y:S01]  /*6170*/  S2R R6, SR_CgaCtaId ;  /* 0x0000000000067919 */ /* 0x002e620000008800 */
[----:B--2---:R-:W-:Y:S02]  /*6180*/  MOV R5, 0x400 ;  /* 0x0000040000057802 */ /* 0x004fe40000000f00 */
[----:B------:R-:W-:-:S04]  /*6190*/  SHF.R.U32.HI R4, RZ, 0x1, R0 ;  /* 0x00000001ff047819 */ /* 0x000fc80000011600 */
[----:B------:R-:W-:Y:S02]  /*61a0*/  LOP3.LUT R4, R4, 0x1f0, RZ, 0xc0, !PT ;  /* 0x000001f004047812 */ /* 0x000fe400078ec0ff */
[----:B-1----:R-:W-:-:S05]  /*61b0*/  LEA R5, R6, R5, 0x18 ;  /* 0x0000000506057211 */ /* 0x002fca00078ec0ff */
[----:B------:R-:W-:-:S05]  /*61c0*/  IMAD.IADD R5, R4, 0x1, R5 ;  /* 0x0000000104057824 */ /* 0x000fca00078e0205 */
[----:B------:R1:W-:Y:S04]  /*61d0*/  STS.64 [R5+0x10], R14 ;  /* 0x0000100e05007388 */ /* 0x0003e80000000a00 */
[----:B------:R1:W-:Y:S02]  /*61e0*/  STS.64 [R5+0x8], R2 ;  /* 0x0000080205007388 */ /* 0x0003e40000000a00 */
.L_x_101:
[----:B------:R-:W-:Y:S05]  /*61f0*/  BSYNC.RECONVERGENT B1 ;  /* 0x0000000000017941 */ /* 0x000fea0003800200 */
.L_x_100:
[----:B------:R-:W-:Y:S01]  /*6200*/  BAR.SYNC.DEFER_BLOCKING 0x0 ;  /* 0x0000000000007b1d */ /* 0x000fe20000010000 */
[----:B------:R-:W-:-:S13]  /*6210*/  ISETP.NE.AND P1, PT, R0, RZ, PT ;  /* 0x000000ff0000720c */ /* 0x000fda0003f25270 */
[----:B------:R-:W-:Y:S05]  /*6220*/  @P1 BRA `(.L_x_34) ;  /* 0x00000008008c1947 */ /* 0x000fea0003800000 */
[----:B-12---:R-:W1:Y:S01]  /*6230*/  S2R R5, SR_CgaCtaId ;  /* 0x0000000000057919 */ /* 0x006e620000008800 */
[----:B------:R-:W-:Y:S01]  /*6240*/  MOV R0, 0x400 ;  /* 0x0000040000007802 */ /* 0x000fe20000000f00 */
[----:B------:R-:W-:Y:S03]  /*6250*/  BSSY.RECONVERGENT B1, `(.L_x_102) ;  /* 0x000001a000017945 */ /* 0x000fe60003800200 */
[----:B-1----:R-:W-:-:S05]  /*6260*/  LEA R0, R5, R0, 0x18 ;  /* 0x0000000005007211 */ /* 0x002fca00078ec0ff */
[----:B------:R-:W1:Y:S04]  /*6270*/  LDS.64 R16, [R0+0x18] ;  /* 0x0000180000107984 */ /* 0x000e680000000a00 */
[----:B---3--:R-:W2:Y:S04]  /*6280*/  LDS.128 R4, [R0+0x20] ;  /* 0x0000200000047984 */ /* 0x008ea80000000c00 */
[----:B0---4-:R0:W3:Y:S04]  /*6290*/  LDS.64 R12, [R0+0x80] ;  /* 0x00008000000c7984 */ /* 0x0110e80000000a00 */
[----:B------:R0:W4:Y:S01]  /*62a0*/  LDS.128 R8, [R0+0x30] ;  /* 0x0000300000087984 */ /* 0x0001220000000c00 */
[----:B-1----:R-:W-:Y:S01]  /*62b0*/  DSETP.GEU.AND P0, PT, |R2|, |R16|, PT ;  /* 0x400000100200722a */ /* 0x002fe20003f0e200 */
[----:B------:R-:W-:-:S02]  /*62c0*/  IMAD.MOV.U32 R24, RZ, RZ, R16 ;  /* 0x000000ffff187224 */ /* 0x000fc400078e0010 */
[----:B------:R-:W-:Y:S02]  /*62d0*/  IMAD.MOV.U32 R25, RZ, RZ, R17 ;  /* 0x000000ffff197224 */ /* 0x000fe400078e0011 */
[----:B--2---:R-:W-:Y:S02]  /*62e0*/  IMAD.MOV.U32 R27, RZ, RZ, R4 ;  /* 0x000000ffff1b7224 */ /* 0x004fe400078e0004 */
[----:B------:R-:W-:-:S07]  /*62f0*/  IMAD.MOV.U32 R29, RZ, RZ, R5 ;  /* 0x000000ffff1d7224 */ /* 0x000fce00078e0005 */
[----:B0--34-:R-:W-:Y:S05]  /*6300*/  @!P0 BRA `(.L_x_103) ;  /* 0x0000000000388947 */ /* 0x019fea0003800000 */
        /* <DEDUP_REMOVED lines=14> */
.L_x_103:
[----:B------:R-:W-:Y:S05]  /*63f0*/  BSYNC.RECONVERGENT B1 ;  /* 0x0000000000017941 */ /* 0x000fea0003800200 */
.L_x_102:
        /* <DEDUP_REMOVED lines=23> */
.L_x_105:
[----:B------:R-:W-:Y:S05]  /*6570*/  BSYNC.RECONVERGENT B1 ;  /* 0x0000000000017941 */ /* 0x000fea0003800200 */
.L_x_104:
        /* <DEDUP_REMOVED lines=21> */
.L_x_107:
[----:B------:R-:W-:Y:S05]  /*66d0*/  BSYNC.RECONVERGENT B1 ;  /* 0x0000000000017941 */ /* 0x000fea0003800200 */
.L_x_106:
        /* <DEDUP_REMOVED lines=23> */
.L_x_109:
[----:B------:R-:W-:Y:S05]  /*6850*/  BSYNC.RECONVERGENT B1 ;  /* 0x0000000000017941 */ /* 0x000fea0003800200 */
.L_x_108:
        /* <DEDUP_REMOVED lines=21> */
.L_x_111:
[----:B------:R-:W-:Y:S05]  /*69b0*/  BSYNC.RECONVERGENT B1 ;  /* 0x0000000000017941 */ /* 0x000fea0003800200 */
.L_x_110:
        /* <DEDUP_REMOVED lines=21> */
.L_x_113:
[----:B------:R-:W-:Y:S05]  /*6b10*/  BSYNC.RECONVERGENT B1 ;  /* 0x0000000000017941 */ /* 0x000fea0003800200 */
.L_x_112:
        /* <DEDUP_REMOVED lines=20> */
.L_x_34:
[----:B------:R-:W-:Y:S05]  /*6c60*/  BSYNC.RECONVERGENT B0 ;  /* 0x0000000000007941 */ /* 0x000fea0003800200 */
.L_x_1:
[----:B------:R-:W-:Y:S05]  /*6c70*/  @P1 EXIT ;  /* 0x000000000000194d */ /* 0x000fea0003800000 */
[----:B012---:R-:W0:Y:S02]  /*6c80*/  LDC.64 R4, c[0x0][0x388] ;  /* 0x0000e200ff047b82 */ /* 0x007e240000000a00 */
[----:B0-----:R-:W-:Y:S04]  /*6c90*/  STG.E.64 desc[UR10][R4.64], R2 ;  /* 0x0000000204007986 */ /* 0x001fe8000c101b0a */
[----:B------:R-:W-:Y:S01]  /*6ca0*/  STG.E.64 desc[UR10][R4.64+0x8], R14 ;  /* 0x0000080e04007986 */ /* 0x000fe2000c101b0a */
[----:B------:R-:W-:Y:S05]  /*6cb0*/  EXIT ;  /* 0x000000000000794d */ /* 0x000fea0003800000 */
.L_x_114:
        /* <DEDUP_REMOVED lines=12> */
.L_x_751:


//--------------------- .text._ZN6thrust24THRUST_300001_SM_1000_NS8cuda_cub4core6detail13_kernel_agentINS1_8__reduce10DrainAgentIlEEJN3cub18CUB_300001_SM_10009GridQueueIyEElEEEvDpT0_ --------------------------
	.section	.text._ZN6thrust24THRUST_300001_SM_1000_NS8cuda_cub4core6detail13_kernel_agentINS1_8__reduce10DrainAgentIlEEJN3cub18CUB_300001_SM_10009GridQueueIyEElEEEvDpT0_,"ax",@progbits
	.align	128
        .global         _ZN6thrust24THRUST_300001_SM_1000_NS8cuda_cub4core6detail13_kernel_agentINS1_8__reduce10DrainAgentIlEEJN3cub18CUB_300001_SM_10009GridQueueIyEElEEEvDpT0_
        .type           _ZN6thrust24THRUST_300001_SM_1000_NS8cuda_cub4core6detail13_kernel_agentINS1_8__reduce10DrainAgentIlEEJN3cub18CUB_300001_SM_10009GridQueueIyEElEEEvDpT0_,@function
        .size           _ZN6thrust24THRUST_300001_SM_1000_NS8cuda_cub4core6detail13_kernel_agentINS1_8__reduce10DrainAgentIlEEJN3cub18CUB_300001_SM_10009GridQueueIyEElEEEvDpT0_,(.L_x_752 - _ZN6thrust24THRUST_300001_SM_1000_NS8cuda_cub4core6detail13_kernel_agentINS1_8__reduce10DrainAgentIlEEJN3cub18CUB_300001_SM_10009GridQueueIyEElEEEvDpT0_)
        .other          _ZN6thrust24THRUST_300001_SM_1000_NS8cuda_cub4core6detail13_kernel_agentINS1_8__reduce10DrainAgentIlEEJN3cub18CUB_300001_SM_10009GridQueueIyEElEEEvDpT0_,@"STO_CUDA_ENTRY STV_DEFAULT"
_ZN6thrust24THRUST_300001_SM_1000_NS8cuda_cub4core6detail13_kernel_agentINS1_8__reduce10DrainAgentIlEEJN3cub18CUB_300001_SM_10009GridQueueIyEElEEEvDpT0_:
.text._ZN6thrust24THRUST_300001_SM_1000_NS8cuda_cub4core6detail13_kernel_agentINS1_8__reduce10DrainAgentIlEEJN3cub18CUB_300001_SM_10009GridQueueIyEElEEEvDpT0_:
[----:B------:R-:W-:Y:S08]  /*0000*/  LDC R1, c[0x0][0x37c] ;  /* 0x0000df00ff017b82 */ /* 0x000ff00000000800 */
[----:B------:R-:W0:Y:S01]  /*0010*/  LDC.64 R2, c[0x0][0x380] ;  /* 0x0000e000ff027b82 */ /* 0x000e220000000a00 */
[----:B------:R-:W0:Y:S07]  /*0020*/  LDCU.64 UR4, c[0x0][0x358] ;  /* 0x00006b00ff0477ac */ /* 0x000e2e0008000a00 */
[----:B------:R-:W1:Y:S01]  /*0030*/  LDC.64 R4, c[0x0][0x388] ;  /* 0x0000e200ff047b82 */ /* 0x000e620000000a00 */
[----:B0-----:R-:W-:Y:S04]  /*0040*/  STG.E.64 desc[UR4][R2.64+0x8], RZ ;  /* 0x000008ff02007986 */ /* 0x001fe8000c101b04 */
[----:B-1----:R-:W-:Y:S01]  /*0050*/  STG.E.64 desc[UR4][R2.64], R4 ;  /* 0x0000000402007986 */ /* 0x002fe2000c101b04 */
[----:B------:R-:W-:Y:S05]  /*0060*/  EXIT ;  /* 0x000000000000794d */ /* 0x000fea0003800000 */
.L_x_115:
        /* <DEDUP_REMOVED lines=9> */
.L_x_752:


//--------------------- .text._ZN6thrust24THRUST_300001_SM_1000_NS8cuda_cub4core6detail13_kernel_agentINS1_8__reduce11ReduceAgentINS0_12zip_iteratorIN4cuda3std3__45tupleIJNS0_10device_ptrIdEENS0_17counting_iteratorIlNS0_11use_defaultESF_SF_EEEEEEEPNSB_IJdlEEESJ_lNS1_9__extrema9arg_max_fIdl10ComparatorEEEEJSI_SK_lN3cub18CUB_300001_SM_100013GridEvenShareIlEENSR_9GridQueueIyEESO_EEEvDpT0_ --------------------------
	.section	.text._ZN6thrust24THRUST_300001_SM_1000_NS8cuda_cub4core6detail13_kernel_agentINS1_8__reduce11ReduceAgentINS0_12zip_iteratorIN4cuda3std3__45tupleIJNS0_10device_ptrIdEENS0_17counting_iteratorIlNS0_11use_defaultESF_SF_EEEEEEEPNSB_IJdlEEESJ_lNS1_9__extrema9arg_max_fIdl10ComparatorEEEEJSI_SK_lN3cub18CUB_300001_SM_100013GridEvenShareIlEENSR_9GridQueueIyEESO_EEEvDpT0_,"ax",@progbits
	.align	128
        .global         _ZN6thrust24THRUST_300001_SM_1000_NS8cuda_cub4core6detail13_kernel_agentINS1_8__reduce11ReduceAgentINS0_12zip_iteratorIN4cuda3std3__45tupleIJNS0_10device_ptrIdEENS0_17counting_iteratorIlNS0_11use_defaultESF_SF_EEEEEEEPNSB_IJdlEEESJ_lNS1_9__extrema9arg_max_fIdl10ComparatorEEEEJSI_SK_lN3cub18CUB_300001_SM_100013GridEvenShareIlEENSR_9GridQueueIyEESO_EEEvDpT0_
        .type           _ZN6thrust24THRUST_300001_SM_1000_NS8cuda_cub4core6detail13_kernel_agentINS1_8__reduce11ReduceAgentINS0_12zip_iteratorIN4cuda3std3__45tupleIJNS0_10device_ptrIdEENS0_17counting_iteratorIlNS0_11use_defaultESF_SF_EEEEEEEPNSB_IJdlEEESJ_lNS1_9__extrema9arg_max_fIdl10ComparatorEEEEJSI_SK_lN3cub18CUB_300001_SM_100013GridEvenShareIlEENSR_9GridQueueIyEESO_EEEvDpT0_,@function
        .size           _ZN6thrust24THRUST_300001_SM_1000_NS8cuda_cub4core6detail13_kernel_agentINS1_8__reduce11ReduceAgentINS0_12zip_iteratorIN4cuda3std3__45tupleIJNS0_10device_ptrIdEENS0_17counting_iteratorIlNS0_11use_defaultESF_SF_EEEEEEEPNSB_IJdlEEESJ_lNS1_9__extrema9arg_max_fIdl10ComparatorEEEEJSI_SK_lN3cub18CUB_300001_SM_100013GridEvenShareIlEENSR_9GridQueueIyEESO_EEEvDpT0_,(.L_x_753 - _ZN6thrust24THRUST_300001_SM_1000_NS8cuda_cub4core6detail13_kernel_agentINS1_8__reduce11ReduceAgentINS0_12zip_iteratorIN4cuda3std3__45tupleIJNS0_10device_ptrIdEENS0_17counting_iteratorIlNS0_11use_defaultESF_SF_EEEEEEEPNSB_IJdlEEESJ_lNS1_9__extrema9arg_max_fIdl10ComparatorEEEEJSI_SK_lN3cub18CUB_300001_SM_100013GridEvenShareIlEENSR_9GridQueueIyEESO_EEEvDpT0_)
        .other          _ZN6thrust24THRUST_300001_SM_1000_NS8cuda_cub4core6detail13_kernel_agentINS1_8__reduce11ReduceAgentINS0_12zip_iteratorIN4cuda3std3__45tupleIJNS0_10device_ptrIdEENS0_17counting_iteratorIlNS0_11use_defaultESF_SF_EEEEEEEPNSB_IJdlEEESJ_lNS1_9__extrema9arg_max_fIdl10ComparatorEEEEJSI_SK_lN3cub18CUB_300001_SM_100013GridEvenShareIlEENSR_9GridQueueIyEESO_EEEvDpT0_,@"STO_CUDA_ENTRY STV_DEFAULT"
_ZN6thrust24THRUST_300001_SM_1000_NS8cuda_cub4core6detail13_kernel_agentINS1_8__reduce11ReduceAgentINS0_12zip_iteratorIN4cuda3std3__45tupleIJNS0_10device_ptrIdEENS0_17counting_iteratorIlNS0_11use_defaultESF_SF_EEEEEEEPNSB_IJdlEEESJ_lNS1_9__extrema9arg_max_fIdl10ComparatorEEEEJSI_SK_lN3cub18CUB_300001_SM_100013GridEvenShareIlEENSR_9GridQueueIyEESO_EEEvDpT0_:
.text._ZN6thrust24THRUST_300001_SM_1000_NS8cuda_cub4core6detail13_kernel_agentINS1_8__reduce11ReduceAgentINS0_12zip_iteratorIN4cuda3std3__45tupleIJNS0_10device_ptrIdEENS0_17counting_iteratorIlNS0_11use_defaultESF_SF_EEEEEEEPNSB_IJdlEEESJ_lNS1_9__extrema9arg_max_fIdl10ComparatorEEEEJSI_SK_lN3cub18CUB_300001_SM_100013GridEvenShareIlEENSR_9GridQueueIyEESO_EEEvDpT0_:
[----:B------:R-:W-:Y:S01]  /*0000*/  LDC R1, c[0x0][0x37c] ;  /* 0x0000df00ff017b82 */ /* 0x000fe20000000800 */
[----:B------:R-:W0:Y:S01]  /*0010*/  S2R R0, SR_CTAID.X ;  /* 0x0000000000007919 */ /* 0x000e220000002500 */
[----:B------:R-:W1:Y:S01]  /*0020*/  LDCU.64 UR4, c[0x0][0x398] ;  /* 0x00007300ff0477ac */ /* 0x000e620008000a00 */
[----:B------:R-:W-:Y:S01]  /*0030*/  BSSY.RECONVERGENT B0, `(.L_x_116) ;  /* 0x0000689000007945 */ /* 0x000fe20003800200 */
[----:B------:R-:W2:Y:S01]  /*0040*/  LDCU UR6, c[0x0][0x370] ;  /* 0x00006e00ff0677ac */ /* 0x000ea20008000800 */
[----:B------:R-:W3:Y:S01]  /*0050*/  LDCU.64 UR10, c[0x0][0x358] ;  /* 0x00006b00ff0a77ac */ /* 0x000ee20008000a00 */
[----:B-1----:R-:W-:Y:S02]  /*0060*/  IMAD.U32 R25, RZ, RZ, UR4 ;  /* 0x00000004ff197e24 */ /* 0x002fe4000f8e00ff */
[----:B------:R-:W-:Y:S01]  /*0070*/  IMAD.U32 R16, RZ, RZ, UR5 ;  /* 0x00000005ff107e24 */ /* 0x000fe2000f8e00ff */
[----:B--2---:R-:W-:Y:S01]  /*0080*/  UIMAD UR6, UR6, 0x500, URZ ;  /* 0x00000500060678a4 */ /* 0x004fe2000f8e02ff */
[----:B0-----:R-:W-:-:S05]  /*0090*/  IMAD R8, R0, 0x500, RZ ;  /* 0x0000050000087824 */ /* 0x001fca00078e02ff */
[----:B------:R-:W-:-:S04]  /*00a0*/  IADD3 R2, P1, PT, R8, 0x500, RZ ;  /* 0x0000050008027810 */ /* 0x000fc80007f3e0ff */
[----:B------:R-:W-:Y:S01]  /*00b0*/  ISETP.GT.U32.AND P0, PT, R2, R25, PT ;  /* 0x000000190200720c */ /* 0x000fe20003f04070 */
[----:B------:R-:W-:-:S05]  /*00c0*/  IMAD.X R3, RZ, RZ, RZ, P1 ;  /* 0x000000ffff037224 */ /* 0x000fca00008e06ff */
[----:B------:R-:W-:-:S13]  /*00d0*/  ISETP.GT.AND.EX P0, PT, R3, R16, PT, P0 ;  /* 0x000000100300720c */ /* 0x000fda0003f04300 */
[----:B---3--:R-:W-:Y:S05]  /*00e0*/  @!P0 BRA `(.L_x_117) ;  /* 0x0000003800e48947 */ /* 0x008fea0003800000 */
[----:B------:R-:W0:Y:S01]  /*00f0*/  S2R R10, SR_TID.X ;  /* 0x00000000000a7919 */ /* 0x000e220000002100 */
[----:B------:R-:W-:Y:S01]  /*0100*/  IMAD.IADD R9, R25, 0x1, -R8 ;  /* 0x0000000119097824 */ /* 0x000fe200078e0a08 */
[----:B------:R-:W-:Y:S01]  /*0110*/  BSSY.RECONVERGENT B1, `(.L_x_118) ;  /* 0x000000f000017945 */ /* 0x000fe20003800200 */
[----:B------:R-:W-:Y:S02]  /*0120*/  CS2R R20, SRZ ;  /* 0x0000000000147805 */ /* 0x000fe4000001ff00 */
[----:B------:R-:W-:Y:S02]  /*0130*/  CS2R R14, SRZ ;  /* 0x00000000000e7805 */ /* 0x000fe4000001ff00 */
[----:B0-----:R-:W-:Y:S01]  /*0140*/  ISETP.GE.AND P0, PT, R10, R9, PT ;  /* 0x000000090a00720c */ /* 0x001fe20003f06270 */
[----:B------:R-:W-:-:S12]  /*0150*/  IMAD.MOV.U32 R6, RZ, RZ, R10 ;  /* 0x000000ffff067224 */ /* 0x000fd800078e000a */
[----:B------:R-:W-:Y:S05]  /*0160*/  @P0 BRA `(.L_x_119) ;  /* 0x0000000000240947 */ /* 0x000fea0003800000 */
[----:B------:R-:W0:Y:S01]  /*0170*/  LDCU.128 UR4, c[0x0][0x380] ;  /* 0x00007000ff0477ac */ /* 0x000e220008000c00 */
[----:B------:R-:W-:-:S05]  /*0180*/  IADD3 R21, P0, PT, R8, R10, RZ ;  /* 0x0000000a08157210 */ /* 0x000fca0007f1e0ff */
[----:B------:R-:W-:Y:S01]  /*0190*/  IMAD.X R20, RZ, RZ, RZ, P0 ;  /* 0x000000ffff147224 */ /* 0x000fe200000e06ff */
[----:B0-----:R-:W-:-:S04]  /*01a0*/  LEA R14, P1, R21, UR4, 0x3 ;  /* 0x00000004150e7c11 */ /* 0x001fc8000f8218ff */
[----:B------:R-:W-:-:S06]  /*01b0*/  LEA.HI.X R15, R21, UR5, R20, 0x3, P1 ;  /* 0x00000005150f7c11 */ /* 0x000fcc00088f1c14 */
[----:B------:R-:W5:Y:S01]  /*01c0*/  LDG.E.64 R14, desc[UR10][R14.64] ;  /* 0x0000000a0e0e7981 */ /* 0x000f62000c1e1b00 */
[----:B------:R-:W-:Y:S01]  /*01d0*/  IADD3 R21, P0, PT, R21, UR6, RZ ;  /* 0x0000000615157c10 */ /* 0x000fe2000ff1e0ff */
[----:B------:R-:W-:-:S03]  /*01e0*/  VIADD R6, R10, 0x100 ;  /* 0x000001000a067836 */ /* 0x000fc60000000000 */
[----:B------:R-:W-:-:S09]  /*01f0*/  IADD3.X R20, PT, PT, R20, UR7, RZ, P0, !PT ;  /* 0x0000000714147c10 */ /* 0x000fd200087fe4ff */
.L_x_119:
[----:B------:R-:W-:Y:S05]  /*0200*/  BSYNC.RECONVERGENT B1 ;  /* 0x0000000000017941 */ /* 0x000fea0003800200 */
.L_x_118:
[----:B------:R-:W-:Y:S01]  /*0210*/  ISETP.GE.AND P0, PT, R6, R9, PT ;  /* 0x000000090600720c */ /* 0x000fe20003f06270 */
[----:B------:R-:W-:-:S12]  /*0220*/  BSSY.RECONVERGENT B1, `(.L_x_120) ;  /* 0x00000af000017945 */ /* 0x000fd80003800200 */
[----:B------:R-:W-:Y:S05]  /*0230*/  @P0 BRA `(.L_x_121) ;  /* 0x0000000800b40947 */ /* 0x000fea0003800000 */
[----:B------:R-:W-:Y:S01]  /*0240*/  LOP3.LUT R2, RZ, R6, RZ, 0x33, !PT ;  /* 0x00000006ff027212 */ /* 0x000fe200078e33ff */
[----:B------:R-:W-:Y:S03]  /*0250*/  BSSY.RECONVERGENT B2, `(.L_x_122) ;  /* 0x0000034000027945 */ /* 0x000fe60003800200 */
[----:B------:R-:W-:-:S04]  /*0260*/  IADD3 R25, PT, PT, -R8, R25, R2 ;  /* 0x0000001908197210 */ /* 0x000fc80007ffe102 */
[----:B------:R-:W-:-:S04]  /*0270*/  LOP3.LUT R2, R25, 0x300, RZ, 0xc0, !PT ;  /* 0x0000030019027812 */ /* 0x000fc800078ec0ff */
[----:B------:R-:W-:-:S13]  /*0280*/  ISETP.NE.AND P0, PT, R2, 0x300, PT ;  /* 0x000003000200780c */ /* 0x000fda0003f05270 */
[----:B------:R-:W-:Y:S05]  /*0290*/  @!P0 BRA `(.L_x_123) ;  /* 0x0000000000bc8947 */ /* 0x000fea0003800000 */
[----:B------:R-:W0:Y:S01]  /*02a0*/  LDCU.128 UR4, c[0x0][0x380] ;  /* 0x00007000ff0477ac */ /* 0x000e220008000c00 */
[----:B------:R-:W-:Y:S02]  /*02b0*/  IADD3 R12, P0, PT, R8, R6, RZ ;  /* 0x00000006080c7210 */ /* 0x000fe40007f1e0ff */
[----:B------:R-:W-:-:S03]  /*02c0*/  LEA.HI R2, R25, 0x1, RZ, 0x18 ;  /* 0x0000000119027811 */ /* 0x000fc600078fc0ff */
[----:B------:R-:W-:Y:S01]  /*02d0*/  IMAD.X R3, RZ, RZ, RZ, P0 ;  /* 0x000000ffff037224 */ /* 0x000fe200000e06ff */
[----:B------:R-:W-:-:S05]  /*02e0*/  LOP3.LUT R2, R2, 0x3, RZ, 0xc0, !PT ;  /* 0x0000000302027812 */ /* 0x000fca00078ec0ff */
[----:B------:R-:W-:Y:S01]  /*02f0*/  IMAD.MOV R7, RZ, RZ, -R2 ;  /* 0x000000ffff077224 */ /* 0x000fe200078e0a02 */
[C---:B0-----:R-:W-:Y:S02]  /*0300*/  IADD3 R13, P1, PT, R12.reuse, UR6, RZ ;  /* 0x000000060c0d7c10 */ /* 0x041fe4000ff3e0ff */
[C---:B------:R-:W-:Y:S02]  /*0310*/  LEA R11, P2, R12.reuse, UR4, 0x3 ;  /* 0x000000040c0b7c11 */ /* 0x040fe4000f8418ff */
[----:B------:R-:W-:Y:S02]  /*0320*/  IADD3.X R16, PT, PT, R3, UR7, RZ, P1, !PT ;  /* 0x0000000703107c10 */ /* 0x000fe40008ffe4ff */
[----:B------:R-:W-:-:S09]  /*0330*/  LEA.HI.X R12, R12, UR5, R3, 0x3, P2 ;  /* 0x000000050c0c7c11 */ /* 0x000fd200090f1c03 */
.L_x_126:
[----:B------:R-:W-:Y:S02]  /*0340*/  IMAD.MOV.U32 R2, RZ, RZ, R11 ;  /* 0x000000ffff027224 */ /* 0x000fe400078e000b */
[----:B------:R-:W-:-:S06]  /*0350*/  IMAD.MOV.U32 R3, RZ, RZ, R12 ;  /* 0x000000ffff037224 */ /* 0x000fcc00078e000c */
[----:B------:R-:W2:Y:S01]  /*0360*/  LDG.E.64 R2, desc[UR10][R2.64] ;  /* 0x0000000a02027981 */ /* 0x000ea2000c1e1b00 */
[----:B------:R-:W-:Y:S01]  /*0370*/  VIADD R7, R7, 0x1 ;  /* 0x0000000107077836 */ /* 0x000fe20000000000 */
[----:B------:R-:W-:Y:S01]  /*0380*/  BSSY.RECONVERGENT B3, `(.L_x_124) ;  /* 0x000001b000037945 */ /* 0x000fe20003800200 */
[----:B------:R-:W-:Y:S01]  /*0390*/  IMAD.MOV.U32 R18, RZ, RZ, R21 ;  /* 0x000000ffff127224 */ /* 0x000fe200078e0015 */
[----:B------:R-:W-:Y:S01]  /*03a0*/  IADD3 R11, P3, PT, R11, 0x800, RZ ;  /* 0x000008000b0b7810 */ /* 0x000fe20007f7e0ff */
[----:B------:R-:W-:Y:S01]  /*03b0*/  IMAD.MOV.U32 R17, RZ, RZ, R20 ;  /* 0x000000ffff117224 */ /* 0x000fe200078e0014 */
[----:B------:R-:W-:Y:S01]  /*03c0*/  ISETP.NE.AND P2, PT, R7, RZ, PT ;  /* 0x000000ff0700720c */ /* 0x000fe20003f45270 */
[----:B-----5:R-:W-:Y:S02]  /*03d0*/  IMAD.MOV.U32 R4, RZ, RZ, R14 ;  /* 0x000000ffff047224 */ /* 0x020fe400078e000e */
[----:B------:R-:W-:Y:S02]  /*03e0*/  IMAD.MOV.U32 R5, RZ, RZ, R15 ;  /* 0x000000ffff057224 */ /* 0x000fe400078e000f */
[----:B------:R-:W-:-:S02]  /*03f0*/  IMAD.MOV.U32 R21, RZ, RZ, R13 ;  /* 0x000000ffff157224 */ /* 0x000fc400078e000d */
[----:B------:R-:W-:Y:S01]  /*0400*/  IMAD.MOV.U32 R20, RZ, RZ, R16 ;  /* 0x000000ffff147224 */ /* 0x000fe200078e0010 */
[----:B--2---:R-:W-:Y:S01]  /*0410*/  DSETP.GEU.AND P0, PT, |R14|, |R2|, PT ;  /* 0x400000020e00722a */ /* 0x004fe20003f0e200 */
[----:B------:R-:W-:Y:S02]  /*0420*/  IMAD.MOV.U32 R14, RZ, RZ, R2 ;  /* 0x000000ffff0e7224 */ /* 0x000fe400078e0002 */
[----:B------:R-:W-:-:S11]  /*0430*/  IMAD.MOV.U32 R15, RZ, RZ, R3 ;  /* 0x000000ffff0f7224 */ /* 0x000fd600078e0003 */
        /* <DEDUP_REMOVED lines=15> */
.L_x_125:
[----:B------:R-:W-:Y:S05]  /*0530*/  BSYNC.RECONVERGENT B3 ;  /* 0x0000000000037941 */ /* 0x000fea0003800200 */
.L_x_124:
[----:B------:R-:W-:Y:S01]  /*0540*/  IADD3 R13, P0, PT, R13, 0x100, RZ ;  /* 0x000001000d0d7810 */ /* 0x000fe20007f1e0ff */
[----:B------:R-:W-:Y:S02]  /*0550*/  VIADD R6, R6, 0x100 ;  /* 0x0000010006067836 */ /* 0x000fe40000000000 */
[----:B------:R-:W-:Y:S02]  /*0560*/  IMAD.X R12, RZ, RZ, R12, P3 ;  /* 0x000000ffff0c7224 */ /* 0x000fe400018e060c */
[----:B------:R-:W-:Y:S01]  /*0570*/  IMAD.X R16, RZ, RZ, R16, P0 ;  /* 0x000000ffff107224 */ /* 0x000fe200000e0610 */
[----:B------:R-:W-:Y:S07]  /*0580*/  @P2 BRA `(.L_x_126) ;  /* 0xfffffffc006c2947 */ /* 0x000fee000383ffff */
.L_x_123:
[----:B------:R-:W-:Y:S05]  /*0590*/  BSYNC.RECONVERGENT B2 ;  /* 0x0000000000027941 */ /* 0x000fea0003800200 */
.L_x_122:
[----:B------:R-:W-:-:S13]  /*05a0*/  ISETP.GE.U32.AND P0, PT, R25, 0x300, PT ;  /* 0x000003001900780c */ /* 0x000fda0003f06070 */
[----:B------:R-:W-:Y:S05]  /*05b0*/  @!P0 BRA `(.L_x_121) ;  /* 0x0000000400d48947 */ /* 0x000fea0003800000 */
[----:B------:R-:W0:Y:S01]  /*05c0*/  LDC.64 R4, c[0x0][0x380] ;  /* 0x0000e000ff047b82 */ /* 0x000e220000000a00 */
[----:B------:R-:W-:-:S07]  /*05d0*/  VIADD R11, R6, 0x200 ;  /* 0x00000200060b7836 */ /* 0x000fce0000000000 */
[----:B------:R-:W1:Y:S02]  /*05e0*/  LDC.64 R2, c[0x0][0x388] ;  /* 0x0000e200ff027b82 */ /* 0x000e640000000a00 */
.L_x_135:
[----:B------:R-:W-:-:S05]  /*05f0*/  VIADD R7, R11, 0xfffffe00 ;  /* 0xfffffe000b077836 */ /* 0x000fca0000000000 */
[----:B------:R-:W-:-:S04]  /*0600*/  IADD3 R13, P0, PT, R8, R7, RZ ;  /* 0x00000007080d7210 */ /* 0x000fc80007f1e0ff */
[----:B------:R-:W-:Y:S02]  /*0610*/  LEA.HI.X.SX32 R12, R7, RZ, 0x1, P0 ;  /* 0x000000ff070c7211 */ /* 0x000fe400000f0eff */
[----:B0-----:R-:W-:-:S04]  /*0620*/  LEA R16, P0, R13, R4, 0x3 ;  /* 0x000000040d107211 */ /* 0x001fc800078018ff */
[----:B------:R-:W-:-:S05]  /*0630*/  LEA.HI.X R17, R13, R5, R12, 0x3, P0 ;  /* 0x000000050d117211 */ /* 0x000fca00000f1c0c */
[----:B------:R-:W2:Y:S04]  /*0640*/  LDG.E.64 R18, desc[UR10][R16.64] ;  /* 0x0000000a10127981 */ /* 0x000ea8000c1e1b00 */
[----:B-----5:R0:W5:Y:S01]  /*0650*/  LDG.E.64 R6, desc[UR10][R16.64+0x800] ;  /* 0x0008000a10067981 */ /* 0x020162000c1e1b00 */
[----:B-1----:R-:W-:Y:S01]  /*0660*/  IADD3 R24, P1, PT, R13, R2, RZ ;  /* 0x000000020d187210 */ /* 0x002fe20007f3e0ff */
[----:B------:R-:W-:Y:S04]  /*0670*/  BSSY.RECONVERGENT B2, `(.L_x_127) ;  /* 0x0000016000027945 */ /* 0x000fe80003800200 */
[----:B------:R-:W-:-:S02]  /*0680*/  IMAD.X R25, R12, 0x1, R3, P1 ;  /* 0x000000010c197824 */ /* 0x000fc400008e0603 */
[----:B------:R-:W-:Y:S02]  /*0690*/  IMAD.MOV.U32 R23, RZ, RZ, R24 ;  /* 0x000000ffff177224 */ /* 0x000fe400078e0018 */
[----:B------:R-:W-:Y:S01]  /*06a0*/  IMAD.MOV.U32 R22, RZ, RZ, R25 ;  /* 0x000000ffff167224 */ /* 0x000fe200078e0019 */
[----:B--2---:R-:W-:Y:S01]  /*06b0*/  DSETP.GEU.AND P0, PT, |R14|, |R18|, PT ;  /* 0x400000120e00722a */ /* 0x004fe20003f0e200 */
[----:B------:R-:W-:Y:S02]  /*06c0*/  IMAD.MOV.U32 R12, RZ, RZ, R18 ;  /* 0x000000ffff0c7224 */ /* 0x000fe400078e0012 */
[----:B------:R-:W-:-:S11]  /*06d0*/  IMAD.MOV.U32 R13, RZ, RZ, R19 ;  /* 0x000000ffff0d7224 */ /* 0x000fd600078e0013 */
        /* <DEDUP_REMOVED lines=15> */
.L_x_128:
[----:B------:R-:W-:Y:S05]  /*07d0*/  BSYNC.RECONVERGENT B2 ;  /* 0x0000000000027941 */ /* 0x000fea0003800200 */
.L_x_127:
[----:B------:R0:W5:Y:S04]  /*07e0*/  LDG.E.64 R14, desc[UR10][R16.64+0x1000] ;  /* 0x0010000a100e7981 */ /* 0x000168000c1e1b00 */
[----:B------:R0:W5:Y:S02]  /*07f0*/  LDG.E.64 R18, desc[UR10][R16.64+0x1800] ;  /* 0x0018000a10127981 */ /* 0x000164000c1e1b00 */
[----:B-----5:R-:W-:Y:S01]  /*0800*/  DSETP.GEU.AND P0, PT, |R12|, |R6|, PT ;  /* 0x400000060c00722a */ /* 0x020fe20003f0e200 */
[----:B------:R-:W-:Y:S01]  /*0810*/  VIADD R21, R11, 0xffffff00 ;  /* 0xffffff000b157836 */ /* 0x000fe20000000000 */
[----:B------:R-:W-:Y:S04]  /*0820*/  BSSY.RECONVERGENT B2, `(.L_x_129) ;  /* 0x0000017000027945 */ /* 0x000fe80003800200 */
[----:B------:R-:W-:-:S02]  /*0830*/  SHF.R.S32.HI R20, RZ, 0x1f, R21 ;  /* 0x0000001fff147819 */ /* 0x000fc40000011415 */
[----:B------:R-:W-:Y:S01]  /*0840*/  IADD3 R26, P1, P2, R21, R2, R8 ;  /* 0x00000002151a7210 */ /* 0x000fe20007a3e008 */
[----:B------:R-:W-:-:S03]  /*0850*/  IMAD.MOV.U32 R21, RZ, RZ, R7 ;  /* 0x000000ffff157224 */ /* 0x000fc600078e0007 */
[----:B------:R-:W-:Y:S01]  /*0860*/  IADD3.X R27, PT, PT, R20, R3, RZ, P1, P2 ;  /* 0x00000003141b7210 */ /* 0x000fe20000fe44ff */
[----:B------:R-:W-:Y:S02]  /*0870*/  IMAD.MOV.U32 R24, RZ, RZ, R26 ;  /* 0x000000ffff187224 */ /* 0x000fe400078e001a */
[----:B------:R-:W-:Y:S02]  /*0880*/  IMAD.MOV.U32 R20, RZ, RZ, R6 ;  /* 0x000000ffff147224 */ /* 0x000fe400078e0006 */
[----:B------:R-:W-:Y:S01]  /*0890*/  IMAD.MOV.U32 R25, RZ, RZ, R27 ;  /* 0x000000ffff197224 */ /* 0x000fe200078e001b */
[----:B0-----:R-:W-:Y:S06]  /*08a0*/  @!P0 BRA `(.L_x_130) ;  /* 0x0000000000388947 */ /* 0x001fec0003800000 */
        /* <DEDUP_REMOVED lines=14> */
.L_x_130:
[----:B------:R-:W-:Y:S05]  /*0990*/  BSYNC.RECONVERGENT B2 ;  /* 0x0000000000027941 */ /* 0x000fea0003800200 */
.L_x_129:
[----:B------:R-:W-:Y:S01]  /*09a0*/  DSETP.GEU.AND P0, PT, |R20|, |R14|, PT ;  /* 0x4000000e1400722a */ /* 0x000fe20003f0e200 */
[----:B------:R-:W-:Y:S01]  /*09b0*/  SHF.R.S32.HI R6, RZ, 0x1f, R11 ;  /* 0x0000001fff067819 */ /* 0x000fe2000001140b */
[----:B------:R-:W-:Y:S01]  /*09c0*/  BSSY.RECONVERGENT B2, `(.L_x_131) ;  /* 0x0000017000027945 */ /* 0x000fe20003800200 */
[C---:B------:R-:W-:Y:S01]  /*09d0*/  IADD3 R23, P1, P2, R11.reuse, R2, R8 ;  /* 0x000000020b177210 */ /* 0x040fe20007a3e008 */
[----:B------:R-:W-:Y:S02]  /*09e0*/  VIADD R17, R11, 0x100 ;  /* 0x000001000b117836 */ /* 0x000fe40000000000 */
[----:B------:R-:W-:Y:S01]  /*09f0*/  IMAD.MOV.U32 R7, RZ, RZ, R15 ;  /* 0x000000ffff077224 */ /* 0x000fe200078e000f */
[----:B------:R-:W-:Y:S01]  /*0a00*/  IADD3.X R16, PT, PT, R6, R3, RZ, P1, P2 ;  /* 0x0000000306107210 */ /* 0x000fe20000fe44ff */
[----:B------:R-:W-:Y:S02]  /*0a10*/  IMAD.MOV.U32 R12, RZ, RZ, R23 ;  /* 0x000000ffff0c7224 */ /* 0x000fe400078e0017 */
[----:B------:R-:W-:-:S02]  /*0a20*/  IMAD.MOV.U32 R6, RZ, RZ, R14 ;  /* 0x000000ffff067224 */ /* 0x000fc400078e000e */
[----:B------:R-:W-:Y:S02]  /*0a30*/  IMAD.MOV.U32 R13, RZ, RZ, R16 ;  /* 0x000000ffff0d7224 */ /* 0x000fe400078e0010 */
        /* <DEDUP_REMOVED lines=15> */
.L_x_132:
[----:B------:R-:W-:Y:S05]  /*0b30*/  BSYNC.RECONVERGENT B2 ;  /* 0x0000000000027941 */ /* 0x000fea0003800200 */
.L_x_131:
[----:B------:R-:W-:Y:S01]  /*0b40*/  DSETP.GEU.AND P0, PT, |R6|, |R18|, PT ;  /* 0x400000120600722a */ /* 0x000fe20003f0e200 */
[----:B------:R-:W-:Y:S01]  /*0b50*/  SHF.R.S32.HI R14, RZ, 0x1f, R17 ;  /* 0x0000001fff0e7819 */ /* 0x000fe20000011411 */
[----:B------:R-:W-:Y:S01]  /*0b60*/  BSSY.RECONVERGENT B2, `(.L_x_133) ;  /* 0x0000016000027945 */ /* 0x000fe20003800200 */
[----:B------:R-:W-:Y:S01]  /*0b70*/  IADD3 R17, P1, P2, R17, R2, R8 ;  /* 0x0000000211117210 */ /* 0x000fe20007a3e008 */
[----:B------:R-:W-:-:S03]  /*0b80*/  IMAD.MOV.U32 R15, RZ, RZ, R19 ;  /* 0x000000ffff0f7224 */ /* 0x000fc600078e0013 */
[----:B------:R-:W-:Y:S01]  /*0b90*/  IADD3.X R16, PT, PT, R14, R3, RZ, P1, P2 ;  /* 0x000000030e107210 */ /* 0x000fe20000fe44ff */
[----:B------:R-:W-:Y:S02]  /*0ba0*/  IMAD.MOV.U32 R21, RZ, RZ, R17 ;  /* 0x000000ffff157224 */ /* 0x000fe400078e0011 */
[----:B------:R-:W-:Y:S02]  /*0bb0*/  IMAD.MOV.U32 R14, RZ, RZ, R18 ;  /* 0x000000ffff0e7224 */ /* 0x000fe400078e0012 */
        /* <DEDUP_REMOVED lines=16> */
.L_x_134:
[----:B------:R-:W-:Y:S05]  /*0cc0*/  BSYNC.RECONVERGENT B2 ;  /* 0x0000000000027941 */ /* 0x000fea0003800200 */
.L_x_133:
[C---:B------:R-:W-:Y:S02]  /*0cd0*/  VIADD R6, R11.reuse, 0x200 ;  /* 0x000002000b067836 */ /* 0x040fe40000000000 */
[----:B------:R-:W-:-:S03]  /*0ce0*/  VIADD R11, R11, 0x400 ;  /* 0x000004000b0b7836 */ /* 0x000fc60000000000 */
[----:B------:R-:W-:-:S13]  /*0cf0*/  ISETP.GE.AND P0, PT, R6, R9, PT ;  /* 0x000000090600720c */ /* 0x000fda0003f06270 */
[----:B------:R-:W-:Y:S05]  /*0d00*/  @!P0 BRA `(.L_x_135) ;  /* 0xfffffff800388947 */ /* 0x000fea000383ffff */
.L_x_121:
[----:B------:R-:W-:Y:S05]  /*0d10*/  BSYNC.RECONVERGENT B1 ;  /* 0x0000000000017941 */ /* 0x000fea0003800200 */
.L_x_120:
[----:B------:R-:W-:-:S13]  /*0d20*/  ISETP.GE.AND P0, PT, R9, 0x100, PT ;  /* 0x000001000900780c */ /* 0x000fda0003f06270 */
[----:B------:R-:W-:Y:S05]  /*0d30*/  @!P0 BRA `(.L_x_136) ;  /* 0x0000001400508947 */ /* 0x000fea0003800000 */
[----:B------:R-:W0:Y:S01]  /*0d40*/  S2R R11, SR_LANEID ;  /* 0x00000000000b7919 */ /* 0x000e220000000000 */
[----:B------:R-:W-:Y:S01]  /*0d50*/  BSSY.RECONVERGENT B1, `(.L_x_137) ;  /* 0x000001f000017945 */ /* 0x000fe20003800200 */
[----:B------:R-:W-:Y:S01]  /*0d60*/  IMAD.MOV.U32 R12, RZ, RZ, R21 ;  /* 0x000000ffff0c7224 */ /* 0x000fe200078e0015 */
[----:B-----5:R1:W2:Y:S01]  /*0d70*/  SHFL.DOWN PT, R4, R14, 0x1, 0x1f ;  /* 0x08201f000e047f89 */ /* 0x0202a200000e0000 */
        /* <DEDUP_REMOVED lines=9> */
[----:B------:R-:W-:Y:S01]  /*0e10*/  IMAD.MOV.U32 R12, RZ, RZ, R6 ;  /* 0x000000ffff0c7224 */ /* 0x000fe200078e0006 */
[----:B------:R-:W-:Y:S01]  /*0e20*/  MOV R13, R7 ;  /* 0x00000007000d7202 */ /* 0x000fe20000000f00 */
[----:B------:R-:W-:Y:S02]  /*0e30*/  IMAD.MOV.U32 R2, RZ, RZ, R4 ;  /* 0x000000ffff027224 */ /* 0x000fe400078e0004 */
[----:B------:R-:W-:-:S09]  /*0e40*/  IMAD.MOV.U32 R3, RZ, RZ, R5 ;  /* 0x000000ffff037224 */ /* 0x000fd200078e0005 */
        /* <DEDUP_REMOVED lines=15> */
.L_x_138:
[----:B------:R-:W-:Y:S05]  /*0f40*/  BSYNC.RECONVERGENT B1 ;  /* 0x0000000000017941 */ /* 0x000fea0003800200 */
.L_x_137:
        /* <DEDUP_REMOVED lines=31> */
.L_x_140:
[----:B------:R-:W-:Y:S05]  /*1140*/  BSYNC.RECONVERGENT B1 ;  /* 0x0000000000017941 */ /* 0x000fea0003800200 */
.L_x_139:
[----:B------:R-:W-:Y:S01]  /*1150*/  ISETP.GT.AND P0, PT, R11, 0x1b, PT ;  /* 0x0000001b0b00780c */ /* 0x000fe20003f04270 */
[----:B-1----:R1:W1:Y:S01]  /*1160*/  SHFL.DOWN PT, R6, R4, 0x4, 0x1f ;  /* 0x08801f0004067f89 */ /* 0x00226200000e0000 */
[----:B------:R-:W-:Y:S01]  /*1170*/  BSSY.RECONVERGENT B1, `(.L_x_141) ;  /* 0x000001d000017945 */ /* 0x000fe20003800200 */
[----:B----4-:R-:W-:Y:S02]  /*1180*/  IMAD.MOV.U32 R14, RZ, RZ, R8 ;  /* 0x000000ffff0e7224 */ /* 0x010fe400078e0008 */
[----:B--2---:R2:W4:Y:S01]  /*1190*/  SHFL.DOWN PT, R7, R5, 0x4, 0x1f ;  /* 0x08801f0005077f89 */ /* 0x00452200000e0000 */
[----:B---3--:R-:W-:Y:S02]  /*11a0*/  IMAD.MOV.U32 R15, RZ, RZ, R9 ;  /* 0x000000ffff0f7224 */ /* 0x008fe400078e0009 */
[----:B0-----:R-:W-:Y:S01]  /*11b0*/  IMAD.MOV.U32 R2, RZ, RZ, R4 ;  /* 0x000000ffff027224 */ /* 0x001fe200078e0004 */
[----:B------:R2:W0:Y:S01]  /*11c0*/  SHFL.DOWN PT, R13, R8, 0x4, 0x1f ;  /* 0x08801f00080d7f89 */ /* 0x00042200000e0000 */
[----:B------:R-:W-:-:S03]  /*11d0*/  IMAD.MOV.U32 R3, RZ, RZ, R5 ;  /* 0x000000ffff037224 */ /* 0x000fc600078e0005 */
[----:B------:R2:W3:Y:S01]  /*11e0*/  SHFL.DOWN PT, R12, R9, 0x4, 0x1f ;  /* 0x08801f00090c7f89 */ /* 0x0004e200000e0000 */
[----:B------:R-:W-:Y:S05]  /*11f0*/  @P0 BRA `(.L_x_142) ;  /* 0x0000000000500947 */ /* 0x000fea0003800000 */
[----:B-1--4-:R-:W-:Y:S01]  /*1200*/  DSETP.GEU.AND P0, PT, |R4|, |R6|, PT ;  /* 0x400000060400722a */ /* 0x012fe20003f0e200 */
[----:B0-----:R-:W-:Y:S02]  /*1210*/  IMAD.MOV.U32 R14, RZ, RZ, R13 ;  /* 0x000000ffff0e7224 */ /* 0x001fe400078e000d */
        /* <DEDUP_REMOVED lines=18> */
.L_x_142:
[----:B------:R-:W-:Y:S05]  /*1340*/  BSYNC.RECONVERGENT B1 ;  /* 0x0000000000017941 */ /* 0x000fea0003800200 */
.L_x_141:
[----:B------:R-:W-:Y:S01]  /*1350*/  ISETP.GT.AND P0, PT, R11, 0x17, PT ;  /* 0x000000170b00780c */ /* 0x000fe20003f04270 */
[----:B-1----:R1:W1:Y:S01]  /*1360*/  SHFL.DOWN PT, R4, R2, 0x8, 0x1f ;  /* 0x09001f0002047f89 */ /* 0x00226200000e0000 */
[----:B------:R-:W-:Y:S01]  /*1370*/  BSSY.RECONVERGENT B1, `(.L_x_143) ;  /* 0x000001d000017945 */ /* 0x000fe20003800200 */
[----:B---3--:R-:W-:Y:S02]  /*1380*/  IMAD.MOV.U32 R12, RZ, RZ, R14 ;  /* 0x000000ffff0c7224 */ /* 0x008fe400078e000e */
[----:B--2---:R2:W3:Y:S01]  /*1390*/  SHFL.DOWN PT, R5, R3, 0x8, 0x1f ;  /* 0x09001f0003057f89 */ /* 0x0044e200000e0000 */
[----:B0-----:R-:W-:Y:S02]  /*13a0*/  IMAD.MOV.U32 R13, RZ, RZ, R15 ;  /* 0x000000ffff0d7224 */ /* 0x001fe400078e000f */
[----:B------:R-:W-:Y:S01]  /*13b0*/  IMAD.MOV.U32 R8, RZ, RZ, R2 ;  /* 0x000000ffff087224 */ /* 0x000fe200078e0002 */
[----:B----4-:R2:W0:Y:S01]  /*13c0*/  SHFL.DOWN PT, R7, R14, 0x8, 0x1f ;  /* 0x09001f000e077f89 */ /* 0x01042200000e0000 */
[----:B------:R-:W-:-:S03]  /*13d0*/  IMAD.MOV.U32 R9, RZ, RZ, R3 ;  /* 0x000000ffff097224 */ /* 0x000fc600078e0003 */
[----:B------:R2:W4:Y:S01]  /*13e0*/  SHFL.DOWN PT, R6, R15, 0x8, 0x1f ;  /* 0x09001f000f067f89 */ /* 0x00052200000e0000 */
[----:B------:R-:W-:Y:S05]  /*13f0*/  @P0 BRA `(.L_x_144) ;  /* 0x0000000000500947 */ /* 0x000fea0003800000 */
[----:B-1-3--:R-:W-:Y:S01]  /*1400*/  DSETP.GEU.AND P0, PT, |R2|, |R4|, PT ;  /* 0x400000040200722a */ /* 0x00afe20003f0e200 */
[----:B0-----:R-:W-:Y:S02]  /*1410*/  IMAD.MOV.U32 R12, RZ, RZ, R7 ;  /* 0x000000ffff0c7224 */ /* 0x001fe400078e0007 */
        /* <DEDUP_REMOVED lines=18> */
.L_x_144:
[----:B------:R-:W-:Y:S05]  /*1540*/  BSYNC.RECONVERGENT B1 ;  /* 0x0000000000017941 */ /* 0x000fea0003800200 */
.L_x_143:
[----:B------:R-:W-:Y:S01]  /*1550*/  ISETP.GT.AND P0, PT, R11, 0xf, PT ;  /* 0x0000000f0b00780c */ /* 0x000fe20003f04270 */
[----:B-1----:R1:W1:Y:S01]  /*1560*/  SHFL.DOWN PT, R2, R8, 0x10, 0x1f ;  /* 0x0a001f0008027f89 */ /* 0x00226200000e0000 */
[----:B------:R-:W-:Y:S01]  /*1570*/  BSSY.RECONVERGENT B1, `(.L_x_145) ;  /* 0x000001d000017945 */ /* 0x000fe20003800200 */
[----:B------:R-:W-:Y:S02]  /*1580*/  IMAD.MOV.U32 R4, RZ, RZ, R12 ;  /* 0x000000ffff047224 */ /* 0x000fe400078e000c */
[----:B--2---:R2:W1:Y:S01]  /*1590*/  SHFL.DOWN PT, R3, R9, 0x10, 0x1f ;  /* 0x0a001f0009037f89 */ /* 0x00446200000e0000 */
[----:B---3--:R-:W-:Y:S02]  /*15a0*/  IMAD.MOV.U32 R5, RZ, RZ, R13 ;  /* 0x000000ffff057224 */ /* 0x008fe400078e000d */
[----:B----4-:R-:W-:Y:S01]  /*15b0*/  IMAD.MOV.U32 R6, RZ, RZ, R8 ;  /* 0x000000ffff067224 */ /* 0x010fe200078e0008 */
[----:B------:R2:W3:Y:S01]  /*15c0*/  SHFL.DOWN PT, R15, R12, 0x10, 0x1f ;  /* 0x0a001f000c0f7f89 */ /* 0x0004e200000e0000 */
[----:B0-----:R-:W-:-:S03]  /*15d0*/  IMAD.MOV.U32 R7, RZ, RZ, R9 ;  /* 0x000000ffff077224 */ /* 0x001fc600078e0009 */
[----:B------:R2:W0:Y:S01]  /*15e0*/  SHFL.DOWN PT, R14, R13, 0x10, 0x1f ;  /* 0x0a001f000d0e7f89 */ /* 0x00042200000e0000 */
[----:B------:R-:W-:Y:S05]  /*15f0*/  @P0 BRA `(.L_x_146) ;  /* 0x0000000000500947 */ /* 0x000fea0003800000 */
[----:B-1----:R-:W-:Y:S01]  /*1600*/  DSETP.GEU.AND P0, PT, |R8|, |R2|, PT ;  /* 0x400000020800722a */ /* 0x002fe20003f0e200 */
[----:B---3--:R-:W-:Y:S02]  /*1610*/  IMAD.MOV.U32 R4, RZ, RZ, R15 ;  /* 0x000000ffff047224 */ /* 0x008fe400078e000f */
        /* <DEDUP_REMOVED lines=18> */
.L_x_146:
[----:B------:R-:W-:Y:S05]  /*1740*/  BSYNC.RECONVERGENT B1 ;  /* 0x0000000000017941 */ /* 0x000fea0003800200 */
.L_x_145:
        /* <DEDUP_REMOVED lines=11> */
.L_x_148:
[----:B------:R-:W-:Y:S05]  /*1800*/  BSYNC.RECONVERGENT B1 ;  /* 0x0000000000017941 */ /* 0x000fea0003800200 */
.L_x_147:
[----:B------:R-:W-:Y:S01]  /*1810*/  BAR.SYNC.DEFER_BLOCKING 0x0 ;  /* 0x0000000000007b1d */ /* 0x000fe20000010000 */
[----:B------:R-:W-:-:S13]  /*1820*/  ISETP.NE.AND P1, PT, R10, RZ, PT ;  /* 0x000000ff0a00720c */ /* 0x000fda0003f25270 */
[----:B------:R-:W-:Y:S05]  /*1830*/  @P1 BRA `(.L_x_149) ;  /* 0x0000005000201947 */ /* 0x000fea0003800000 */
[----:B-1--4-:R-:W1:Y:S01]  /*1840*/  S2R R3, SR_CgaCtaId ;  /* 0x0000000000037919 */ /* 0x012e620000008800 */
[----:B------:R-:W-:Y:S01]  /*1850*/  MOV R20, 0x400 ;  /* 0x0000040000147802 */ /* 0x000fe20000000f00 */
[----:B------:R-:W-:Y:S03]  /*1860*/  BSSY.RECONVERGENT B1, `(.L_x_150) ;  /* 0x000001a000017945 */ /* 0x000fe60003800200 */
[----:B-1----:R-:W-:-:S05]  /*1870*/  LEA R20, R3, R20, 0x18 ;  /* 0x0000001403147211 */ /* 0x002fca00078ec0ff */
[----:B------:R-:W1:Y:S04]  /*1880*/  LDS.64 R16, [R20+0x18] ;  /* 0x0000180014107984 */ /* 0x000e680000000a00 */
[----:B--2---:R-:W2:Y:S04]  /*1890*/  LDS.128 R8, [R20+0x20] ;  /* 0x0000200014087984 */ /* 0x004ea80000000c00 */
[----:B------:R4:W4:Y:S04]  /*18a0*/  LDS.64 R2, [R20+0x80] ;  /* 0x0000800014027984 */ /* 0x0009280000000a00 */
[----:B0--3--:R0:W3:Y:S01]  /*18b0*/  LDS.128 R12, [R20+0x30] ;  /* 0x00003000140c7984 */ /* 0x0090e20000000c00 */
[----:B-1----:R-:W-:Y:S01]  /*18c0*/  DSETP.GEU.AND P0, PT, |R6|, |R16|, PT ;  /* 0x400000100600722a */ /* 0x002fe20003f0e200 */
[----:B------:R-:W-:-:S02]  /*18d0*/  IMAD.MOV.U32 R22, RZ, RZ, R16 ;  /* 0x000000ffff167224 */ /* 0x000fc400078e0010 */
[----:B------:R-:W-:Y:S02]  /*18e0*/  IMAD.MOV.U32 R23, RZ, RZ, R17 ;  /* 0x000000ffff177224 */ /* 0x000fe400078e0011 */
[----:B--2---:R-:W-:Y:S02]  /*18f0*/  IMAD.MOV.U32 R24, RZ, RZ, R8 ;  /* 0x000000ffff187224 */ /* 0x004fe400078e0008 */
[----:B------:R-:W-:-:S07]  /*1900*/  IMAD.MOV.U32 R25, RZ, RZ, R9 ;  /* 0x000000ffff197224 */ /* 0x000fce00078e0009 */
[----:B0--34-:R-:W-:Y:S05]  /*1910*/  @!P0 BRA `(.L_x_151) ;  /* 0x0000000000388947 */ /* 0x019fea0003800000 */
[----:B------:R-:W-:Y:S01]  /*1920*/  DSETP.GEU.AND P0, PT, |R16|, |R6|, PT ;  /* 0x400000061000722a */ /* 0x000fe20003f0e200 */
[----:B------:R-:W-:Y:S01]  /*1930*/  IMAD.MOV.U32 R22, RZ, RZ, R6 ;  /* 0x000000ffff167224 */ /* 0x000fe200078e0006 */
[----:B------:R-:W-:Y:S01]  /*1940*/  MOV R25, R5 ;  /* 0x0000000500197202 */ /* 0x000fe20000000f00 */
[----:B------:R-:W-:Y:S02]  /*1950*/  IMAD.MOV.U32 R23, RZ, RZ, R7 ;  /* 0x000000ffff177224 */ /* 0x000fe400078e0007 */
[----:B------:R-:W-:-:S09]  /*1960*/  IMAD.MOV.U32 R24, RZ, RZ, R4 ;  /* 0x000000ffff187224 */ /* 0x000fd200078e0004 */
        /* <DEDUP_REMOVED lines=9> */
.L_x_151:
[----:B------:R-:W-:Y:S05]  /*1a00*/  BSYNC.RECONVERGENT B1 ;  /* 0x0000000000017941 */ /* 0x000fea0003800200 */
.L_x_150:
        /* <DEDUP_REMOVED lines=23> */
.L_x_153:
[----:B------:R-:W-:Y:S05]  /*1b80*/  BSYNC.RECONVERGENT B1 ;  /* 0x0000000000017941 */ /* 0x000fea0003800200 */
.L_x_152:
        /* <DEDUP_REMOVED lines=21> */
.L_x_155:
[----:B------:R-:W-:Y:S05]  /*1ce0*/  BSYNC.RECONVERGENT B1 ;  /* 0x0000000000017941 */ /* 0x000fea0003800200 */
.L_x_154:
        /* <DEDUP_REMOVED lines=23> */
.L_x_157:
[----:B------:R-:W-:Y:S05]  /*1e60*/  BSYNC.RECONVERGENT B1 ;  /* 0x0000000000017941 */ /* 0x000fea0003800200 */
.L_x_156:
        /* <DEDUP_REMOVED lines=21> */
.L_x_159:
[----:B------:R-:W-:Y:S05]  /*1fc0*/  BSYNC.RECONVERGENT B1 ;  /* 0x0000000000017941 */ /* 0x000fea0003800200 */
.L_x_158:
        /* <DEDUP_REMOVED lines=21> */
.L_x_161:
[----:B------:R-:W-:Y:S05]  /*2120*/  BSYNC.RECONVERGENT B1 ;  /* 0x0000000000017941 */ /* 0x000fea0003800200 */
.L_x_160:
        /* <DEDUP_REMOVED lines=21> */
.L_x_136:
[----:B------:R-:W0:Y:S01]  /*2280*/  S2R R2, SR_LANEID ;  /* 0x0000000000027919 */ /* 0x000e220000000000 */
[----:B------:R-:W-:Y:S01]  /*2290*/  LOP3.LUT R3, R10, 0x3e0, RZ, 0xc0, !PT ;  /* 0x000003e00a037812 */ /* 0x000fe200078ec0ff */
[----:B------:R-:W-:Y:S01]  /*22a0*/  BSSY.RECONVERGENT B1, `(.L_x_162) ;  /* 0x0000024000017945 */ /* 0x000fe20003800200 */
[----:B------:R-:W-:Y:S02]  /*22b0*/  IMAD.MOV.U32 R18, RZ, RZ, R21 ;  /* 0x000000ffff127224 */ /* 0x000fe400078e0015 */
[----:B------:R-:W-:Y:S01]  /*22c0*/  LOP3.LUT R6, RZ, R3, RZ, 0x33, !PT ;  /* 0x00000003ff067212 */ /* 0x000fe200078e33ff */
[----:B------:R-:W-:Y:S02]  /*22d0*/  VIADD R4, R3, 0x20 ;  /* 0x0000002003047836 */ /* 0x000fe40000000000 */
[----:B------:R-:W-:Y:S02]  /*22e0*/  IMAD.MOV.U32 R22, RZ, RZ, R20 ;  /* 0x000000ffff167224 */ /* 0x000fe400078e0014 */
[----:B------:R-:W-:Y:S01]  /*22f0*/  IMAD.IADD R3, R9, 0x1, R6 ;  /* 0x0000000109037824 */ /* 0x000fe200078e0206 */
[----:B------:R-:W-:Y:S01]  /*2300*/  ISETP.GT.AND P0, PT, R4, R9, PT ;  /* 0x000000090400720c */ /* 0x000fe20003f04270 */
[----:B-----5:R-:W-:-:S02]  /*2310*/  IMAD.MOV.U32 R4, RZ, RZ, R14 ;  /* 0x000000ffff047224 */ /* 0x020fc400078e000e */
[----:B------:R-:W-:Y:S01]  /*2320*/  IMAD.MOV.U32 R5, RZ, RZ, R15 ;  /* 0x000000ffff057224 */ /* 0x000fe200078e000f */
[----:B------:R-:W-:-:S05]  /*2330*/  SEL R3, R3, 0x1f, P0 ;  /* 0x0000001f03037807 */ /* 0x000fca0000000000 */
[----:B------:R1:W2:Y:S04]  /*2340*/  SHFL.DOWN PT, R6, R14, 0x1, R3 ;  /* 0x082000000e067989 */ /* 0x0002a800000e0003 */
[----:B------:R1:W3:Y:S04]  /*2350*/  SHFL.DOWN PT, R7, R15, 0x1, R3 ;  /* 0x082000000f077989 */ /* 0x0002e800000e0003 */
[----:B------:R1:W4:Y:S01]  /*2360*/  SHFL.DOWN PT, R8, R21, 0x1, R3 ;  /* 0x0820000015087989 */ /* 0x00032200000e0003 */
[----:B0-----:R-:W-:-:S03]  /*2370*/  ISETP.GE.AND P0, PT, R2, R3, PT ;  /* 0x000000030200720c */ /* 0x001fc60003f06270 */
[----:B------:R1:W0:Y:S10]  /*2380*/  SHFL.DOWN PT, R11, R20, 0x1, R3 ;  /* 0x08200000140b7989 */ /* 0x00023400000e0003 */
[----:B-12---:R-:W-:Y:S05]  /*2390*/  @P0 BRA `(.L_x_163) ;  /* 0x0000000000500947 */ /* 0x006fea0003800000 */
[----:B---3--:R-:W-:Y:S01]  /*23a0*/  DSETP.GEU.AND P0, PT, |R14|, |R6|, PT ;  /* 0x400000060e00722a */ /* 0x008fe20003f0e200 */
        /* <DEDUP_REMOVED lines=19> */
.L_x_163:
[----:B------:R-:W-:Y:S05]  /*24e0*/  BSYNC.RECONVERGENT B1 ;  /* 0x0000000000017941 */ /* 0x000fea0003800200 */
.L_x_162:
[----:B------:R-:W-:Y:S01]  /*24f0*/  IADD3 R6, PT, PT, R2, 0x2, RZ ;  /* 0x0000000202067810 */ /* 0x000fe20007ffe0ff */
[----:B------:R1:W2:Y:S01]  /*2500*/  SHFL.DOWN PT, R12, R4, 0x2, R3 ;  /* 0x08400000040c7989 */ /* 0x0002a200000e0003 */
[----:B------:R-:W-:Y:S01]  /*2510*/  BSSY.RECONVERGENT B1, `(.L_x_164) ;  /* 0x000001e000017945 */ /* 0x000fe20003800200 */
[----:B----4-:R-:W-:Y:S01]  /*2520*/  IMAD.MOV.U32 R8, RZ, RZ, R18 ;  /* 0x000000ffff087224 */ /* 0x010fe200078e0012 */
[----:B------:R-:W-:Y:S01]  /*2530*/  ISETP.GT.AND P0, PT, R6, R3, PT ;  /* 0x000000030600720c */ /* 0x000fe20003f04270 */
[----:B------:R1:W4:Y:S01]  /*2540*/  SHFL.DOWN PT, R13, R5, 0x2, R3 ;  /* 0x08400000050d7989 */ /* 0x00032200000e0003 */
[----:B------:R-:W-:Y:S02]  /*2550*/  IMAD.MOV.U32 R16, RZ, RZ, R22 ;  /* 0x000000ffff107224 */ /* 0x000fe400078e0016 */
[----:B------:R-:W-:Y:S01]  /*2560*/  IMAD.MOV.U32 R6, RZ, RZ, R4 ;  /* 0x000000ffff067224 */ /* 0x000fe200078e0004 */
[----:B0-----:R1:W0:Y:S01]  /*2570*/  SHFL.DOWN PT, R11, R18, 0x2, R3 ;  /* 0x08400000120b7989 */ /* 0x00122200000e0003 */
[----:B---3--:R-:W-:-:S03]  /*2580*/  IMAD.MOV.U32 R7, RZ, RZ, R5 ;  /* 0x000000ffff077224 */ /* 0x008fc600078e0005 */
[----:B------:R1:W3:Y:S04]  /*2590*/  SHFL.DOWN PT, R15, R22, 0x2, R3 ;  /* 0x08400000160f7989 */ /* 0x0002e800000e0003 */
[----:B------:R-:W-:Y:S05]  /*25a0*/  @P0 BRA `(.L_x_165) ;  /* 0x0000000000500947 */ /* 0x000fea0003800000 */
[----:B--2-4-:R-:W-:Y:S01]  /*25b0*/  DSETP.GEU.AND P0, PT, |R4|, |R12|, PT ;  /* 0x4000000c0400722a */ /* 0x014fe20003f0e200 */
        /* <DEDUP_REMOVED lines=19> */
.L_x_165:
[----:B------:R-:W-:Y:S05]  /*26f0*/  BSYNC.RECONVERGENT B1 ;  /* 0x0000000000017941 */ /* 0x000fea0003800200 */
.L_x_164:
[----:B-1----:R-:W-:Y:S01]  /*2700*/  VIADD R4, R2, 0x4 ;  /* 0x0000000402047836 */ /* 0x002fe20000000000 */
[----:B--2---:R1:W2:Y:S01]  /*2710*/  SHFL.DOWN PT, R12, R6, 0x4, R3 ;  /* 0x08800000060c7989 */ /* 0x0042a200000e0003 */
[----:B------:R-:W-:Y:S01]  /*2720*/  BSSY.RECONVERGENT B1, `(.L_x_166) ;  /* 0x000001e000017945 */ /* 0x000fe20003800200 */
[----:B------:R-:W-:Y:S02]  /*2730*/  IMAD.MOV.U32 R14, RZ, RZ, R8 ;  /* 0x000000ffff0e7224 */ /* 0x000fe400078e0008 */
[----:B------:R-:W-:Y:S01]  /*2740*/  ISETP.GT.AND P0, PT, R4, R3, PT ;  /* 0x000000030400720c */ /* 0x000fe20003f04270 */
[----:B----4-:R1:W4:Y:S01]  /*2750*/  SHFL.DOWN PT, R13, R7, 0x4, R3 ;  /* 0x08800000070d7989 */ /* 0x01032200000e0003 */
[----:B------:R-:W-:Y:S02]  /*2760*/  IMAD.MOV.U32 R18, RZ, RZ, R16 ;  /* 0x000000ffff127224 */ /* 0x000fe400078e0010 */
[----:B------:R-:W-:Y:S01]  /*2770*/  IMAD.MOV.U32 R4, RZ, RZ, R6 ;  /* 0x000000ffff047224 */ /* 0x000fe200078e0006 */
[----:B0-----:R1:W0:Y:S01]  /*2780*/  SHFL.DOWN PT, R11, R8, 0x4, R3 ;  /* 0x08800000080b7989 */ /* 0x00122200000e0003 */
[----:B------:R-:W-:-:S03]  /*2790*/  IMAD.MOV.U32 R5, RZ, RZ, R7 ;  /* 0x000000ffff057224 */ /* 0x000fc600078e0007 */
[----:B---3--:R1:W3:Y:S04]  /*27a0*/  SHFL.DOWN PT, R15, R16, 0x4, R3 ;  /* 0x08800000100f7989 */ /* 0x0082e800000e0003 */
        /* <DEDUP_REMOVED lines=21> */
.L_x_167:
[----:B------:R-:W-:Y:S05]  /*2900*/  BSYNC.RECONVERGENT B1 ;  /* 0x0000000000017941 */ /* 0x000fea0003800200 */
.L_x_166:
[----:B-1----:R-:W-:Y:S01]  /*2910*/  VIADD R8, R2, 0x8 ;  /* 0x0000000802087836 */ /* 0x002fe20000000000 */
[----:B------:R1:W1:Y:S01]  /*2920*/  SHFL.DOWN PT, R6, R4, 0x8, R3 ;  /* 0x0900000004067989 */ /* 0x00026200000e0003 */
[----:B------:R-:W-:Y:S01]  /*2930*/  BSSY.RECONVERGENT B1, `(.L_x_168) ;  /* 0x000001e000017945 */ /* 0x000fe20003800200 */
[----:B------:R-:W-:Y:S02]  /*2940*/  IMAD.MOV.U32 R16, RZ, RZ, R18 ;  /* 0x000000ffff107224 */ /* 0x000fe400078e0012 */
[----:B------:R-:W-:Y:S01]  /*2950*/  ISETP.GT.AND P0, PT, R8, R3, PT ;  /* 0x000000030800720c */ /* 0x000fe20003f04270 */
[----:B------:R1:W1:Y:S01]  /*2960*/  SHFL.DOWN PT, R7, R5, 0x8, R3 ;  /* 0x0900000005077989 */ /* 0x00026200000e0003 */
[----:B------:R-:W-:Y:S02]  /*2970*/  IMAD.MOV.U32 R8, RZ, RZ, R14 ;  /* 0x000000ffff087224 */ /* 0x000fe400078e000e */
[----:B--2---:R-:W-:Y:S01]  /*2980*/  IMAD.MOV.U32 R12, RZ, RZ, R4 ;  /* 0x000000ffff0c7224 */ /* 0x004fe200078e0004 */
[----:B0-----:R0:W2:Y:S01]  /*2990*/  SHFL.DOWN PT, R11, R14, 0x8, R3 ;  /* 0x090000000e0b7989 */ /* 0x0010a200000e0003 */
[----:B----4-:R-:W-:-:S03]  /*29a0*/  IMAD.MOV.U32 R13, RZ, RZ, R5 ;  /* 0x000000ffff0d7224 */ /* 0x010fc600078e0005 */
[----:B---3--:R0:W3:Y:S04]  /*29b0*/  SHFL.DOWN PT, R15, R18, 0x8, R3 ;  /* 0x09000000120f7989 */ /* 0x0080e800000e0003 */
[----:B------:R-:W-:Y:S05]  /*29c0*/  @P0 BRA `(.L_x_169) ;  /* 0x0000000000500947 */ /* 0x000fea0003800000 */
[----:B-1----:R-:W-:Y:S01]  /*29d0*/  DSETP.GEU.AND P0, PT, |R4|, |R6|, PT ;  /* 0x400000060400722a */ /* 0x002fe20003f0e200 */
[----:B--2---:R-:W-:Y:S02]  /*29e0*/  IMAD.MOV.U32 R8, RZ, RZ, R11 ;  /* 0x000000ffff087224 */ /* 0x004fe400078e000b */
        /* <DEDUP_REMOVED lines=18> */
.L_x_169:
[----:B------:R-:W-:Y:S05]  /*2b10*/  BSYNC.RECONVERGENT B1 ;  /* 0x0000000000017941 */ /* 0x000fea0003800200 */
.L_x_168:
[----:B-1----:R-:W-:Y:S01]  /*2b20*/  VIADD R4, R2, 0x10 ;  /* 0x0000001002047836 */ /* 0x002fe20000000000 */
[----:B0-----:R0:W1:Y:S01]  /*2b30*/  SHFL.DOWN PT, R14, R12, 0x10, R3 ;  /* 0x0a0000000c0e7989 */ /* 0x00106200000e0003 */
[----:B------:R-:W-:Y:S01]  /*2b40*/  BSSY.RECONVERGENT B1, `(.L_x_170) ;  /* 0x000001e000017945 */ /* 0x000fe20003800200 */
[----:B------:R-:W-:Y:S02]  /*2b50*/  IMAD.MOV.U32 R5, RZ, RZ, R16 ;  /* 0x000000ffff057224 */ /* 0x000fe400078e0010 */
[----:B------:R-:W-:Y:S01]  /*2b60*/  ISETP.GT.AND P0, PT, R4, R3, PT ;  /* 0x000000030400720c */ /* 0x000fe20003f04270 */
[----:B---3--:R0:W3:Y:S01]  /*2b70*/  SHFL.DOWN PT, R15, R13, 0x10, R3 ;  /* 0x0a0000000d0f7989 */ /* 0x0080e200000e0003 */
[----:B------:R-:W-:Y:S02]  /*2b80*/  IMAD.MOV.U32 R4, RZ, RZ, R8 ;  /* 0x000000ffff047224 */ /* 0x000fe400078e0008 */
[----:B------:R-:W-:Y:S01]  /*2b90*/  IMAD.MOV.U32 R6, RZ, RZ, R12 ;  /* 0x000000ffff067224 */ /* 0x000fe200078e000c */
[----:B--2---:R0:W2:Y:S01]  /*2ba0*/  SHFL.DOWN PT, R11, R8, 0x10, R3 ;  /* 0x0a000000080b7989 */ /* 0x0040a200000e0003 */
[----:B------:R-:W-:-:S03]  /*2bb0*/  IMAD.MOV.U32 R7, RZ, RZ, R13 ;  /* 0x000000ffff077224 */ /* 0x000fc600078e000d */
[----:B------:R0:W4:Y:S04]  /*2bc0*/  SHFL.DOWN PT, R17, R16, 0x10, R3 ;  /* 0x0a00000010117989 */ /* 0x00012800000e0003 */
[----:B------:R-:W-:Y:S05]  /*2bd0*/  @P0 BRA `(.L_x_171) ;  /* 0x0000000000500947 */ /* 0x000fea0003800000 */
[----:B-1-3--:R-:W-:Y:S01]  /*2be0*/  DSETP.GEU.AND P0, PT, |R12|, |R14|, PT ;  /* 0x4000000e0c00722a */ /* 0x00afe20003f0e200 */
        /* <DEDUP_REMOVED lines=19> */
.L_x_171:
[----:B------:R-:W-:Y:S05]  /*2d20*/  BSYNC.RECONVERGENT B1 ;  /* 0x0000000000017941 */ /* 0x000fea0003800200 */
.L_x_170:
[----:B------:R-:W-:Y:S01]  /*2d30*/  ISETP.NE.AND P0, PT, R2, RZ, PT ;  /* 0x000000ff0200720c */ /* 0x000fe20003f05270 */
[----:B------:R-:W-:-:S12]  /*2d40*/  BSSY.RECONVERGENT B1, `(.L_x_172) ;  /* 0x000000a000017945 */ /* 0x000fd80003800200 */
[----:B------:R-:W-:Y:S05]  /*2d50*/  @P0 BRA `(.L_x_173) ;  /* 0x0000000000200947 */ /* 0x000fea0003800000 */
[----:B0-----:R-:W0:Y:S01]  /*2d60*/  S2R R8, SR_CgaCtaId ;  /* 0x0000000000087919 */ /* 0x001e220000008800 */
[----:B------:R-:W-:Y:S02]  /*2d70*/  MOV R3, 0x400 ;  /* 0x0000040000037802 */ /* 0x000fe40000000f00 */
[----:B------:R-:W-:-:S04]  /*2d80*/  SHF.R.U32.HI R2, RZ, 0x1, R10 ;  /* 0x00000001ff027819 */ /* 0x000fc8000001160a */
[----:B------:R-:W-:Y:S02]  /*2d90*/  LOP3.LUT R2, R2, 0x1f0, RZ, 0xc0, !PT ;  /* 0x000001f002027812 */ /* 0x000fe400078ec0ff */
[----:B0-----:R-:W-:-:S05]  /*2da0*/  LEA R3, R8, R3, 0x18 ;  /* 0x0000000308037211 */ /* 0x001fca00078ec0ff */
[----:B------:R-:W-:-:S05]  /*2db0*/  IMAD.IADD R3, R2, 0x1, R3 ;  /* 0x0000000102037824 */ /* 0x000fca00078e0203 */
[----:B------:R0:W-:Y:S04]  /*2dc0*/  STS.64 [R3+0x10], R4 ;  /* 0x0000100403007388 */ /* 0x0001e80000000a00 */
[----:B------:R0:W-:Y:S02]  /*2dd0*/  STS.64 [R3+0x8], R6 ;  /* 0x0000080603007388 */ /* 0x0001e40000000a00 */
.L_x_173:
[----:B------:R-:W-:Y:S05]  /*2de0*/  BSYNC.RECONVERGENT B1 ;  /* 0x0000000000017941 */ /* 0x000fea0003800200 */
.L_x_172:
[----:B------:R-:W-:Y:S01]  /*2df0*/  BAR.SYNC.DEFER_BLOCKING 0x0 ;  /* 0x0000000000007b1d */ /* 0x000fe20000010000 */
[----:B------:R-:W-:-:S13]  /*2e00*/  ISETP.NE.AND P1, PT, R10, RZ, PT ;  /* 0x000000ff0a00720c */ /* 0x000fda0003f25270 */
[----:B------:R-:W-:Y:S05]  /*2e10*/  @P1 BRA `(.L_x_149) ;  /* 0x0000003800a81947 */ /* 0x000fea0003800000 */
[----:B------:R-:W-:Y:S01]  /*2e20*/  ISETP.GE.AND P0, PT, R9, 0x21, PT ;  /* 0x000000210900780c */ /* 0x000fe20003f06270 */
[----:B0-----:R-:W-:Y:S02]  /*2e30*/  IMAD.MOV.U32 R13, RZ, RZ, R4 ;  /* 0x000000ffff0d7224 */ /* 0x001fe400078e0004 */
[----:B------:R-:W-:Y:S02]  /*2e40*/  IMAD.MOV.U32 R8, RZ, RZ, R5 ;  /* 0x000000ffff087224 */ /* 0x000fe400078e0005 */
[----:B------:R-:W-:Y:S02]  /*2e50*/  IMAD.MOV.U32 R2, RZ, RZ, R6 ;  /* 0x000000ffff027224 */ /* 0x000fe400078e0006 */
[----:B------:R-:W-:-:S06]  /*2e60*/  IMAD.MOV.U32 R3, RZ, RZ, R7 ;  /* 0x000000ffff037224 */ /* 0x000fcc00078e0007 */
[----:B------:R-:W-:Y:S05]  /*2e70*/  @!P0 BRA `(.L_x_174) ;  /* 0x00000000006c8947 */ /* 0x000fea0003800000 */
[----:B------:R-:W0:Y:S01]  /*2e80*/  S2UR UR5, SR_CgaCtaId ;  /* 0x00000000000579c3 */ /* 0x000e220000008800 */
[----:B------:R-:W-:Y:S01]  /*2e90*/  UMOV UR4, 0x400 ;  /* 0x0000040000047882 */ /* 0x000fe20000000000 */
[----:B------:R-:W-:Y:S01]  /*2ea0*/  BSSY.RECONVERGENT B1, `(.L_x_174) ;  /* 0x0000018000017945 */ /* 0x000fe20003800200 */
[----:B0-----:R-:W-:-:S09]  /*2eb0*/  ULEA UR4, UR5, UR4, 0x18 ;  /* 0x0000000405047291 */ /* 0x001fd2000f8ec0ff */
[----:B--2---:R-:W0:Y:S04]  /*2ec0*/  LDS.64 R10, [UR4+0x18] ;  /* 0x00001804ff0a7984 */ /* 0x004e280008000a00 */
[----:B-1-3--:R-:W1:Y:S01]  /*2ed0*/  LDS.64 R14, [UR4+0x20] ;  /* 0x00002004ff0e7984 */ /* 0x00ae620008000a00 */
[----:B0-----:R-:W-:Y:S01]  /*2ee0*/  DSETP.GEU.AND P0, PT, |R6|, |R10|, PT ;  /* 0x4000000a0600722a */ /* 0x001fe20003f0e200 */
[----:B------:R-:W-:Y:S02]  /*2ef0*/  IMAD.MOV.U32 R2, RZ, RZ, R10 ;  /* 0x000000ffff027224 */ /* 0x000fe400078e000a */
[----:B------:R-:W-:Y:S02]  /*2f00*/  IMAD.MOV.U32 R3, RZ, RZ, R11 ;  /* 0x000000ffff037224 */ /* 0x000fe400078e000b */
[----:B-1----:R-:W-:-:S02]  /*2f10*/  IMAD.MOV.U32 R13, RZ, RZ, R14 ;  /* 0x000000ffff0d7224 */ /* 0x002fc400078e000e */
[----:B------:R-:W-:-:S07]  /*2f20*/  IMAD.MOV.U32 R8, RZ, RZ, R15 ;  /* 0x000000ffff087224 */ /* 0x000fce00078e000f */
[----:B------:R-:W-:Y:S05]  /*2f30*/  @!P0 BRA `(.L_x_175) ;  /* 0x0000000000388947 */ /* 0x000fea0003800000 */
        /* <DEDUP_REMOVED lines=14> */
.L_x_175:
[----:B------:R-:W-:Y:S05]  /*3020*/  BSYNC.RECONVERGENT B1 ;  /* 0x0000000000017941 */ /* 0x000fea0003800200 */
.L_x_174:
[----:B------:R-:W-:Y:S01]  /*3030*/  ISETP.GE.AND P0, PT, R9, 0x41, PT ;  /* 0x000000410900780c */ /* 0x000fe20003f06270 */
[----:B--2---:R-:W-:Y:S02]  /*3040*/  IMAD.MOV.U32 R11, RZ, RZ, R13 ;  /* 0x000000ffff0b7224 */ /* 0x004fe400078e000d */
        /* <DEDUP_REMOVED lines=8> */
[----:B------:R-:W0:Y:S04]  /*30d0*/  LDS.64 R6, [UR4+0x28] ;  /* 0x00002804ff067984 */ /* 0x000e280008000a00 */
        /* <DEDUP_REMOVED lines=21> */
.L_x_177:
[----:B------:R-:W-:Y:S05]  /*3230*/  BSYNC.RECONVERGENT B1 ;  /* 0x0000000000017941 */ /* 0x000fea0003800200 */
.L_x_176:
[----:B------:R-:W-:Y:S01]  /*3240*/  ISETP.GE.AND P0, PT, R9, 0x61, PT ;  /* 0x000000610900780c */ /* 0x000fe20003f06270 */
[----:B------:R-:W-:Y:S02]  /*3250*/  IMAD.MOV.U32 R13, RZ, RZ, R11 ;  /* 0x000000ffff0d7224 */ /* 0x000fe400078e000b */
        /* <DEDUP_REMOVED lines=30> */
.L_x_179:
[----:B------:R-:W-:Y:S05]  /*3440*/  BSYNC.RECONVERGENT B1 ;  /* 0x0000000000017941 */ /* 0x000fea0003800200 */
.L_x_178:
        /* <DEDUP_REMOVED lines=32> */
.L_x_181:
[----:B------:R-:W-:Y:S05]  /*3650*/  BSYNC.RECONVERGENT B1 ;  /* 0x0000000000017941 */ /* 0x000fea0003800200 */
.L_x_180:
        /* <DEDUP_REMOVED lines=32> */
.L_x_183:
[----:B------:R-:W-:Y:S05]  /*3860*/  BSYNC.RECONVERGENT B1 ;  /* 0x0000000000017941 */ /* 0x000fea0003800200 */
.L_x_182:
        /* <DEDUP_REMOVED lines=32> */
.L_x_185:
[----:B------:R-:W-:Y:S05]  /*3a70*/  BSYNC.RECONVERGENT B1 ;  /* 0x0000000000017941 */ /* 0x000fea0003800200 */
.L_x_184:
[----:B------:R-:W-:Y:S01]  /*3a80*/  ISETP.GE.AND P0, PT, R9, 0xe1, PT ;  /* 0x000000e10900780c */ /* 0x000fe20003f06270 */
[----:B------:R-:W-:Y:S01]  /*3a90*/  IMAD.MOV.U32 R5, RZ, RZ, R10 ;  /* 0x000000ffff057224 */ /* 0x000fe200078e000a */
[----:B------:R-:W-:Y:S01]  /*3aa0*/  MOV R4, R11 ;  /* 0x0000000b00047202 */ /* 0x000fe20000000f00 */
[----:B------:R-:W-:Y:S02]  /*3ab0*/  IMAD.MOV.U32 R6, RZ, RZ, R2 ;  /* 0x000000ffff067224 */ /* 0x000fe400078e0002 */
[----:B------:R-:W-:-:S08]  /*3ac0*/  IMAD.MOV.U32 R7, RZ, RZ, R3 ;  /* 0x000000ffff077224 */ /* 0x000fd000078e0003 */
[----:B------:R-:W-:Y:S05]  /*3ad0*/  @!P0 BRA `(.L_x_149) ;  /* 0x0000002c00788947 */ /* 0x000fea0003800000 */
[----:B------:R-:W0:Y:S01]  /*3ae0*/  S2UR UR5, SR_CgaCtaId ;  /* 0x00000000000579c3 */ /* 0x000e220000008800 */
[----:B------:R-:W-:Y:S02]  /*3af0*/  UMOV UR4, 0x400 ;  /* 0x0000040000047882 */ /* 0x000fe40000000000 */
[----:B0-----:R-:W-:-:S09]  /*3b00*/  ULEA UR4, UR5, UR4, 0x18 ;  /* 0x0000000405047291 */ /* 0x001fd2000f8ec0ff */
[----:B------:R-:W0:Y:S04]  /*3b10*/  LDS.64 R8, [UR4+0x78] ;  /* 0x00007804ff087984 */ /* 0x000e280008000a00 */
[----:B------:R-:W2:Y:S01]  /*3b20*/  LDS.64 R12, [UR4+0x80] ;  /* 0x00008004ff0c7984 */ /* 0x000ea20008000a00 */
[----:B0-----:R-:W-:Y:S01]  /*3b30*/  DSETP.GEU.AND P0, PT, |R2|, |R8|, PT ;  /* 0x400000080200722a */ /* 0x001fe20003f0e200 */
        /* <DEDUP_REMOVED lines=20> */
.L_x_117:
[----:B------:R-:W0:Y:S01]  /*3c80*/  S2R R3, SR_TID.X ;  /* 0x0000000000037919 */ /* 0x000e220000002100 */
[----:B------:R-:W1:Y:S02]  /*3c90*/  LDCU.128 UR12, c[0x0][0x380] ;  /* 0x00007000ff0c77ac */ /* 0x000e640008000c00 */
[----:B-1----:R-:W-:Y:S02]  /*3ca0*/  IMAD.U32 R2, RZ, RZ, UR12 ;  /* 0x0000000cff027e24 */ /* 0x002fe4000f8e00ff */
[----:B------:R-:W-:Y:S01]  /*3cb0*/  IMAD.U32 R4, RZ, RZ, UR13 ;  /* 0x0000000dff047e24 */ /* 0x000fe2000f8e00ff */
[----:B0-----:R-:W-:-:S05]  /*3cc0*/  IADD3 R5, P0, PT, R8, R3, RZ ;  /* 0x0000000308057210 */ /* 0x001fca0007f1e0ff */
[----:B------:R-:W-:Y:S01]  /*3cd0*/  IMAD.X R6, RZ, RZ, RZ, P0 ;  /* 0x000000ffff067224 */ /* 0x000fe200000e06ff */
[----:B------:R-:W-:-:S04]  /*3ce0*/  LEA R20, P0, R5, R2, 0x3 ;  /* 0x0000000205147211 */ /* 0x000fc800078018ff */
[----:B------:R-:W-:-:S05]  /*3cf0*/  LEA.HI.X R21, R5, R4, R6, 0x3, P0 ;  /* 0x0000000405157211 */ /* 0x000fca00000f1c06 */
[----:B------:R-:W2:Y:S04]  /*3d00*/  LDG.E.64 R6, desc[UR10][R20.64] ;  /* 0x0000000a14067981 */ /* 0x000ea8000c1e1b00 */
[----:B------:R-:W2:Y:S04]  /*3d10*/  LDG.E.64 R14, desc[UR10][R20.64+0x800] ;  /* 0x0008000a140e7981 */ /* 0x000ea8000c1e1b00 */
[----:B------:R-:W3:Y:S04]  /*3d20*/  LDG.E.64 R18, desc[UR10][R20.64+0x1000] ;  /* 0x0010000a14127981 */ /* 0x000ee8000c1e1b00 */
[----:B------:R-:W4:Y:S04]  /*3d30*/  LDG.E.64 R12, desc[UR10][R20.64+0x1800] ;  /* 0x0018000a140c7981 */ /* 0x000f28000c1e1b00 */
[----:B------:R-:W5:Y:S01]  /*3d40*/  LDG.E.64 R10, desc[UR10][R20.64+0x2000] ;  /* 0x0020000a140a7981 */ /* 0x000f62000c1e1b00 */
[----:B------:R-:W-:Y:S01]  /*3d50*/  IMAD.U32 R5, RZ, RZ, UR14 ;  /* 0x0000000eff057e24 */ /* 0x000fe2000f8e00ff */
[----:B------:R-:W-:Y:S01]  /*3d60*/  LOP3.LUT R9, R3, 0x400, RZ, 0xfc, !PT ;  /* 0x0000040003097812 */ /* 0x000fe200078efcff */
[----:B------:R-:W-:Y:S01]  /*3d70*/  BSSY.RECONVERGENT B1, `(.L_x_186) ;  /* 0x0000020000017945 */ /* 0x000fe20003800200 */
[----:B------:R-:W-:-:S04]  /*3d80*/  ISETP.LE.U32.AND P0, PT, R25, UR6, PT ;  /* 0x0000000619007c0c */ /* 0x000fc8000bf03070 */
[----:B------:R-:W-:Y:S01]  /*3d90*/  ISETP.GE.U32.AND.EX P0, PT, RZ, R16, PT, P0 ;  /* 0x00000010ff00720c */ /* 0x000fe20003f06100 */
[----:B--2---:R-:W-:-:S06]  /*3da0*/  DSETP.GEU.AND P2, PT, |R6|, |R14|, PT ;  /* 0x4000000e0600722a */ /* 0x004fcc0003f4e200 */
[----:B------:R-:W-:Y:S02]  /*3db0*/  FSEL R6, R6, R14, P2 ;  /* 0x0000000e06067208 */ /* 0x000fe40001000000 */
[----:B------:R-:W-:-:S06]  /*3dc0*/  FSEL R7, R7, R15, P2 ;  /* 0x0000000f07077208 */ /* 0x000fcc0001000000 */
[----:B---3--:R-:W-:-:S06]  /*3dd0*/  DSETP.GEU.AND P3, PT, |R6|, |R18|, PT ;  /* 0x400000120600722a */ /* 0x008fcc0003f6e200 */
[----:B------:R-:W-:Y:S01]  /*3de0*/  FSEL R14, R6, R18, P3 ;  /* 0x00000012060e7208 */ /* 0x000fe20001800000 */
[----:B------:R-:W-:Y:S01]  /*3df0*/  IMAD.U32 R6, RZ, RZ, UR15 ;  /* 0x0000000fff067e24 */ /* 0x000fe2000f8e00ff */
[----:B------:R-:W-:Y:S01]  /*3e00*/  FSEL R15, R7, R19, P3 ;  /* 0x00000013070f7208 */ /* 0x000fe20001800000 */
[----:B------:R-:W-:-:S05]  /*3e10*/  VIADD R18, R3, 0x100 ;  /* 0x0000010003127836 */ /* 0x000fca0000000000 */
[----:B----4-:R-:W-:-:S06]  /*3e20*/  DSETP.GEU.AND P1, PT, |R14|, |R12|, PT ;  /* 0x4000000c0e00722a */ /* 0x010fcc0003f2e200 */
[----:B------:R-:W-:Y:S01]  /*3e30*/  FSEL R12, R14, R12, P1 ;  /* 0x0000000c0e0c7208 */ /* 0x000fe20000800000 */
[----:B------:R-:W-:Y:S01]  /*3e40*/  VIADD R14, R3, 0x200 ;  /* 0x00000200030e7836 */ /* 0x000fe20000000000 */
[----:B------:R-:W-:Y:S02]  /*3e50*/  FSEL R13, R15, R13, P1 ;  /* 0x0000000d0f0d7208 */ /* 0x000fe40000800000 */
[----:B------:R-:W-:Y:S02]  /*3e60*/  IADD3 R15, P5, PT, R8, R5, RZ ;  /* 0x00000005080f7210 */ /* 0x000fe40007fbe0ff */
[----:B------:R-:W-:Y:S02]  /*3e70*/  @P3 SEL R14, R3, R18, P2 ;  /* 0x00000012030e3207 */ /* 0x000fe40001000000 */
[----:B-----5:R-:W-:Y:S01]  /*3e80*/  DSETP.GEU.AND P4, PT, |R12|, |R10|, PT ;  /* 0x4000000a0c00722a */ /* 0x020fe20003f8e200 */
[----:B------:R-:W-:Y:S01]  /*3e90*/  IMAD.X R17, RZ, RZ, R6, P5 ;  /* 0x000000ffff117224 */ /* 0x000fe200028e0606 */
[----:B------:R-:W-:Y:S01]  /*3ea0*/  IADD3 R7, P5, PT, R9, R15, RZ ;  /* 0x0000000f09077210 */ /* 0x000fe20007fbe0ff */
[----:B------:R-:W-:-:S04]  /*3eb0*/  @!P1 VIADD R14, R3, 0x300 ;  /* 0x00000300030e9836 */ /* 0x000fc80000000000 */
[----:B------:R-:W-:-:S07]  /*3ec0*/  IMAD.X R8, RZ, RZ, R17, P5 ;  /* 0x000000ffff087224 */ /* 0x000fce00028e0611 */
[----:B------:R-:W-:Y:S05]  /*3ed0*/  @!P4 BRA `(.L_x_187) ;  /* 0x000000000024c947 */ /* 0x000fea0003800000 */
[C---:B------:R-:W-:Y:S02]  /*3ee0*/  ISETP.GE.U32.AND P1, PT, R14.reuse, R9, PT ;  /* 0x000000090e00720c */ /* 0x040fe40003f26070 */
[----:B------:R-:W-:Y:S02]  /*3ef0*/  IADD3 R14, P2, PT, R14, R15, RZ ;  /* 0x0000000f0e0e7210 */ /* 0x000fe40007f5e0ff */
[----:B------:R-:W-:-:S03]  /*3f00*/  ISETP.GE.U32.AND.EX P1, PT, RZ, RZ, PT, P1 ;  /* 0x000000ffff00720c */ /* 0x000fc60003f26110 */
[----:B------:R-:W-:-:S10]  /*3f10*/  IMAD.X R9, RZ, RZ, R17, P2 ;  /* 0x000000ffff097224 */ /* 0x000fd400010e0611 */
[----:B------:R-:W-:-:S06]  /*3f20*/  DSETP.LT.OR P1, PT, |R10|, |R12|, !P1 ;  /* 0x4000000c0a00722a */ /* 0x000fcc0004f21600 */
[----:B------:R-:W-:Y:S02]  /*3f30*/  FSEL R10, R12, R10, P1 ;  /* 0x0000000a0c0a7208 */ /* 0x000fe40000800000 */
[----:B------:R-:W-:Y:S02]  /*3f40*/  FSEL R11, R13, R11, P1 ;  /* 0x0000000b0d0b7208 */ /* 0x000fe40000800000 */
[----:B------:R-:W-:Y:S02]  /*3f50*/  SEL R7, R14, R7, P1 ;  /* 0x000000070e077207 */ /* 0x000fe40000800000 */
[----:B------:R-:W-:-:S07]  /*3f60*/  SEL R8, R9, R8, P1 ;  /* 0x0000000809087207 */ /* 0x000fce0000800000 */
.L_x_187:
[----:B------:R-:W-:Y:S05]  /*3f70*/  BSYNC.RECONVERGENT B1 ;  /* 0x0000000000017941 */ /* 0x000fea0003800200 */
.L_x_186:
[----:B------:R-:W-:Y:S05]  /*3f80*/  @P0 BRA `(.L_x_188) ;  /* 0x0000001400000947 */ /* 0x000fea0003800000 */
[----:B------:R-:W0:Y:S01]  /*3f90*/  LDCU.64 UR8, c[0x0][0x3e8] ;  /* 0x00007d00ff0877ac */ /* 0x000e220008000a00 */
[----:B------:R-:W-:Y:S01]  /*3fa0*/  ISETP.NE.AND P0, PT, R3, RZ, PT ;  /* 0x000000ff0300720c */ /* 0x000fe20003f05270 */
[----:B------:R-:W-:Y:S01]  /*3fb0*/  BSSY.RECONVERGENT B1, `(.L_x_189) ;  /* 0x0000012000017945 */ /* 0x000fe20003800200 */
[----:B------:R-:W-:Y:S01]  /*3fc0*/  UMOV UR4, 0x8 ;  /* 0x0000000800047882 */ /* 0x000fe20000000000 */
[----:B------:R-:W-:Y:S02]  /*3fd0*/  UMOV UR5, 0x0 ;  /* 0x0000000000057882 */ /* 0x000fe40000000000 */
[----:B0-----:R-:W-:-:S04]  /*3fe0*/  UIMAD.WIDE.U32 UR4, UR8, 0x1, UR4 ;  /* 0x00000001080478a5 */ /* 0x001fc8000f8e0004 */
[----:B------:R-:W-:Y:S02]  /*3ff0*/  UIADD3 UR7, UPT, UPT, UR5, UR9, URZ ;  /* 0x0000000905077290 */ /* 0x000fe4000fffe0ff */
[----:B------:R-:W-:Y:S02]  /*4000*/  IMAD.U32 R13, RZ, RZ, UR5 ;  /* 0x00000005ff0d7e24 */ /* 0x000fe4000f8e00ff */
[----:B------:R-:W-:Y:S02]  /*4010*/  IMAD.U32 R12, RZ, RZ, UR4 ;  /* 0x00000004ff0c7e24 */ /* 0x000fe4000f8e00ff */
[----:B------:R-:W-:Y:S01]  /*4020*/  IMAD.U32 R13, RZ, RZ, UR7 ;  /* 0x00000007ff0d7e24 */ /* 0x000fe2000f8e00ff */
[----:B------:R-:W-:Y:S06]  /*4030*/  @P0 BRA `(.L_x_190) ;  /* 0x0000000000240947 */ /* 0x000fec0003800000 */
[----:B------:R-:W-:Y:S02]  /*4040*/  IMAD.MOV.U32 R18, RZ, RZ, 0x500 ;  /* 0x00000500ff127424 */ /* 0x000fe400078e00ff */
[----:B------:R-:W-:-:S05]  /*4050*/  IMAD.MOV.U32 R19, RZ, RZ, 0x0 ;  /* 0x00000000ff137424 */ /* 0x000fca00078e00ff */
[----:B------:R-:W2:Y:S01]  /*4060*/  ATOMG.E.ADD.64.STRONG.GPU PT, R14, desc[UR10][R12.64], R18 ;  /* 0x800000120c0e79a8 */ /* 0x000ea200081ef50a */
[----:B------:R-:W0:Y:S01]  /*4070*/  S2UR UR5, SR_CgaCtaId ;  /* 0x00000000000579c3 */ /* 0x000e220000008800 */
[----:B------:R-:W-:Y:S02]  /*4080*/  UMOV UR4, 0x400 ;  /* 0x0000040000047882 */ /* 0x000fe40000000000 */
[----:B0-----:R-:W-:Y:S01]  /*4090*/  ULEA UR4, UR5, UR4, 0x18 ;  /* 0x0000000405047291 */ /* 0x001fe2000f8ec0ff */
[----:B--2---:R-:W-:-:S05]  /*40a0*/  IADD3 R14, P0, PT, R14, UR6, RZ ;  /* 0x000000060e0e7c10 */ /* 0x004fca000ff1e0ff */
[----:B------:R-:W-:-:S05]  /*40b0*/  IMAD.X R15, RZ, RZ, R15, P0 ;  /* 0x000000ffff0f7224 */ /* 0x000fca00000e060f */
[----:B------:R0:W-:Y:S03]  /*40c0*/  STS.64 [UR4+0x98], R14 ;  /* 0x0000980eff007988 */ /* 0x0001e60008000a04 */
.L_x_190:
[----:B------:R-:W-:Y:S05]  /*40d0*/  BSYNC.RECONVERGENT B1 ;  /* 0x0000000000017941 */ /* 0x000fea0003800200 */
.L_x_189:
[----:B------:R-:W1:Y:S08]  /*40e0*/  S2UR UR5, SR_CgaCtaId ;  /* 0x00000000000579c3 */ /* 0x000e700000008800 */
[----:B------:R-:W-:Y:S06]  /*40f0*/  BAR.SYNC.DEFER_BLOCKING 0x0 ;  /* 0x0000000000007b1d */ /* 0x000fec0000010000 */
[----:B------:R-:W-:-:S02]  /*4100*/  UMOV UR4, 0x400 ;  /* 0x0000040000047882 */ /* 0x000fc40000000000 */
[----:B-1----:R-:W-:-:S06]  /*4110*/  ULEA UR4, UR5, UR4, 0x18 ;  /* 0x0000000405047291 */ /* 0x002fcc000f8ec0ff */
[----:B------:R-:W-:-:S05]  /*4120*/  IMAD.U32 R9, RZ, RZ, UR4 ;  /* 0x00000004ff097e24 */ /* 0x000fca000f8e00ff */
[----:B------:R-:W0:Y:S02]  /*4130*/  LDS.64 R18, [R9+0x98] ;  /* 0x0000980009127984 */ /* 0x000e240000000a00 */
[----:B0-----:R-:W-:-:S04]  /*4140*/  IADD3 R14, P1, PT, R18, 0x500, RZ ;  /* 0x00000500120e7810 */ /* 0x001fc80007f3e0ff */
[----:B------:R-:W-:Y:S01]  /*4150*/  ISETP.GT.U32.AND P0, PT, R14, R25, PT ;  /* 0x000000190e00720c */ /* 0x000fe20003f04070 */
[----:B------:R-:W-:-:S05]  /*4160*/  IMAD.X R15, RZ, RZ, R19, P1 ;  /* 0x000000ffff0f7224 */ /* 0x000fca00008e0613 */
[----:B------:R-:W-:-:S13]  /*4170*/  ISETP.GT.AND.EX P0, PT, R15, R16, PT, P0 ;  /* 0x000000100f00720c */ /* 0x000fda0003f04300 */
[----:B------:R-:W-:Y:S05]  /*4180*/  @P0 BRA `(.L_x_191) ;  /* 0x0000000400b40947 */ /* 0x000fea0003800000 */
[----:B------:R-:W-:Y:S01]  /*4190*/  BSSY.RECONVERGENT B1, `(.L_x_191) ;  /* 0x000006c000017945 */ /* 0x000fe20003800200 */
[----:B------:R-:W-:Y:S01]  /*41a0*/  IMAD.MOV.U32 R20, RZ, RZ, R10 ;  /* 0x000000ffff147224 */ /* 0x000fe200078e000a */
[----:B------:R-:W0:Y:S01]  /*41b0*/  LDCU.64 UR8, c[0x0][0x398] ;  /* 0x00007300ff0877ac */ /* 0x000e220008000a00 */
[----:B------:R-:W-:Y:S02]  /*41c0*/  IMAD.MOV.U32 R21, RZ, RZ, R11 ;  /* 0x000000ffff157224 */ /* 0x000fe400078e000b */
[----:B------:R-:W-:Y:S01]  /*41d0*/  IMAD.MOV.U32 R15, RZ, RZ, R7 ;  /* 0x000000ffff0f7224 */ /* 0x000fe200078e0007 */
[----:B------:R-:W1:Y:S01]  /*41e0*/  LDCU.128 UR12, c[0x0][0x380] ;  /* 0x00007000ff0c77ac */ /* 0x000e620008000c00 */
[----:B------:R-:W-:-:S07]  /*41f0*/  IMAD.MOV.U32 R14, RZ, RZ, R8 ;  /* 0x000000ffff0e7224 */ /* 0x000fce00078e0008 */
.L_x_194:
[----:B------:R-:W-:Y:S01]  /*4200*/  IADD3 R7, P0, PT, R3, R18, RZ ;  /* 0x0000001203077210 */ /* 0x000fe20007f1e0ff */
[----:B-1----:R-:W-:Y:S02]  /*4210*/  IMAD.U32 R2, RZ, RZ, UR12 ;  /* 0x0000000cff027e24 */ /* 0x002fe4000f8e00ff */
[----:B------:R-:W-:Y:S02]  /*4220*/  IMAD.U32 R4, RZ, RZ, UR13 ;  /* 0x0000000dff047e24 */ /* 0x000fe4000f8e00ff */
[----:B------:R-:W-:Y:S01]  /*4230*/  IMAD.X R25, RZ, RZ, R19, P0 ;  /* 0x000000ffff197224 */ /* 0x000fe200000e0613 */
[----:B------:R-:W-:-:S04]  /*4240*/  LEA R10, P0, R7, R2, 0x3 ;  /* 0x00000002070a7211 */ /* 0x000fc800078018ff */
[----:B------:R-:W-:-:S05]  /*4250*/  LEA.HI.X R11, R7, R4, R25, 0x3, P0 ;  /* 0x00000004070b7211 */ /* 0x000fca00000f1c19 */
[----:B------:R-:W2:Y:S04]  /*4260*/  LDG.E.64 R16, desc[UR10][R10.64] ;  /* 0x0000000a0a107981 */ /* 0x000ea8000c1e1b00 */
[----:B------:R-:W3:Y:S01]  /*4270*/  LDG.E.64 R18, desc[UR10][R10.64+0x800] ;  /* 0x0008000a0a127981 */ /* 0x000ee2000c1e1b00 */
[----:B------:R-:W-:Y:S02]  /*4280*/  IMAD.U32 R5, RZ, RZ, UR14 ;  /* 0x0000000eff057e24 */ /* 0x000fe4000f8e00ff */
[----:B------:R-:W-:-:S03]  /*4290*/  IMAD.U32 R6, RZ, RZ, UR15 ;  /* 0x0000000fff067e24 */ /* 0x000fc6000f8e00ff */
[----:B------:R-:W-:-:S04]  /*42a0*/  IADD3 R24, P0, PT, R7, R5, RZ ;  /* 0x0000000507187210 */ /* 0x000fc80007f1e0ff */
[----:B------:R-:W-:Y:S01]  /*42b0*/  IADD3 R27, P3, PT, R24, 0x100, RZ ;  /* 0x00000100181b7810 */ /* 0x000fe20007f7e0ff */
[----:B------:R-:W-:-:S04]  /*42c0*/  IMAD.X R25, R25, 0x1, R6, P0 ;  /* 0x0000000119197824 */ /* 0x000fc800000e0606 */
[----:B------:R-:W-:Y:S01]  /*42d0*/  IMAD.X R26, RZ, RZ, R25, P3 ;  /* 0x000000ffff1a7224 */ /* 0x000fe200018e0619 */
[----:B--2---:R-:W-:-:S14]  /*42e0*/  DSETP.GEU.AND P2, PT, |R20|, |R16|, PT ;  /* 0x400000101400722a */ /* 0x004fdc0003f4e200 */
[----:B------:R-:W-:-:S04]  /*42f0*/  @P2 ISETP.GE.U32.AND P0, PT, R15, R24, PT ;  /* 0x000000180f00220c */ /* 0x000fc80003f06070 */
[----:B------:R-:W-:-:S13]  /*4300*/  @P2 ISETP.GE.AND.EX P0, PT, R14, R25, PT, P0 ;  /* 0x000000190e00220c */ /* 0x000fda0003f06300 */
[----:B------:R-:W-:-:S06]  /*4310*/  @P2 DSETP.LT.OR P0, PT, |R16|, |R20|, !P0 ;  /* 0x400000141000222a */ /* 0x000fcc0004701600 */
[----:B------:R-:W-:Y:S02]  /*4320*/  @P2 FSEL R7, R20, R16, P0 ;  /* 0x0000001014072208 */ /* 0x000fe40000000000 */
[----:B------:R-:W-:Y:S02]  /*4330*/  @P2 FSEL R20, R21, R17, P0 ;  /* 0x0000001115142208 */ /* 0x000fe40000000000 */
[C---:B------:R-:W-:Y:S01]  /*4340*/  IADD3 R21, P5, PT, R24.reuse, 0x300, RZ ;  /* 0x0000030018157810 */ /* 0x040fe20007fbe0ff */
[----:B------:R-:W-:Y:S01]  /*4350*/  @P2 IMAD.MOV.U32 R16, RZ, RZ, R7 ;  /* 0x000000ffff102224 */ /* 0x000fe200078e0007 */
[C---:B------:R-:W-:Y:S01]  /*4360*/  IADD3 R7, P6, PT, R24.reuse, 0x400, RZ ;  /* 0x0000040018077810 */ /* 0x040fe20007fde0ff */
[----:B------:R-:W-:Y:S01]  /*4370*/  @P2 IMAD.MOV.U32 R17, RZ, RZ, R20 ;  /* 0x000000ffff112224 */ /* 0x000fe200078e0014 */
[----:B------:R-:W-:Y:S01]  /*4380*/  IADD3 R20, P4, PT, R24, 0x200, RZ ;  /* 0x0000020018147810 */ /* 0x000fe20007f9e0ff */
[--C-:B------:R-:W-:Y:S01]  /*4390*/  IMAD.X R23, RZ, RZ, R25.reuse, P5 ;  /* 0x000000ffff177224 */ /* 0x100fe200028e0619 */
[----:B------:R-:W-:Y:S01]  /*43a0*/  @P2 SEL R24, R15, R24, P0 ;  /* 0x000000180f182207 */ /* 0x000fe20000000000 */
[----:B------:R-:W-:-:S02]  /*43b0*/  IMAD.X R8, RZ, RZ, R25, P6 ;  /* 0x000000ffff087224 */ /* 0x000fc400030e0619 */
[----:B------:R-:W-:Y:S01]  /*43c0*/  IMAD.X R22, RZ, RZ, R25, P4 ;  /* 0x000000ffff167224 */ /* 0x000fe200020e0619 */
[----:B------:R-:W-:Y:S01]  /*43d0*/  @P2 SEL R25, R14, R25, P0 ;  /* 0x000000190e192207 */ /* 0x000fe20000000000 */
[----:B---3--:R-:W-:Y:S01]  /*43e0*/  DSETP.GEU.AND P1, PT, |R16|, |R18|, PT ;  /* 0x400000121000722a */ /* 0x008fe20003f2e200 */
[----:B------:R-:W2:-:S13]  /*43f0*/  LDG.E.64 R14, desc[UR10][R10.64+0x1000] ;  /* 0x0010000a0a0e7981 */ /* 0x000e9a000c1e1b00 */
[----:B------:R-:W-:-:S04]  /*4400*/  @P1 ISETP.GE.U32.AND P0, PT, R24, R27, PT ;  /* 0x0000001b1800120c */ /* 0x000fc80003f06070 */
[----:B------:R-:W-:-:S13]  /*4410*/  @P1 ISETP.GE.AND.EX P0, PT, R25, R26, PT, P0 ;  /* 0x0000001a1900120c */ /* 0x000fda0003f06300 */
[----:B------:R-:W-:-:S06]  /*4420*/  @P1 DSETP.LT.OR P0, PT, |R18|, |R16|, !P0 ;  /* 0x400000101200122a */ /* 0x000fcc0004701600 */
[----:B------:R-:W-:Y:S02]  /*4430*/  @P1 FSEL R28, R16, R18, P0 ;  /* 0x00000012101c1208 */ /* 0x000fe40000000000 */
[----:B------:R-:W-:Y:S02]  /*4440*/  @P1 FSEL R29, R17, R19, P0 ;  /* 0x00000013111d1208 */ /* 0x000fe40000000000 */
[----:B------:R-:W3:Y:S01]  /*4450*/  LDG.E.64 R16, desc[UR10][R10.64+0x1800] ;  /* 0x0018000a0a107981 */ /* 0x000ee2000c1e1b00 */
[----:B------:R-:W-:Y:S02]  /*4460*/  @P1 IMAD.MOV.U32 R18, RZ, RZ, R28 ;  /* 0x000000ffff121224 */ /* 0x000fe400078e001c */
[----:B------:R-:W-:Y:S01]  /*4470*/  @P1 IMAD.MOV.U32 R19, RZ, RZ, R29 ;  /* 0x000000ffff131224 */ /* 0x000fe200078e001d */
[----:B------:R-:W-:Y:S02]  /*4480*/  @P1 SEL R27, R24, R27, P0 ;  /* 0x0000001b181b1207 */ /* 0x000fe40000000000 */
[----:B------:R-:W-:Y:S01]  /*4490*/  @P1 SEL R26, R25, R26, P0 ;  /* 0x0000001a191a1207 */ /* 0x000fe20000000000 */
[----:B------:R-:W-:Y:S01]  /*44a0*/  BSSY.RECONVERGENT B2, `(.L_x_192) ;  /* 0x000001d000027945 */ /* 0x000fe20003800200 */
[----:B------:R-:W5:Y:S01]  /*44b0*/  LDG.E.64 R10, desc[UR10][R10.64+0x2000] ;  /* 0x0020000a0a0a7981 */ /* 0x000f62000c1e1b00 */
[----:B------:R-:W-:Y:S06]  /*44c0*/  BAR.SYNC.DEFER_BLOCKING 0x0 ;  /* 0x0000000000007b1d */ /* 0x000fec0000010000 */
[----:B--2---:R-:W-:-:S14]  /*44d0*/  DSETP.GEU.AND P2, PT, |R18|, |R14|, PT ;  /* 0x4000000e1200722a */ /* 0x004fdc0003f4e200 */
[----:B------:R-:W-:-:S04]  /*44e0*/  @P2 ISETP.GE.U32.AND P0, PT, R27, R20, PT ;  /* 0x000000141b00220c */ /* 0x000fc80003f06070 */
[----:B------:R-:W-:-:S13]  /*44f0*/  @P2 ISETP.GE.AND.EX P0, PT, R26, R22, PT, P0 ;  /* 0x000000161a00220c */ /* 0x000fda0003f06300 */
[----:B------:R-:W-:-:S06]  /*4500*/  @P2 DSETP.LT.OR P0, PT, |R14|, |R18|, !P0 ;  /* 0x400000120e00222a */ /* 0x000fcc0004701600 */
[----:B------:R-:W-:Y:S02]  /*4510*/  @P2 FSEL R18, R18, R14, P0 ;  /* 0x0000000e12122208 */ /* 0x000fe40000000000 */
[----:B------:R-:W-:-:S03]  /*4520*/  @P2 FSEL R19, R19, R15, P0 ;  /* 0x0000000f13132208 */ /* 0x000fc60000000000 */
[----:B------:R-:W-:Y:S02]  /*4530*/  @P2 IMAD.MOV.U32 R14, RZ, RZ, R18 ;  /* 0x000000ffff0e2224 */ /* 0x000fe400078e0012 */
[----:B------:R-:W-:-:S06]  /*4540*/  @P2 IMAD.MOV.U32 R15, RZ, RZ, R19 ;  /* 0x000000ffff0f2224 */ /* 0x000fcc00078e0013 */
[----:B---3--:R-:W-:Y:S01]  /*4550*/  DSETP.GEU.AND P1, PT, |R14|, |R16|, PT ;  /* 0x400000100e00722a */ /* 0x008fe20003f2e200 */
[----:B------:R-:W-:Y:S02]  /*4560*/  @P2 SEL R20, R27, R20, P0 ;  /* 0x000000141b142207 */ /* 0x000fe40000000000 */
[----:B------:R-:W-:Y:S02]  /*4570*/  @P2 SEL R22, R26, R22, P0 ;  /* 0x000000161a162207 */ /* 0x000fe40000000000 */
[----:B------:R-:W-:-:S09]  /*4580*/  ISETP.NE.AND P2, PT, R3, RZ, PT ;  /* 0x000000ff0300720c */ /* 0x000fd20003f45270 */
[----:B------:R-:W-:-:S04]  /*4590*/  @P1 ISETP.GE.U32.AND P0, PT, R20, R21, PT ;  /* 0x000000151400120c */ /* 0x000fc80003f06070 */
[----:B------:R-:W-:-:S13]  /*45a0*/  @P1 ISETP.GE.AND.EX P0, PT, R22, R23, PT, P0 ;  /* 0x000000171600120c */ /* 0x000fda0003f06300 */
[----:B------:R-:W-:Y:S01]  /*45b0*/  @P1 DSETP.LT.OR P0, PT, |R16|, |R14|, !P0 ;  /* 0x4000000e1000122a */ /* 0x000fe20004701600 */
[----:B------:R-:W-:-:S13]  /*45c0*/  @P2 BRA `(.L_x_193) ;  /* 0x0000000000282947 */ /* 0x000fda0003800000 */
[----:B------:R-:W-:Y:S02]  /*45d0*/  IMAD.MOV.U32 R24, RZ, RZ, 0x500 ;  /* 0x00000500ff187424 */ /* 0x000fe400078e00ff */
[----:B------:R-:W-:-:S06]  /*45e0*/  IMAD.MOV.U32 R25, RZ, RZ, 0x0 ;  /* 0x00000000ff197424 */ /* 0x000fcc00078e00ff */
[----:B------:R-:W2:Y:S01]  /*45f0*/  ATOMG.E.ADD.64.STRONG.GPU PT, R24, desc[UR10][R12.64], R24 ;  /* 0x800000180c1879a8 */ /* 0x000ea200081ef50a */
[----:B------:R-:W1:Y:S01]  /*4600*/  S2UR UR5, SR_CgaCtaId ;  /* 0x00000000000579c3 */ /* 0x000e620000008800 */
[----:B------:R-:W-:Y:S02]  /*4610*/  UMOV UR4, 0x400 ;  /* 0x0000040000047882 */ /* 0x000fe40000000000 */
[----:B-1----:R-:W-:-:S06]  /*4620*/  ULEA UR4, UR5, UR4, 0x18 ;  /* 0x0000000405047291 */ /* 0x002fcc000f8ec0ff */
[----:B------:R-:W-:Y:S01]  /*4630*/  IMAD.U32 R9, RZ, RZ, UR4 ;  /* 0x00000004ff097e24 */ /* 0x000fe2000f8e00ff */
[----:B--2---:R-:W-:-:S05]  /*4640*/  IADD3 R18, P2, PT, R24, UR6, RZ ;  /* 0x0000000618127c10 */ /* 0x004fca000ff5e0ff */
[----:B------:R-:W-:-:S05]  /*4650*/  IMAD.X R19, RZ, RZ, R25, P2 ;  /* 0x000000ffff137224 */ /* 0x000fca00010e0619 */
[----:B------:R1:W-:Y:S03]  /*4660*/  STS.64 [R9+0x98], R18 ;  /* 0x0000981209007388 */ /* 0x0003e60000000a00 */
.L_x_193:
[----:B0-----:R-:W-:Y:S05]  /*4670*/  BSYNC.RECONVERGENT B2 ;  /* 0x0000000000027941 */ /* 0x001fea0003800200 */
.L_x_192:
[----:B------:R-:W-:Y:S01]  /*4680*/  BAR.SYNC.DEFER_BLOCKING 0x0 ;  /* 0x0000000000007b1d */ /* 0x000fe20000010000 */
[----:B------:R-:W-:Y:S01]  /*4690*/  @P1 FSEL R14, R14, R16, P0 ;  /* 0x000000100e0e1208 */ /* 0x000fe20000000000 */
[----:B------:R-:W-:Y:S01]  /*46a0*/  IMAD.U32 R25, RZ, RZ, UR8 ;  /* 0x00000008ff197e24 */ /* 0x000fe2000f8e00ff */
[----:B------:R-:W-:Y:S02]  /*46b0*/  @P1 FSEL R15, R15, R17, P0 ;  /* 0x000000110f0f1208 */ /* 0x000fe40000000000 */
[----:B------:R-:W-:Y:S01]  /*46c0*/  @P1 SEL R21, R20, R21, P0 ;  /* 0x0000001514151207 */ /* 0x000fe20000000000 */
[----:B------:R-:W-:Y:S01]  /*46d0*/  @P1 IMAD.MOV.U32 R16, RZ, RZ, R14 ;  /* 0x000000ffff101224 */ /* 0x000fe200078e000e */
[----:B------:R-:W-:Y:S01]  /*46e0*/  @P1 SEL R23, R22, R23, P0 ;  /* 0x0000001716171207 */ /* 0x000fe20000000000 */
[----:B------:R-:W-:-:S06]  /*46f0*/  @P1 IMAD.MOV.U32 R17, RZ, RZ, R15 ;  /* 0x000000ffff111224 */ /* 0x000fcc00078e000f */
[----:B-----5:R-:W-:Y:S01]  /*4700*/  DSETP.GEU.AND P2, PT, |R16|, |R10|, PT ;  /* 0x4000000a1000722a */ /* 0x020fe20003f4e200 */
[----:B-1----:R-:W0:-:S13]  /*4710*/  LDS.64 R18, [R9+0x98] ;  /* 0x0000980009127984 */ /* 0x002e1a0000000a00 */
[----:B------:R-:W-:-:S04]  /*4720*/  @P2 ISETP.GE.U32.AND P0, PT, R21, R7, PT ;  /* 0x000000071500220c */ /* 0x000fc80003f06070 */
[----:B------:R-:W-:-:S13]  /*4730*/  @P2 ISETP.GE.AND.EX P0, PT, R23, R8, PT, P0 ;  /* 0x000000081700220c */ /* 0x000fda0003f06300 */
[----:B------:R-:W-:-:S06]  /*4740*/  @P2 DSETP.LT.OR P0, PT, |R10|, |R16|, !P0 ;  /* 0x400000100a00222a */ /* 0x000fcc0004701600 */
[----:B------:R-:W-:Y:S02]  /*4750*/  @P2 FSEL R17, R17, R11, P0 ;  /* 0x0000000b11112208 */ /* 0x000fe40000000000 */
[----:B------:R-:W-:Y:S02]  /*4760*/  @P2 SEL R7, R21, R7, P0 ;  /* 0x0000000715072207 */ /* 0x000fe40000000000 */
[----:B------:R-:W-:Y:S01]  /*4770*/  @P2 SEL R8, R23, R8, P0 ;  /* 0x0000000817082207 */ /* 0x000fe20000000000 */
[----:B------:R-:W-:-:S04]  /*4780*/  @P2 IMAD.MOV.U32 R11, RZ, RZ, R17 ;  /* 0x000000ffff0b2224 */ /* 0x000fc800078e0011 */
[----:B------:R-:W-:Y:S01]  /*4790*/  IMAD.MOV.U32 R21, RZ, RZ, R11 ;  /* 0x000000ffff157224 */ /* 0x000fe200078e000b */
[----:B0-----:R-:W-:-:S04]  /*47a0*/  IADD3 R14, P3, PT, R18, 0x500, RZ ;  /* 0x00000500120e7810 */ /* 0x001fc80007f7e0ff */
[----:B------:R-:W-:Y:S01]  /*47b0*/  ISETP.GT.U32.AND P1, PT, R14, R25, PT ;  /* 0x000000190e00720c */ /* 0x000fe20003f24070 */
[----:B------:R-:W-:Y:S01]  /*47c0*/  IMAD.X R15, RZ, RZ, R19, P3 ;  /* 0x000000ffff0f7224 */ /* 0x000fe200018e0613 */
[----:B------:R-:W-:Y:S01]  /*47d0*/  @P2 FSEL R14, R16, R10, P0 ;  /* 0x0000000a100e2208 */ /* 0x000fe20000000000 */
[----:B------:R-:W-:-:S04]  /*47e0*/  IMAD.U32 R16, RZ, RZ, UR9 ;  /* 0x00000009ff107e24 */ /* 0x000fc8000f8e00ff */
[----:B------:R-:W-:Y:S01]  /*47f0*/  @P2 IMAD.MOV.U32 R10, RZ, RZ, R14 ;  /* 0x000000ffff0a2224 */ /* 0x000fe200078e000e */
[----:B------:R-:W-:Y:S01]  /*4800*/  ISETP.GT.AND.EX P0, PT, R15, R16, PT, P1 ;  /* 0x000000100f00720c */ /* 0x000fe20003f04310 */
[----:B------:R-:W-:Y:S01]  /*4810*/  IMAD.MOV.U32 R14, RZ, RZ, R8 ;  /* 0x000000ffff0e7224 */ /* 0x000fe200078e0008 */
[----:B------:R-:W-:Y:S01]  /*4820*/  MOV R15, R7 ;  /* 0x00000007000f7202 */ /* 0x000fe20000000f00 */
[----:B------:R-:W-:-:S10]  /*4830*/  IMAD.MOV.U32 R20, RZ, RZ, R10 ;  /* 0x000000ffff147224 */ /* 0x000fd400078e000a */
[----:B------:R-:W-:Y:S05]  /*4840*/  @!P0 BRA `(.L_x_194) ;  /* 0xfffffff8006c8947 */ /* 0x000fea000383ffff */
[----:B------:R-:W-:Y:S05]  /*4850*/  BSYNC.RECONVERGENT B1 ;  /* 0x0000000000017941 */ /* 0x000fea0003800200 */
.L_x_191:
[----:B------:R-:W-:Y:S01]  /*4860*/  ISETP.GE.U32.AND P0, PT, R18, R25, PT ;  /* 0x000000191200720c */ /* 0x000fe20003f06070 */
[----:B------:R-:W-:Y:S03]  /*4870*/  BSSY.RECONVERGENT B1, `(.L_x_188) ;  /* 0x00000b1000017945 */ /* 0x000fe60003800200 */
[----:B------:R-:W-:-:S13]  /*4880*/  ISETP.GE.AND.EX P0, PT, R19, R16, PT, P0 ;  /* 0x000000101300720c */ /* 0x000fda0003f06300 */
[----:B------:R-:W-:Y:S05]  /*4890*/  @P0 BRA `(.L_x_195) ;  /* 0x0000000800b80947 */ /* 0x000fea0003800000 */
[----:B------:R-:W-:-:S05]  /*48a0*/  IMAD.IADD R20, R25, 0x1, -R18 ;  /* 0x0000000119147824 */ /* 0x000fca00078e0a12 */
[----:B------:R-:W-:-:S13]  /*48b0*/  ISETP.GE.AND P0, PT, R3, R20, PT ;  /* 0x000000140300720c */ /* 0x000fda0003f06270 */
[----:B------:R-:W-:Y:S05]  /*48c0*/  @P0 BRA `(.L_x_195) ;  /* 0x0000000800ac0947 */ /* 0x000fea0003800000 */
[----:B------:R-:W-:Y:S01]  /*48d0*/  LOP3.LUT R9, RZ, R3, RZ, 0x33, !PT ;  /* 0x00000003ff097212 */ /* 0x000fe200078e33ff */
[----:B------:R-:W-:Y:S03]  /*48e0*/  BSSY.RECONVERGENT B2, `(.L_x_196) ;  /* 0x0000035000027945 */ /* 0x000fe60003800200 */
[----:B------:R-:W-:-:S04]  /*48f0*/  IADD3 R25, PT, PT, -R18, R25, R9 ;  /* 0x0000001912197210 */ /* 0x000fc80007ffe109 */
[----:B------:R-:W-:-:S04]  /*4900*/  LOP3.LUT R9, R25, 0x300, RZ, 0xc0, !PT ;  /* 0x0000030019097812 */ /* 0x000fc800078ec0ff */
[----:B------:R-:W-:Y:S01]  /*4910*/  ISETP.NE.AND P0, PT, R9, 0x300, PT ;  /* 0x000003000900780c */ /* 0x000fe20003f05270 */
[----:B------:R-:W-:-:S12]  /*4920*/  IMAD.MOV.U32 R9, RZ, RZ, R3 ;  /* 0x000000ffff097224 */ /* 0x000fd800078e0003 */
[----:B------:R-:W-:Y:S05]  /*4930*/  @!P0 BRA `(.L_x_197) ;  /* 0x0000000000bc8947 */ /* 0x000fea0003800000 */
[----:B------:R-:W-:Y:S02]  /*4940*/  IADD3 R15, P0, PT, R3, R18, RZ ;  /* 0x00000012030f7210 */ /* 0x000fe40007f1e0ff */
[----:B------:R-:W-:Y:S02]  /*4950*/  LEA.HI R9, R25, 0x1, RZ, 0x18 ;  /* 0x0000000119097811 */ /* 0x000fe400078fc0ff */
[C---:B------:R-:W-:Y:S01]  /*4960*/  LEA R2, P1, R15.reuse, R2, 0x3 ;  /* 0x000000020f027211 */ /* 0x040fe200078218ff */
[----:B------:R-:W-:Y:S01]  /*4970*/  IMAD.X R13, RZ, RZ, R19, P0 ;  /* 0x000000ffff0d7224 */ /* 0x000fe200000e0613 */
[----:B------:R-:W-:Y:S02]  /*4980*/  IADD3 R14, P0, PT, R15, R5, RZ ;  /* 0x000000050f0e7210 */ /* 0x000fe40007f1e0ff */
[----:B------:R-:W-:Y:S01]  /*4990*/  LOP3.LUT R5, R9, 0x3, RZ, 0xc0, !PT ;  /* 0x0000000309057812 */ /* 0x000fe200078ec0ff */
[----:B------:R-:W-:Y:S01]  /*49a0*/  IMAD.MOV.U32 R9, RZ, RZ, R3 ;  /* 0x000000ffff097224 */ /* 0x000fe200078e0003 */
[----:B------:R-:W-:Y:S01]  /*49b0*/  LEA.HI.X R15, R15, R4, R13, 0x3, P1 ;  /* 0x000000040f0f7211 */ /* 0x000fe200008f1c0d */
[----:B------:R-:W-:-:S02]  /*49c0*/  IMAD.X R16, R13, 0x1, R6, P0 ;  /* 0x000000010d107824 */ /* 0x000fc400000e0606 */
[----:B------:R-:W-:-:S07]  /*49d0*/  IMAD.MOV R6, RZ, RZ, -R5 ;  /* 0x000000ffff067224 */ /* 0x000fce00078e0a05 */
.L_x_200:
        /* <DEDUP_REMOVED lines=9> */
[----:B------:R-:W-:Y:S02]  /*4a70*/  IMAD.MOV.U32 R4, RZ, RZ, R10 ;  /* 0x000000ffff047224 */ /* 0x000fe400078e000a */
        /* <DEDUP_REMOVED lines=21> */
.L_x_199:
[----:B------:R-:W-:Y:S05]  /*4bd0*/  BSYNC.RECONVERGENT B3 ;  /* 0x0000000000037941 */ /* 0x000fea0003800200 */
.L_x_198:
[----:B------:R-:W-:Y:S01]  /*4be0*/  IADD3 R14, P0, PT, R14, 0x100, RZ ;  /* 0x000001000e0e7810 */ /* 0x000fe20007f1e0ff */
[----:B------:R-:W-:Y:S02]  /*4bf0*/  VIADD R9, R9, 0x100 ;  /* 0x0000010009097836 */ /* 0x000fe40000000000 */
[----:B------:R-:W-:Y:S02]  /*4c00*/  IMAD.X R15, RZ, RZ, R15, P3 ;  /* 0x000000ffff0f7224 */ /* 0x000fe400018e060f */
[----:B------:R-:W-:Y:S01]  /*4c10*/  IMAD.X R16, RZ, RZ, R16, P0 ;  /* 0x000000ffff107224 */ /* 0x000fe200000e0610 */
[----:B------:R-:W-:Y:S07]  /*4c20*/  @P2 BRA `(.L_x_200) ;  /* 0xfffffffc006c2947 */ /* 0x000fee000383ffff */
.L_x_197:
[----:B------:R-:W-:Y:S05]  /*4c30*/  BSYNC.RECONVERGENT B2 ;  /* 0x0000000000027941 */ /* 0x000fea0003800200 */
.L_x_196:
[----:B------:R-:W-:-:S13]  /*4c40*/  ISETP.GE.U32.AND P0, PT, R25, 0x300, PT ;  /* 0x000003001900780c */ /* 0x000fda0003f06070 */
[----:B------:R-:W-:Y:S05]  /*4c50*/  @!P0 BRA `(.L_x_195) ;  /* 0x0000000400c88947 */ /* 0x000fea0003800000 */
[----:B------:R-:W0:Y:S01]  /*4c60*/  LDC.64 R16, c[0x0][0x380] ;  /* 0x0000e000ff107b82 */ /* 0x000e220000000a00 */
[----:B------:R-:W-:-:S07]  /*4c70*/  VIADD R21, R9, 0x200 ;  /* 0x0000020009157836 */ /* 0x000fce0000000000 */
[----:B------:R-:W1:Y:S02]  /*4c80*/  LDC.64 R14, c[0x0][0x388] ;  /* 0x0000e200ff0e7b82 */ /* 0x000e640000000a00 */
.L_x_209:
[----:B------:R-:W-:-:S05]  /*4c90*/  VIADD R5, R21, 0xfffffe00 ;  /* 0xfffffe0015057836 */ /* 0x000fca0000000000 */
[----:B------:R-:W-:-:S05]  /*4ca0*/  IADD3 R5, P0, PT, R5, R18, RZ ;  /* 0x0000001205057210 */ /* 0x000fca0007f1e0ff */
[----:B------:R-:W-:Y:S01]  /*4cb0*/  IMAD.X R2, RZ, RZ, R19, P0 ;  /* 0x000000ffff027224 */ /* 0x000fe200000e0613 */
[----:B0-----:R-:W-:-:S04]  /*4cc0*/  LEA R22, P0, R5, R16, 0x3 ;  /* 0x0000001005167211 */ /* 0x001fc800078018ff */
[----:B------:R-:W-:-:S05]  /*4cd0*/  LEA.HI.X R23, R5, R17, R2, 0x3, P0 ;  /* 0x0000001105177211 */ /* 0x000fca00000f1c02 */
[----:B------:R-:W2:Y:S04]  /*4ce0*/  LDG.E.64 R24, desc[UR10][R22.64] ;  /* 0x0000000a16187981 */ /* 0x000ea8000c1e1b00 */
[----:B------:R0:W5:Y:S01]  /*4cf0*/  LDG.E.64 R12, desc[UR10][R22.64+0x800] ;  /* 0x0008000a160c7981 */ /* 0x000162000c1e1b00 */
        /* <DEDUP_REMOVED lines=23> */
.L_x_202:
[----:B------:R-:W-:Y:S05]  /*4e70*/  BSYNC.RECONVERGENT B2 ;  /* 0x0000000000027941 */ /* 0x000fea0003800200 */
.L_x_201:
[----:B------:R0:W5:Y:S04]  /*4e80*/  LDG.E.64 R6, desc[UR10][R22.64+0x1000] ;  /* 0x0010000a16067981 */ /* 0x000168000c1e1b00 */
[----:B------:R0:W5:Y:S02]  /*4e90*/  LDG.E.64 R24, desc[UR10][R22.64+0x1800] ;  /* 0x0018000a16187981 */ /* 0x000164000c1e1b00 */
[----:B-----5:R-:W-:Y:S01]  /*4ea0*/  DSETP.GEU.AND P0, PT, |R4|, |R12|, PT ;  /* 0x4000000c0400722a */ /* 0x020fe20003f0e200 */
[----:B------:R-:W-:Y:S01]  /*4eb0*/  VIADD R11, R21, 0xffffff00 ;  /* 0xffffff00150b7836 */ /* 0x000fe20000000000 */
[----:B------:R-:W-:Y:S01]  /*4ec0*/  BSSY.RECONVERGENT B2, `(.L_x_203) ;  /* 0x0000016000027945 */ /* 0x000fe20003800200 */
[----:B------:R-:W-:-:S03]  /*4ed0*/  IMAD.MOV.U32 R10, RZ, RZ, R12 ;  /* 0x000000ffff0a7224 */ /* 0x000fc600078e000c */
[----:B------:R-:W-:Y:S01]  /*4ee0*/  IADD3 R28, P1, P2, R18, R14, R11 ;  /* 0x0000000e121c7210 */ /* 0x000fe20007a3e00b */
[----:B------:R-:W-:-:S03]  /*4ef0*/  IMAD.MOV.U32 R11, RZ, RZ, R13 ;  /* 0x000000ffff0b7224 */ /* 0x000fc600078e000d */
[----:B------:R-:W-:Y:S01]  /*4f00*/  IADD3.X R27, PT, PT, R19, R15, RZ, P1, P2 ;  /* 0x0000000f131b7210 */ /* 0x000fe20000fe44ff */
[----:B------:R-:W-:-:S04]  /*4f10*/  IMAD.MOV.U32 R8, RZ, RZ, R28 ;  /* 0x000000ffff087224 */ /* 0x000fc800078e001c */
        /* <DEDUP_REMOVED lines=16> */
.L_x_204:
[----:B------:R-:W-:Y:S05]  /*5020*/  BSYNC.RECONVERGENT B2 ;  /* 0x0000000000027941 */ /* 0x000fea0003800200 */
.L_x_203:
[----:B------:R-:W-:Y:S01]  /*5030*/  DSETP.GEU.AND P0, PT, |R10|, |R6|, PT ;  /* 0x400000060a00722a */ /* 0x000fe20003f0e200 */
[----:B------:R-:W-:Y:S01]  /*5040*/  IADD3 R23, P1, P2, R18, R14, R21 ;  /* 0x0000000e12177210 */ /* 0x000fe20007a3e015 */
[----:B------:R-:W-:Y:S01]  /*5050*/  BSSY.RECONVERGENT B2, `(.L_x_205) ;  /* 0x0000016000027945 */ /* 0x000fe20003800200 */
[----:B------:R-:W-:Y:S02]  /*5060*/  VIADD R13, R21, 0x100 ;  /* 0x00000100150d7836 */ /* 0x000fe40000000000 */
[----:B------:R-:W-:Y:S01]  /*5070*/  IADD3.X R27, PT, PT, R19, R15, RZ, P1, P2 ;  /* 0x0000000f131b7210 */ /* 0x000fe20000fe44ff */
[----:B------:R-:W-:Y:S02]  /*5080*/  IMAD.MOV.U32 R2, RZ, RZ, R23 ;  /* 0x000000ffff027224 */ /* 0x000fe400078e0017 */
        /* <DEDUP_REMOVED lines=18> */
.L_x_206:
[----:B------:R-:W-:Y:S05]  /*51b0*/  BSYNC.RECONVERGENT B2 ;  /* 0x0000000000027941 */ /* 0x000fea0003800200 */
.L_x_205:
[----:B------:R-:W-:Y:S01]  /*51c0*/  DSETP.GEU.AND P0, PT, |R4|, |R24|, PT ;  /* 0x400000180400722a */ /* 0x000fe20003f0e200 */
[----:B------:R-:W-:Y:S01]  /*51d0*/  IADD3 R13, P1, P2, R18, R14, R13 ;  /* 0x0000000e120d7210 */ /* 0x000fe20007a3e00d */
[----:B------:R-:W-:Y:S01]  /*51e0*/  BSSY.RECONVERGENT B2, `(.L_x_207) ;  /* 0x0000015000027945 */ /* 0x000fe20003800200 */
[----:B------:R-:W-:Y:S02]  /*51f0*/  IMAD.MOV.U32 R10, RZ, RZ, R24 ;  /* 0x000000ffff0a7224 */ /* 0x000fe400078e0018 */
[----:B------:R-:W-:Y:S01]  /*5200*/  IADD3.X R6, PT, PT, R19, R15, RZ, P1, P2 ;  /* 0x0000000f13067210 */ /* 0x000fe20000fe44ff */
[----:B------:R-:W-:Y:S02]  /*5210*/  IMAD.MOV.U32 R7, RZ, RZ, R13 ;  /* 0x000000ffff077224 */ /* 0x000fe400078e000d */
[----:B------:R-:W-:Y:S02]  /*5220*/  IMAD.MOV.U32 R11, RZ, RZ, R25 ;  /* 0x000000ffff0b7224 */ /* 0x000fe400078e0019 */
[----:B------:R-:W-:-:S04]  /*5230*/  IMAD.MOV.U32 R8, RZ, RZ, R6 ;  /* 0x000000ffff087224 */ /* 0x000fc800078e0006 */
[----:B------:R-:W-:Y:S05]  /*5240*/  @!P0 BRA `(.L_x_208) ;  /* 0x0000000000388947 */ /* 0x000fea0003800000 */
[----:B------:R-:W-:Y:S01]  /*5250*/  DSETP.GEU.AND P0, PT, |R24|, |R4|, PT ;  /* 0x400000041800722a */ /* 0x000fe20003f0e200 */
[----:B------:R-:W-:Y:S01]  /*5260*/  MOV R7, R2 ;  /* 0x0000000200077202 */ /* 0x000fe20000000f00 */
[----:B------:R-:W-:Y:S02]  /*5270*/  IMAD.MOV.U32 R8, RZ, RZ, R9 ;  /* 0x000000ffff087224 */ /* 0x000fe400078e0009 */
[----:B------:R-:W-:Y:S02]  /*5280*/  IMAD.MOV.U32 R10, RZ, RZ, R4 ;  /* 0x000000ffff0a7224 */ /* 0x000fe400078e0004 */
[----:B------:R-:W-:-:S08]  /*5290*/  IMAD.MOV.U32 R11, RZ, RZ, R5 ;  /* 0x000000ffff0b7224 */ /* 0x000fd000078e0005 */
        /* <DEDUP_REMOVED lines=9> */
.L_x_208:
[----:B------:R-:W-:Y:S05]  /*5330*/  BSYNC.RECONVERGENT B2 ;  /* 0x0000000000027941 */ /* 0x000fea0003800200 */
.L_x_207:
[C---:B------:R-:W-:Y:S02]  /*5340*/  VIADD R5, R21.reuse, 0x200 ;  /* 0x0000020015057836 */ /* 0x040fe40000000000 */
[----:B------:R-:W-:-:S03]  /*5350*/  VIADD R21, R21, 0x400 ;  /* 0x0000040015157836 */ /* 0x000fc60000000000 */
[----:B------:R-:W-:-:S13]  /*5360*/  ISETP.GE.AND P0, PT, R5, R20, PT ;  /* 0x000000140500720c */ /* 0x000fda0003f06270 */
[----:B------:R-:W-:Y:S05]  /*5370*/  @!P0 BRA `(.L_x_209) ;  /* 0xfffffff800448947 */ /* 0x000fea000383ffff */
.L_x_195:
[----:B------:R-:W-:Y:S05]  /*5380*/  BSYNC.RECONVERGENT B1 ;  /* 0x0000000000017941 */ /* 0x000fea0003800200 */
.L_x_188:
        /* <DEDUP_REMOVED lines=32> */
.L_x_211:
[----:B------:R-:W-:Y:S05]  /*5590*/  BSYNC.RECONVERGENT B1 ;  /* 0x0000000000017941 */ /* 0x000fea0003800200 */
.L_x_210:
        /* <DEDUP_REMOVED lines=31> */
.L_x_213:
[----:B------:R-:W-:Y:S05]  /*5790*/  BSYNC.RECONVERGENT B1 ;  /* 0x0000000000017941 */ /* 0x000fea0003800200 */
.L_x_212:
        /* <DEDUP_REMOVED lines=31> */
.L_x_215:
[----:B------:R-:W-:Y:S05]  /*5990*/  BSYNC.RECONVERGENT B1 ;  /* 0x0000000000017941 */ /* 0x000fea0003800200 */
.L_x_214:
[----:B------:R-:W-:Y:S01]  /*59a0*/  ISETP.GT.AND P0, PT, R2, 0x17, PT ;  /* 0x000000170200780c */ /* 0x000fe20003f04270 */
[----:B-1----:R1:W1:Y:S01]  /*59b0*/  SHFL.DOWN PT, R6, R4, 0x8, 0x1f ;  /* 0x09001f0004067f89 */ /* 0x00226200000e0000 */
[----:B------:R-:W-:Y:S01]  /*59c0*/  BSSY.RECONVERGENT B1, `(.L_x_216) ;  /* 0x000001d000017945 */ /* 0x000fe20003800200 */
[----:B--2---:R-:W-:Y:S02]  /*59d0*/  IMAD.MOV.U32 R12, RZ, RZ, R10 ;  /* 0x000000ffff0c7224 */ /* 0x004fe400078e000a */
[----:B------:R2:W1:Y:S01]  /*59e0*/  SHFL.DOWN PT, R7, R5, 0x8, 0x1f ;  /* 0x09001f0005077f89 */ /* 0x00046200000e0000 */
[----:B------:R-:W-:Y:S02]  /*59f0*/  IMAD.MOV.U32 R13, RZ, RZ, R11 ;  /* 0x000000ffff0d7224 */ /* 0x000fe400078e000b */
[----:B------:R-:W-:Y:S01]  /*5a00*/  IMAD.MOV.U32 R8, RZ, RZ, R4 ;  /* 0x000000ffff087224 */ /* 0x000fe200078e0004 */
[----:B0-----:R2:W0:Y:S01]  /*5a10*/  SHFL.DOWN PT, R15, R10, 0x8, 0x1f ;  /* 0x09001f000a0f7f89 */ /* 0x00142200000e0000 */
[----:B----4-:R-:W-:-:S03]  /*5a20*/  IMAD.MOV.U32 R9, RZ, RZ, R5 ;  /* 0x000000ffff097224 */ /* 0x010fc600078e0005 */
[----:B---3--:R2:W3:Y:S01]  /*5a30*/  SHFL.DOWN PT, R14, R11, 0x8, 0x1f ;  /* 0x09001f000b0e7f89 */ /* 0x0084e200000e0000 */
[----:B------:R-:W-:Y:S05]  /*5a40*/  @P0 BRA `(.L_x_217) ;  /* 0x0000000000500947 */ /* 0x000fea0003800000 */
[----:B-1----:R-:W-:Y:S01]  /*5a50*/  DSETP.GEU.AND P0, PT, |R4|, |R6|, PT ;  /* 0x400000060400722a */ /* 0x002fe20003f0e200 */
        /* <DEDUP_REMOVED lines=19> */
.L_x_217:
[----:B------:R-:W-:Y:S05]  /*5b90*/  BSYNC.RECONVERGENT B1 ;  /* 0x0000000000017941 */ /* 0x000fea0003800200 */
.L_x_216:
[----:B------:R-:W-:Y:S01]  /*5ba0*/  ISETP.GT.AND P0, PT, R2, 0xf, PT ;  /* 0x0000000f0200780c */ /* 0x000fe20003f04270 */
[----:B--2---:R2:W4:Y:S01]  /*5bb0*/  SHFL.DOWN PT, R10, R8, 0x10, 0x1f ;  /* 0x0a001f00080a7f89 */ /* 0x00452200000e0000 */
[----:B------:R-:W-:Y:S01]  /*5bc0*/  BSSY.RECONVERGENT B1, `(.L_x_218) ;  /* 0x000001d000017945 */ /* 0x000fe20003800200 */
[----:B-1----:R-:W-:Y:S02]  /*5bd0*/  IMAD.MOV.U32 R4, RZ, RZ, R12 ;  /* 0x000000ffff047224 */ /* 0x002fe400078e000c */
[----:B------:R2:W1:Y:S01]  /*5be0*/  SHFL.DOWN PT, R11, R9, 0x10, 0x1f ;  /* 0x0a001f00090b7f89 */ /* 0x00046200000e0000 */
[----:B------:R-:W-:Y:S02]  /*5bf0*/  IMAD.MOV.U32 R5, RZ, RZ, R13 ;  /* 0x000000ffff057224 */ /* 0x000fe400078e000d */
[----:B------:R-:W-:Y:S01]  /*5c00*/  IMAD.MOV.U32 R6, RZ, RZ, R8 ;  /* 0x000000ffff067224 */ /* 0x000fe200078e0008 */
[----:B0-----:R2:W0:Y:S01]  /*5c10*/  SHFL.DOWN PT, R15, R12, 0x10, 0x1f ;  /* 0x0a001f000c0f7f89 */ /* 0x00142200000e0000 */
[----:B------:R-:W-:-:S03]  /*5c20*/  IMAD.MOV.U32 R7, RZ, RZ, R9 ;  /* 0x000000ffff077224 */ /* 0x000fc600078e0009 */
[----:B---3--:R2:W3:Y:S01]  /*5c30*/  SHFL.DOWN PT, R14, R13, 0x10, 0x1f ;  /* 0x0a001f000d0e7f89 */ /* 0x0084e200000e0000 */
        /* <DEDUP_REMOVED lines=21> */
.L_x_219:
[----:B------:R-:W-:Y:S05]  /*5d90*/  BSYNC.RECONVERGENT B1 ;  /* 0x0000000000017941 */ /* 0x000fea0003800200 */
.L_x_218:
[----:B------:R-:W-:Y:S01]  /*5da0*/  ISETP.NE.AND P0, PT, R2, RZ, PT ;  /* 0x000000ff0200720c */ /* 0x000fe20003f05270 */
[----:B------:R-:W-:-:S12]  /*5db0*/  BSSY.RECONVERGENT B1, `(.L_x_220) ;  /* 0x000000a000017945 */ /* 0x000fd80003800200 */
[----:B------:R-:W-:Y:S05]  /*5dc0*/  @P0 BRA `(.L_x_221) ;  /* 0x0000000000200947 */ /* 0x000fea0003800000 */
[----:B--2---:R-:W2:Y:S01]  /*5dd0*/  S2R R9, SR_CgaCtaId ;  /* 0x0000000000097919 */ /* 0x004ea20000008800 */
[----:B------:R-:W-:Y:S02]  /*5de0*/  MOV R8, 0x400 ;  /* 0x0000040000087802 */ /* 0x000fe40000000f00 */
[----:B------:R-:W-:-:S04]  /*5df0*/  SHF.R.U32.HI R2, RZ, 0x1, R3 ;  /* 0x00000001ff027819 */ /* 0x000fc80000011603 */
[----:B------:R-:W-:Y:S02]  /*5e00*/  LOP3.LUT R2, R2, 0x1f0, RZ, 0xc0, !PT ;  /* 0x000001f002027812 */ /* 0x000fe400078ec0ff */
[----:B--2---:R-:W-:-:S05]  /*5e10*/  LEA R9, R9, R8, 0x18 ;  /* 0x0000000809097211 */ /* 0x004fca00078ec0ff */
[----:B------:R-:W-:-:S05]  /*5e20*/  IMAD.IADD R9, R2, 0x1, R9 ;  /* 0x0000000102097824 */ /* 0x000fca00078e0209 */
[----:B------:R2:W-:Y:S04]  /*5e30*/  STS.64 [R9+0x10], R4 ;  /* 0x0000100409007388 */ /* 0x0005e80000000a00 */
[----:B------:R2:W-:Y:S02]  /*5e40*/  STS.64 [R9+0x8], R6 ;  /* 0x0000080609007388 */ /* 0x0005e40000000a00 */
.L_x_221:
[----:B------:R-:W-:Y:S05]  /*5e50*/  BSYNC.RECONVERGENT B1 ;  /* 0x0000000000017941 */ /* 0x000fea0003800200 */
.L_x_220:
[----:B------:R-:W-:Y:S01]  /*5e60*/  BAR.SYNC.DEFER_BLOCKING 0x0 ;  /* 0x0000000000007b1d */ /* 0x000fe20000010000 */
[----:B------:R-:W-:-:S13]  /*5e70*/  ISETP.NE.AND P1, PT, R3, RZ, PT ;  /* 0x000000ff0300720c */ /* 0x000fda0003f25270 */
[----:B------:R-:W-:Y:S05]  /*5e80*/  @P1 BRA `(.L_x_149) ;  /* 0x00000008008c1947 */ /* 0x000fea0003800000 */
[----:B------:R-:W5:Y:S01]  /*5e90*/  S2R R3, SR_CgaCtaId ;  /* 0x0000000000037919 */ /* 0x000f620000008800 */
[----:B------:R-:W-:Y:S01]  /*5ea0*/  MOV R20, 0x400 ;  /* 0x0000040000147802 */ /* 0x000fe20000000f00 */
[----:B------:R-:W-:Y:S03]  /*5eb0*/  BSSY.RECONVERGENT B1, `(.L_x_222) ;  /* 0x000001a000017945 */ /* 0x000fe60003800200 */
[----:B-----5:R-:W-:-:S05]  /*5ec0*/  LEA R20, R3, R20, 0x18 ;  /* 0x0000001403147211 */ /* 0x020fca00078ec0ff */
[----:B------:R-:W5:Y:S04]  /*5ed0*/  LDS.64 R16, [R20+0x18] ;  /* 0x0000180014107984 */ /* 0x000f680000000a00 */
[----:B-12-4-:R-:W1:Y:S04]  /*5ee0*/  LDS.128 R8, [R20+0x20] ;  /* 0x0000200014087984 */ /* 0x016e680000000c00 */
[----:B------:R2:W4:Y:S04]  /*5ef0*/  LDS.64 R2, [R20+0x80] ;  /* 0x0000800014027984 */ /* 0x0005280000000a00 */
[----:B0--3--:R2:W0:Y:S01]  /*5f00*/  LDS.128 R12, [R20+0x30] ;  /* 0x00003000140c7984 */ /* 0x0094220000000c00 */
[----:B-----5:R-:W-:Y:S01]  /*5f10*/  DSETP.GEU.AND P0, PT, |R6|, |R16|, PT ;  /* 0x400000100600722a */ /* 0x020fe20003f0e200 */
[----:B------:R-:W-:-:S02]  /*5f20*/  IMAD.MOV.U32 R22, RZ, RZ, R16 ;  /* 0x000000ffff167224 */ /* 0x000fc400078e0010 */
[----:B------:R-:W-:Y:S02]  /*5f30*/  IMAD.MOV.U32 R23, RZ, RZ, R17 ;  /* 0x000000ffff177224 */ /* 0x000fe400078e0011 */
[----:B-1----:R-:W-:Y:S02]  /*5f40*/  IMAD.MOV.U32 R25, RZ, RZ, R8 ;  /* 0x000000ffff197224 */ /* 0x002fe400078e0008 */
[----:B------:R-:W-:-:S07]  /*5f50*/  IMAD.MOV.U32 R21, RZ, RZ, R9 ;  /* 0x000000ffff157224 */ /* 0x000fce00078e0009 */
[----:B0-2-4-:R-:W-:Y:S05]  /*5f60*/  @!P0 BRA `(.L_x_223) ;  /* 0x0000000000388947 */ /* 0x015fea0003800000 */
        /* <DEDUP_REMOVED lines=14> */
.L_x_223:
[----:B------:R-:W-:Y:S05]  /*6050*/  BSYNC.RECONVERGENT B1 ;  /* 0x0000000000017941 */ /* 0x000fea0003800200 */
.L_x_222:
        /* <DEDUP_REMOVED lines=23> */
.L_x_225:
[----:B------:R-:W-:Y:S05]  /*61d0*/  BSYNC.RECONVERGENT B1 ;  /* 0x0000000000017941 */ /* 0x000fea0003800200 */
.L_x_224:
        /* <DEDUP_REMOVED lines=21> */
.L_x_227:
[----:B------:R-:W-:Y:S05]  /*6330*/  BSYNC.RECONVERGENT B1 ;  /* 0x0000000000017941 */ /* 0x000fea0003800200 */
.L_x_226:
        /* <DEDUP_REMOVED lines=23> */
.L_x_229:
[----:B------:R-:W-:Y:S05]  /*64b0*/  BSYNC.RECONVERGENT B1 ;  /* 0x0000000000017941 */ /* 0x000fea0003800200 */
.L_x_228:
        /* <DEDUP_REMOVED lines=21> */
.L_x_231:
[----:B------:R-:W-:Y:S05]  /*6610*/  BSYNC.RECONVERGENT B1 ;  /* 0x0000000000017941 */ /* 0x000fea0003800200 */
.L_x_230:
        /* <DEDUP_REMOVED lines=21> */
.L_x_233:
[----:B------:R-:W-:Y:S05]  /*6770*/  BSYNC.RECONVERGENT B1 ;  /* 0x0000000000017941 */ /* 0x000fea0003800200 */
.L_x_232:
        /* <DEDUP_REMOVED lines=20> */
.L_x_149:
[----:B------:R-:W-:Y:S05]  /*68c0*/  BSYNC.RECONVERGENT B0 ;  /* 0x0000000000007941 */ /* 0x000fea0003800200 */
.L_x_116:
[----:B------:R-:W-:Y:S05]  /*68d0*/  @P1 EXIT ;  /* 0x000000000000194d */ /* 0x000fea0003800000 */
[----:B01--4-:R-:W0:Y:S02]  /*68e0*/  LDC.64 R2, c[0x0][0x390] ;  /* 0x0000e400ff027b82 */ /* 0x013e240000000a00 */
[----:B0-----:R-:W-:-:S05]  /*68f0*/  IMAD.WIDE.U32 R2, R0, 0x10, R2 ;  /* 0x0000001000027825 */ /* 0x001fca00078e0002 */
[----:B------:R-:W-:Y:S04]  /*6900*/  STG.E.64 desc[UR10][R2.64], R6 ;  /* 0x0000000602007986 */ /* 0x000fe8000c101b0a */
[----:B------:R-:W-:Y:S01]  /*6910*/  STG.E.64 desc[UR10][R2.64+0x8], R4 ;  /* 0x0000080402007986 */ /* 0x000fe2000c101b0a */
[----:B------:R-:W-:Y:S05]  /*6920*/  EXIT ;  /* 0x000000000000794d */ /* 0x000fea0003800000 */
.L_x_234:
        /* <DEDUP_REMOVED lines=13> */
.L_x_753:


//--------------------- .text._ZN6thrust24THRUST_300001_SM_1000_NS8cuda_cub4core6detail13_kernel_agentINS1_8__reduce11ReduceAgentINS0_12zip_iteratorIN4cuda3std3__45tupleIJNS0_10device_ptrIdEENS0_17counting_iteratorIlNS0_11use_defaultESF_SF_EEEEEEEPNSB_IJdlEEESJ_lNS1_9__extrema9arg_max_fIdl10ComparatorEEEEJSI_SK_lSO_EEEvDpT0_ --------------------------
	.section	.text._ZN6thrust24THRUST_300001_SM_1000_NS8cuda_cub4core6detail13_kernel_agentINS1_8__reduce11ReduceAgentINS0_12zip_iteratorIN4cuda3std3__45tupleIJNS0_10device_ptrIdEENS0_17counting_iteratorIlNS0_11use_defaultESF_SF_EEEEEEEPNSB_IJdlEEESJ_lNS1_9__extrema9arg_max_fIdl10ComparatorEEEEJSI_SK_lSO_EEEvDpT0_,"ax",@progbits
	.align	128
        .global         _ZN6thrust24THRUST_300001_SM_1000_NS8cuda_cub4core6detail13_kernel_agentINS1_8__reduce11ReduceAgentINS0_12zip_iteratorIN4cuda3std3__45tupleIJNS0_10device_ptrIdEENS0_17counting_iteratorIlNS0_11use_defaultESF_SF_EEEEEEEPNSB_IJdlEEESJ_lNS1_9__extrema9arg_max_fIdl10ComparatorEEEEJSI_SK_lSO_EEEvDpT0_
        .type           _ZN6thrust24THRUST_300001_SM_1000_NS8cuda_cub4core6detail13_kernel_agentINS1_8__reduce11ReduceAgentINS0_12zip_iteratorIN4cuda3std3__45tupleIJNS0_10device_ptrIdEENS0_17counting_iteratorIlNS0_11use_defaultESF_SF_EEEEEEEPNSB_IJdlEEESJ_lNS1_9__extrema9arg_max_fIdl10ComparatorEEEEJSI_SK_lSO_EEEvDpT0_,@function
        .size           _ZN6thrust24THRUST_300001_SM_1000_NS8cuda_cub4core6detail13_kernel_agentINS1_8__reduce11ReduceAgentINS0_12zip_iteratorIN4cuda3std3__45tupleIJNS0_10device_ptrIdEENS0_17counting_iteratorIlNS0_11use_defaultESF_SF_EEEEEEEPNSB_IJdlEEESJ_lNS1_9__extrema9arg_max_fIdl10ComparatorEEEEJSI_SK_lSO_EEEvDpT0_,(.L_x_754 - _ZN6thrust24THRUST_300001_SM_1000_NS8cuda_cub4core6detail13_kernel_agentINS1_8__reduce11ReduceAgentINS0_12zip_iteratorIN4cuda3std3__45tupleIJNS0_10device_ptrIdEENS0_17counting_iteratorIlNS0_11use_defaultESF_SF_EEEEEEEPNSB_IJdlEEESJ_lNS1_9__extrema9arg_max_fIdl10ComparatorEEEEJSI_SK_lSO_EEEvDpT0_)
        .other          _ZN6thrust24THRUST_300001_SM_1000_NS8cuda_cub4core6detail13_kernel_agentINS1_8__reduce11ReduceAgentINS0_12zip_iteratorIN4cuda3std3__45tupleIJNS0_10device_ptrIdEENS0_17counting_iteratorIlNS0_11use_defaultESF_SF_EEEEEEEPNSB_IJdlEEESJ_lNS1_9__extrema9arg_max_fIdl10ComparatorEEEEJSI_SK_lSO_EEEvDpT0_,@"STO_CUDA_ENTRY STV_DEFAULT"
_ZN6thrust24THRUST_300001_SM_1000_NS8cuda_cub4core6detail13_kernel_agentINS1_8__reduce11ReduceAgentINS0_12zip_iteratorIN4cuda3std3__45tupleIJNS0_10device_ptrIdEENS0_17counting_iteratorIlNS0_11use_defaultESF_SF_EEEEEEEPNSB_IJdlEEESJ_lNS1_9__extrema9arg_max_fIdl10ComparatorEEEEJSI_SK_lSO_EEEvDpT0_:
.text._ZN6thrust24THRUST_300001_SM_1000_NS8cuda_cub4core6detail13_kernel_agentINS1_8__reduce11ReduceAgentINS0_12zip_iteratorIN4cuda3std3__45tupleIJNS0_10device_ptrIdEENS0_17counting_iteratorIlNS0_11use_defaultESF_SF_EEEEEEEPNSB_IJdlEEESJ_lNS1_9__extrema9arg_max_fIdl10ComparatorEEEEJSI_SK_lSO_EEEvDpT0_:
[----:B------:R-:W-:Y:S01]  /*0000*/  LDC R1, c[0x0][0x37c] ;  /* 0x0000df00ff017b82 */ /* 0x000fe20000000800 */
[----:B------:R-:W0:Y:S02]  /*0010*/  LDCU.64 UR4, c[0x0][0x398] ;  /* 0x00007300ff0477ac */ /* 0x000e240008000a00 */
[----:B0-----:R-:W-:-:S04]  /*0020*/  ISETP.NE.U32.AND P0, PT, RZ, UR4, PT ;  /* 0x00000004ff007c0c */ /* 0x001fc8000bf05070 */
[----:B------:R-:W-:-:S13]  /*0030*/  ISETP.NE.AND.EX P0, PT, RZ, UR5, PT, P0 ;  /* 0x00000005ff007c0c */ /* 0x000fda000bf05300 */
[----:B------:R-:W-:Y:S05]  /*0040*/  @!P0 EXIT ;  /* 0x000000000000894d */ /* 0x000fea0003800000 */
[----:B------:R-:W-:Y:S01]  /*0050*/  UISETP.GT.U32.AND UP0, UPT, UR4, 0x4ff, UPT ;  /* 0x000004ff0400788c */ /* 0x000fe2000bf04070 */
[----:B------:R-:W-:Y:S01]  /*0060*/  BSSY.RECONVERGENT B0, `(.L_x_235) ;  /* 0x000063e000007945 */ /* 0x000fe20003800200 */
[----:B------:R-:W0:Y:S02]  /*0070*/  LDCU.64 UR8, c[0x0][0x358] ;  /* 0x00006b00ff0877ac */ /* 0x000e240008000a00 */
[----:B------:R-:W-:-:S09]  /*0080*/  UISETP.GT.AND.EX UP0, UPT, UR5, URZ, UPT, UP0 ;  /* 0x000000ff0500728c */ /* 0x000fd2000bf04300 */
        /* <DEDUP_REMOVED lines=9> */
[----:B------:R-:W1:Y:S01]  /*0120*/  LDC.64 R2, c[0x0][0x380] ;  /* 0x0000e000ff027b82 */ /* 0x000e620000000a00 */
[----:B------:R-:W2:Y:S01]  /*0130*/  LDCU.64 UR6, c[0x0][0x388] ;  /* 0x00007100ff0677ac */ /* 0x000ea20008000a00 */
[----:B-1----:R-:W-:-:S06]  /*0140*/  IMAD.WIDE.U32 R2, R0, 0x8, R2 ;  /* 0x0000000800027825 */ /* 0x002fcc00078e0002 */
[----:B0-----:R-:W5:Y:S01]  /*0150*/  LDG.E.64 R2, desc[UR8][R2.64] ;  /* 0x0000000802027981 */ /* 0x001f62000c1e1b00 */
[C---:B--2---:R-:W-:Y:S01]  /*0160*/  IADD3 R9, P0, PT, R0.reuse, UR6, RZ ;  /* 0x0000000600097c10 */ /* 0x044fe2000ff1e0ff */
[----:B------:R-:W-:-:S04]  /*0170*/  VIADD R10, R0, 0x100 ;  /* 0x00000100000a7836 */ /* 0x000fc80000000000 */
[----:B------:R-:W-:-:S08]  /*0180*/  IMAD.X R8, RZ, RZ, UR7, P0 ;  /* 0x00000007ff087e24 */ /* 0x000fd000080e06ff */
.L_x_238:
[----:B0-----:R-:W-:Y:S05]  /*0190*/  BSYNC.RECONVERGENT B1 ;  /* 0x0000000000017941 */ /* 0x001fea0003800200 */
.L_x_237:
[----:B------:R-:W-:Y:S01]  /*01a0*/  ISETP.GE.AND P0, PT, R10, UR4, PT ;  /* 0x000000040a007c0c */ /* 0x000fe2000bf06270 */
[----:B------:R-:W-:-:S12]  /*01b0*/  BSSY.RECONVERGENT B1, `(.L_x_239) ;  /* 0x00000a9000017945 */ /* 0x000fd80003800200 */
[----:B------:R-:W-:Y:S05]  /*01c0*/  @P0 BRA `(.L_x_240) ;  /* 0x00000008009c0947 */ /* 0x000fea0003800000 */
[----:B------:R-:W-:Y:S01]  /*01d0*/  LOP3.LUT R4, RZ, R10, RZ, 0x33, !PT ;  /* 0x0000000aff047212 */ /* 0x000fe200078e33ff */
[----:B------:R-:W-:Y:S04]  /*01e0*/  BSSY.RECONVERGENT B2, `(.L_x_241) ;  /* 0x0000034000027945 */ /* 0x000fe80003800200 */
[----:B------:R-:W-:-:S05]  /*01f0*/  VIADD R16, R4, UR4 ;  /* 0x0000000404107c36 */ /* 0x000fca0008000000 */
[----:B------:R-:W-:-:S04]  /*0200*/  LOP3.LUT R4, R16, 0x300, RZ, 0xc0, !PT ;  /* 0x0000030010047812 */ /* 0x000fc800078ec0ff */
[----:B------:R-:W-:-:S13]  /*0210*/  ISETP.NE.AND P0, PT, R4, 0x300, PT ;  /* 0x000003000400780c */ /* 0x000fda0003f05270 */
[----:B------:R-:W-:Y:S05]  /*0220*/  @!P0 BRA `(.L_x_242) ;  /* 0x0000000000bc8947 */ /* 0x000fea0003800000 */
[----:B------:R-:W0:Y:S01]  /*0230*/  LDC.64 R4, c[0x0][0x380] ;  /* 0x0000e000ff047b82 */ /* 0x000e220000000a00 */
[----:B------:R-:W1:Y:S01]  /*0240*/  LDCU.64 UR6, c[0x0][0x388] ;  /* 0x00007100ff0677ac */ /* 0x000e620008000a00 */
[----:B------:R-:W-:-:S04]  /*0250*/  LEA.HI R6, R16, 0x1, RZ, 0x18 ;  /* 0x0000000110067811 */ /* 0x000fc800078fc0ff */
[----:B------:R-:W-:-:S05]  /*0260*/  LOP3.LUT R6, R6, 0x3, RZ, 0xc0, !PT ;  /* 0x0000000306067812 */ /* 0x000fca00078ec0ff */
[----:B------:R-:W-:Y:S01]  /*0270*/  IMAD.MOV R11, RZ, RZ, -R6 ;  /* 0x000000ffff0b7224 */ /* 0x000fe200078e0a06 */
[C---:B-1----:R-:W-:Y:S01]  /*0280*/  IADD3 R14, P0, PT, R10.reuse, UR6, RZ ;  /* 0x000000060a0e7c10 */ /* 0x042fe2000ff1e0ff */
[----:B0-----:R-:W-:-:S04]  /*0290*/  IMAD.WIDE.U32 R4, R10, 0x8, R4 ;  /* 0x000000080a047825 */ /* 0x001fc800078e0004 */
[----:B------:R-:W-:Y:S02]  /*02a0*/  IMAD.MOV.U32 R12, RZ, RZ, R4 ;  /* 0x000000ffff0c7224 */ /* 0x000fe400078e0004 */
[----:B------:R-:W-:Y:S02]  /*02b0*/  IMAD.MOV.U32 R13, RZ, RZ, R5 ;  /* 0x000000ffff0d7224 */ /* 0x000fe400078e0005 */
[----:B------:R-:W-:-:S07]  /*02c0*/  IMAD.X R15, RZ, RZ, UR7, P0 ;  /* 0x00000007ff0f7e24 */ /* 0x000fce00080e06ff */
.L_x_245:
        /* <DEDUP_REMOVED lines=31> */
.L_x_244:
[----:B------:R-:W-:Y:S05]  /*04c0*/  BSYNC.RECONVERGENT B3 ;  /* 0x0000000000037941 */ /* 0x000fea0003800200 */
.L_x_243:
[----:B------:R-:W-:Y:S01]  /*04d0*/  IADD3 R14, P0, PT, R14, 0x100, RZ ;  /* 0x000001000e0e7810 */ /* 0x000fe20007f1e0ff */
[----:B------:R-:W-:Y:S02]  /*04e0*/  VIADD R10, R10, 0x100 ;  /* 0x000001000a0a7836 */ /* 0x000fe40000000000 */
[----:B------:R-:W-:Y:S02]  /*04f0*/  IMAD.X R13, RZ, RZ, R13, P3 ;  /* 0x000000ffff0d7224 */ /* 0x000fe400018e060d */
[----:B------:R-:W-:Y:S01]  /*0500*/  IMAD.X R15, RZ, RZ, R15, P0 ;  /* 0x000000ffff0f7224 */ /* 0x000fe200000e060f */
[----:B------:R-:W-:Y:S07]  /*0510*/  @P2 BRA `(.L_x_245) ;  /* 0xfffffffc006c2947 */ /* 0x000fee000383ffff */
.L_x_242:
[----:B------:R-:W-:Y:S05]  /*0520*/  BSYNC.RECONVERGENT B2 ;  /* 0x0000000000027941 */ /* 0x000fea0003800200 */
.L_x_241:
[----:B------:R-:W-:-:S13]  /*0530*/  ISETP.GE.U32.AND P0, PT, R16, 0x300, PT ;  /* 0x000003001000780c */ /* 0x000fda0003f06070 */
[----:B------:R-:W-:Y:S05]  /*0540*/  @!P0 BRA `(.L_x_240) ;  /* 0x0000000400bc8947 */ /* 0x000fea0003800000 */
[----:B------:R-:W0:Y:S01]  /*0550*/  LDC.64 R4, c[0x0][0x380] ;  /* 0x0000e000ff047b82 */ /* 0x000e220000000a00 */
[----:B------:R-:W-:-:S07]  /*0560*/  VIADD R20, R10, 0x200 ;  /* 0x000002000a147836 */ /* 0x000fce0000000000 */
[----:B------:R-:W1:Y:S02]  /*0570*/  LDC.64 R6, c[0x0][0x388] ;  /* 0x0000e200ff067b82 */ /* 0x000e640000000a00 */
.L_x_254:
[----:B------:R-:W-:-:S04]  /*0580*/  VIADD R17, R20, 0xfffffe00 ;  /* 0xfffffe0014117836 */ /* 0x000fc80000000000 */
[----:B0-----:R-:W-:-:S05]  /*0590*/  IMAD.WIDE R24, R17, 0x8, R4 ;  /* 0x0000000811187825 */ /* 0x001fca00078e0204 */
[----:B------:R-:W2:Y:S04]  /*05a0*/  LDG.E.64 R18, desc[UR8][R24.64] ;  /* 0x0000000818127981 */ /* 0x000ea8000c1e1b00 */
[----:B-----5:R0:W5:Y:S04]  /*05b0*/  LDG.E.64 R14, desc[UR8][R24.64+0x800] ;  /* 0x00080008180e7981 */ /* 0x020168000c1e1b00 */
[----:B------:R0:W5:Y:S04]  /*05c0*/  LDG.E.64 R12, desc[UR8][R24.64+0x1000] ;  /* 0x00100008180c7981 */ /* 0x000168000c1e1b00 */
[----:B------:R0:W5:Y:S01]  /*05d0*/  LDG.E.64 R10, desc[UR8][R24.64+0x1800] ;  /* 0x00180008180a7981 */ /* 0x000162000c1e1b00 */
[----:B-1----:R-:W-:Y:S01]  /*05e0*/  IADD3 R26, P1, PT, R17, R6, RZ ;  /* 0x00000006111a7210 */ /* 0x002fe20007f3e0ff */
[----:B------:R-:W-:Y:S01]  /*05f0*/  BSSY.RECONVERGENT B2, `(.L_x_246) ;  /* 0x0000017000027945 */ /* 0x000fe20003800200 */
[----:B------:R-:W-:-:S02]  /*0600*/  VIADD R23, R20, 0xffffff00 ;  /* 0xffffff0014177836 */ /* 0x000fc40000000000 */
[----:B------:R-:W-:Y:S01]  /*0610*/  LEA.HI.X.SX32 R27, R17, R7, 0x1, P1 ;  /* 0x00000007111b7211 */ /* 0x000fe200008f0eff */
[----:B------:R-:W-:-:S04]  /*0620*/  IMAD.MOV.U32 R22, RZ, RZ, R26 ;  /* 0x000000ffff167224 */ /* 0x000fc800078e001a */
        /* <DEDUP_REMOVED lines=19> */
.L_x_247:
[----:B------:R-:W-:Y:S05]  /*0760*/  BSYNC.RECONVERGENT B2 ;  /* 0x0000000000027941 */ /* 0x000fea0003800200 */
.L_x_246:
[----:B-----5:R-:W-:Y:S01]  /*0770*/  DSETP.GEU.AND P0, PT, |R16|, |R14|, PT ;  /* 0x4000000e1000722a */ /* 0x020fe20003f0e200 */
[C---:B------:R-:W-:Y:S01]  /*0780*/  IADD3 R19, P1, PT, R23.reuse, R6, RZ ;  /* 0x0000000617137210 */ /* 0x040fe20007f3e0ff */
[----:B------:R-:W-:Y:S01]  /*0790*/  BSSY.RECONVERGENT B2, `(.L_x_248) ;  /* 0x0000015000027945 */ /* 0x000fe20003800200 */
[----:B------:R-:W-:Y:S02]  /*07a0*/  IMAD.MOV.U32 R2, RZ, RZ, R14 ;  /* 0x000000ffff027224 */ /* 0x000fe400078e000e */
[----:B------:R-:W-:Y:S01]  /*07b0*/  LEA.HI.X.SX32 R18, R23, R7, 0x1, P1 ;  /* 0x0000000717127211 */ /* 0x000fe200008f0eff */
[----:B------:R-:W-:Y:S02]  /*07c0*/  IMAD.MOV.U32 R9, RZ, RZ, R19 ;  /* 0x000000ffff097224 */ /* 0x000fe400078e0013 */
[----:B------:R-:W-:Y:S01]  /*07d0*/  IMAD.MOV.U32 R3, RZ, RZ, R15 ;  /* 0x000000ffff037224 */ /* 0x000fe200078e000f */
[----:B------:R-:W-:-:S05]  /*07e0*/  MOV R8, R18 ;  /* 0x0000001200087202 */ /* 0x000fca0000000f00 */
        /* <DEDUP_REMOVED lines=15> */
.L_x_249:
[----:B------:R-:W-:Y:S05]  /*08e0*/  BSYNC.RECONVERGENT B2 ;  /* 0x0000000000027941 */ /* 0x000fea0003800200 */
.L_x_248:
[----:B------:R-:W-:Y:S01]  /*08f0*/  DSETP.GEU.AND P0, PT, |R2|, |R12|, PT ;  /* 0x4000000c0200722a */ /* 0x000fe20003f0e200 */
[CC--:B------:R-:W-:Y:S01]  /*0900*/  IADD3 R22, P1, PT, R20.reuse, R6.reuse, RZ ;  /* 0x0000000614167210 */ /* 0x0c0fe20007f3e0ff */
[C---:B------:R-:W-:Y:S01]  /*0910*/  VIADD R16, R20.reuse, 0x100 ;  /* 0x0000010014107836 */ /* 0x040fe20000000000 */
[----:B------:R-:W-:Y:S01]  /*0920*/  BSSY.RECONVERGENT B2, `(.L_x_250) ;  /* 0x0000016000027945 */ /* 0x000fe20003800200 */
[----:B------:R-:W-:Y:S01]  /*0930*/  IMAD.MOV.U32 R14, RZ, RZ, R12 ;  /* 0x000000ffff0e7224 */ /* 0x000fe200078e000c */
[----:B------:R-:W-:Y:S01]  /*0940*/  LEA.HI.X.SX32 R19, R20, R7, 0x1, P1 ;  /* 0x0000000714137211 */ /* 0x000fe200008f0eff */
[----:B------:R-:W-:Y:S01]  /*0950*/  IMAD.MOV.U32 R17, RZ, RZ, R22 ;  /* 0x000000ffff117224 */ /* 0x000fe200078e0016 */
[----:B------:R-:W-:Y:S01]  /*0960*/  IADD3 R24, P2, PT, R16, R6, RZ ;  /* 0x0000000610187210 */ /* 0x000fe20007f5e0ff */
[----:B------:R-:W-:Y:S02]  /*0970*/  IMAD.MOV.U32 R15, RZ, RZ, R13 ;  /* 0x000000ffff0f7224 */ /* 0x000fe400078e000d */
[----:B------:R-:W-:-:S04]  /*0980*/  IMAD.MOV.U32 R18, RZ, RZ, R19 ;  /* 0x000000ffff127224 */ /* 0x000fc800078e0013 */
[----:B------:R-:W-:Y:S06]  /*0990*/  @!P0 BRA `(.L_x_251) ;  /* 0x0000000000388947 */ /* 0x000fec0003800000 */
        /* <DEDUP_REMOVED lines=14> */
.L_x_251:
[----:B------:R-:W-:Y:S05]  /*0a80*/  BSYNC.RECONVERGENT B2 ;  /* 0x0000000000027941 */ /* 0x000fea0003800200 */
.L_x_250:
[----:B------:R-:W-:Y:S01]  /*0a90*/  DSETP.GEU.AND P0, PT, |R14|, |R10|, PT ;  /* 0x4000000a0e00722a */ /* 0x000fe20003f0e200 */
[----:B------:R-:W-:Y:S01]  /*0aa0*/  LEA.HI.X.SX32 R13, R16, R7, 0x1, P2 ;  /* 0x00000007100d7211 */ /* 0x000fe200010f0eff */
[----:B------:R-:W-:Y:S01]  /*0ab0*/  BSSY.RECONVERGENT B2, `(.L_x_252) ;  /* 0x0000014000027945 */ /* 0x000fe20003800200 */
[----:B------:R-:W-:Y:S02]  /*0ac0*/  IMAD.MOV.U32 R9, RZ, RZ, R24 ;  /* 0x000000ffff097224 */ /* 0x000fe400078e0018 */
[----:B------:R-:W-:Y:S02]  /*0ad0*/  IMAD.MOV.U32 R2, RZ, RZ, R10 ;  /* 0x000000ffff027224 */ /* 0x000fe400078e000a */
[----:B------:R-:W-:Y:S02]  /*0ae0*/  IMAD.MOV.U32 R8, RZ, RZ, R13 ;  /* 0x000000ffff087224 */ /* 0x000fe400078e000d */
[----:B------:R-:W-:-:S05]  /*0af0*/  IMAD.MOV.U32 R3, RZ, RZ, R11 ;  /* 0x000000ffff037224 */ /* 0x000fca00078e000b */
        /* <DEDUP_REMOVED lines=15> */
.L_x_253:
[----:B------:R-:W-:Y:S05]  /*0bf0*/  BSYNC.RECONVERGENT B2 ;  /* 0x0000000000027941 */ /* 0x000fea0003800200 */
.L_x_252:
[C---:B------:R-:W-:Y:S02]  /*0c00*/  VIADD R10, R20.reuse, 0x200 ;  /* 0x00000200140a7836 */ /* 0x040fe40000000000 */
[----:B------:R-:W-:-:S03]  /*0c10*/  VIADD R20, R20, 0x400 ;  /* 0x0000040014147836 */ /* 0x000fc60000000000 */
[----:B------:R-:W-:-:S13]  /*0c20*/  ISETP.GE.AND P0, PT, R10, UR5, PT ;  /* 0x000000050a007c0c */ /* 0x000fda000bf06270 */
[----:B------:R-:W-:Y:S05]  /*0c30*/  @!P0 BRA `(.L_x_254) ;  /* 0xfffffff800508947 */ /* 0x000fea000383ffff */
.L_x_240:
[----:B------:R-:W-:Y:S05]  /*0c40*/  BSYNC.RECONVERGENT B1 ;  /* 0x0000000000017941 */ /* 0x000fea0003800200 */
.L_x_239:
[----:B------:R-:W0:Y:S02]  /*0c50*/  LDCU UR6, c[0x0][0x398] ;  /* 0x00007300ff0677ac */ /* 0x000e240008000800 */
[----:B0-----:R-:W-:-:S09]  /*0c60*/  UISETP.GE.AND UP0, UPT, UR6, 0x100, UPT ;  /* 0x000001000600788c */ /* 0x001fd2000bf06270 */
[----:B------:R-:W-:Y:S05]  /*0c70*/  BRA.U !UP0, `(.L_x_255) ;  /* 0x0000001508507547 */ /* 0x000fea000b800000 */
        /* <DEDUP_REMOVED lines=32> */
.L_x_257:
[----:B------:R-:W-:Y:S05]  /*0e80*/  BSYNC.RECONVERGENT B1 ;  /* 0x0000000000017941 */ /* 0x000fea0003800200 */
.L_x_256:
        /* <DEDUP_REMOVED lines=31> */
.L_x_259:
[----:B------:R-:W-:Y:S05]  /*1080*/  BSYNC.RECONVERGENT B1 ;  /* 0x0000000000017941 */ /* 0x000fea0003800200 */
.L_x_258:
[----:B------:R-:W-:Y:S01]  /*1090*/  ISETP.GT.AND P0, PT, R10, 0x1b, PT ;  /* 0x0000001b0a00780c */ /* 0x000fe20003f04270 */
[----:B-1----:R1:W1:Y:S01]  /*10a0*/  SHFL.DOWN PT, R6, R2, 0x4, 0x1f ;  /* 0x08801f0002067f89 */ /* 0x00226200000e0000 */
[----:B------:R-:W-:Y:S01]  /*10b0*/  BSSY.RECONVERGENT B1, `(.L_x_260) ;  /* 0x000001d000017945 */ /* 0x000fe20003800200 */
[----:B0-----:R-:W-:Y:S02]  /*10c0*/  IMAD.MOV.U32 R11, RZ, RZ, R8 ;  /* 0x000000ffff0b7224 */ /* 0x001fe400078e0008 */
[----:B--2---:R0:W2:Y:S01]  /*10d0*/  SHFL.DOWN PT, R7, R3, 0x4, 0x1f ;  /* 0x08801f0003077f89 */ /* 0x0040a200000e0000 */
[----:B------:R-:W-:Y:S02]  /*10e0*/  IMAD.MOV.U32 R12, RZ, RZ, R9 ;  /* 0x000000ffff0c7224 */ /* 0x000fe400078e0009 */
[----:B------:R-:W-:Y:S01]  /*10f0*/  IMAD.MOV.U32 R4, RZ, RZ, R2 ;  /* 0x000000ffff047224 */ /* 0x000fe200078e0002 */
[----:B----4-:R0:W4:Y:S01]  /*1100*/  SHFL.DOWN PT, R13, R8, 0x4, 0x1f ;  /* 0x08801f00080d7f89 */ /* 0x01012200000e0000 */
[----:B------:R-:W-:-:S03]  /*1110*/  IMAD.MOV.U32 R5, RZ, RZ, R3 ;  /* 0x000000ffff057224 */ /* 0x000fc600078e0003 */
[----:B---3--:R0:W3:Y:S01]  /*1120*/  SHFL.DOWN PT, R14, R9, 0x4, 0x1f ;  /* 0x08801f00090e7f89 */ /* 0x0080e200000e0000 */
[----:B------:R-:W-:Y:S05]  /*1130*/  @P0 BRA `(.L_x_261) ;  /* 0x0000000000500947 */ /* 0x000fea0003800000 */
[----:B-12---:R-:W-:Y:S01]  /*1140*/  DSETP.GEU.AND P0, PT, |R2|, |R6|, PT ;  /* 0x400000060200722a */ /* 0x006fe20003f0e200 */
[----:B----4-:R-:W-:Y:S02]  /*1150*/  IMAD.MOV.U32 R11, RZ, RZ, R13 ;  /* 0x000000ffff0b7224 */ /* 0x010fe400078e000d */
        /* <DEDUP_REMOVED lines=18> */
.L_x_261:
[----:B------:R-:W-:Y:S05]  /*1280*/  BSYNC.RECONVERGENT B1 ;  /* 0x0000000000017941 */ /* 0x000fea0003800200 */
.L_x_260:
        /* <DEDUP_REMOVED lines=31> */
.L_x_263:
[----:B------:R-:W-:Y:S05]  /*1480*/  BSYNC.RECONVERGENT B1 ;  /* 0x0000000000017941 */ /* 0x000fea0003800200 */
.L_x_262:
[----:B------:R-:W-:Y:S01]  /*1490*/  ISETP.GT.AND P0, PT, R10, 0xf, PT ;  /* 0x0000000f0a00780c */ /* 0x000fe20003f04270 */
[----:B-1----:R1:W1:Y:S01]  /*14a0*/  SHFL.DOWN PT, R4, R2, 0x10, 0x1f ;  /* 0x0a001f0002047f89 */ /* 0x00226200000e0000 */
[----:B------:R-:W-:Y:S01]  /*14b0*/  BSSY.RECONVERGENT B1, `(.L_x_264) ;  /* 0x000001d000017945 */ /* 0x000fe20003800200 */
[----:B---3--:R-:W-:Y:S01]  /*14c0*/  MOV R14, R8 ;  /* 0x00000008000e7202 */ /* 0x008fe20000000f00 */
[----:B------:R-:W-:Y:S01]  /*14d0*/  IMAD.MOV.U32 R15, RZ, RZ, R9 ;  /* 0x000000ffff0f7224 */ /* 0x000fe200078e0009 */
[----:B0-----:R0:W3:Y:S01]  /*14e0*/  SHFL.DOWN PT, R5, R3, 0x10, 0x1f ;  /* 0x0a001f0003057f89 */ /* 0x0010e200000e0000 */
[----:B------:R-:W-:Y:S02]  /*14f0*/  IMAD.MOV.U32 R12, RZ, RZ, R2 ;  /* 0x000000ffff0c7224 */ /* 0x000fe400078e0002 */
[----:B----4-:R-:W-:Y:S01]  /*1500*/  IMAD.MOV.U32 R13, RZ, RZ, R3 ;  /* 0x000000ffff0d7224 */ /* 0x010fe200078e0003 */
[----:B--2---:R0:W2:Y:S04]  /*1510*/  SHFL.DOWN PT, R7, R8, 0x10, 0x1f ;  /* 0x0a001f0008077f89 */ /* 0x0040a800000e0000 */
[----:B------:R0:W4:Y:S01]  /*1520*/  SHFL.DOWN PT, R6, R9, 0x10, 0x1f ;  /* 0x0a001f0009067f89 */ /* 0x00012200000e0000 */
        /* <DEDUP_REMOVED lines=21> */
.L_x_265:
[----:B------:R-:W-:Y:S05]  /*1680*/  BSYNC.RECONVERGENT B1 ;  /* 0x0000000000017941 */ /* 0x000fea0003800200 */
.L_x_264:
        /* <DEDUP_REMOVED lines=11> */
.L_x_267:
[----:B------:R-:W-:Y:S05]  /*1740*/  BSYNC.RECONVERGENT B1 ;  /* 0x0000000000017941 */ /* 0x000fea0003800200 */
.L_x_266:
        /* <DEDUP_REMOVED lines=8> */
[----:B-1234-:R-:W1:Y:S04]  /*17d0*/  LDS.128 R4, [R0+0x20] ;  /* 0x0000200000047984 */ /* 0x01ee680000000c00 */
[----:B------:R2:W3:Y:S04]  /*17e0*/  LDS.64 R2, [R0+0x80] ;  /* 0x0000800000027984 */ /* 0x0004e80000000a00 */
[----:B------:R2:W4:Y:S01]  /*17f0*/  LDS.128 R8, [R0+0x30] ;  /* 0x0000300000087984 */ /* 0x0005220000000c00 */
        /* <DEDUP_REMOVED lines=20> */
.L_x_270:
[----:B------:R-:W-:Y:S05]  /*1940*/  BSYNC.RECONVERGENT B1 ;  /* 0x0000000000017941 */ /* 0x000fea0003800200 */
.L_x_269:
        /* <DEDUP_REMOVED lines=23> */
.L_x_272:
[----:B------:R-:W-:Y:S05]  /*1ac0*/  BSYNC.RECONVERGENT B1 ;  /* 0x0000000000017941 */ /* 0x000fea0003800200 */
.L_x_271:
        /* <DEDUP_REMOVED lines=21> */
.L_x_274:
[----:B------:R-:W-:Y:S05]  /*1c20*/  BSYNC.RECONVERGENT B1 ;  /* 0x0000000000017941 */ /* 0x000fea0003800200 */
.L_x_273:
[----:B------:R0:W1:Y:S01]  /*1c30*/  LDS.128 R8, [R0+0x60] ;  /* 0x0000600000087984 */ /* 0x0000620000000c00 */
[----:B------:R-:W-:Y:S01]  /*1c40*/  DSETP.GEU.AND P0, PT, |R20|, |R14|, PT ;  /* 0x4000000e1400722a */ /* 0x000fe20003f0e200 */
[----:B------:R-:W-:Y:S01]  /*1c50*/  BSSY.RECONVERGENT B1, `(.L_x_275) ;  /* 0x0000015000017945 */ /* 0x000fe20003800200 */
[----:B------:R-:W-:Y:S01]  /*1c60*/  MOV R12, R14 ;  /* 0x0000000e000c7202 */ /* 0x000fe20000000f00 */
        /* <DEDUP_REMOVED lines=19> */
.L_x_276:
[----:B------:R-:W-:Y:S05]  /*1da0*/  BSYNC.RECONVERGENT B1 ;  /* 0x0000000000017941 */ /* 0x000fea0003800200 */
.L_x_275:
        /* <DEDUP_REMOVED lines=21> */
.L_x_278:
[----:B------:R-:W-:Y:S05]  /*1f00*/  BSYNC.RECONVERGENT B1 ;  /* 0x0000000000017941 */ /* 0x000fea0003800200 */
.L_x_277:
        /* <DEDUP_REMOVED lines=21> */
.L_x_280:
[----:B------:R-:W-:Y:S05]  /*2060*/  BSYNC.RECONVERGENT B1 ;  /* 0x0000000000017941 */ /* 0x000fea0003800200 */
.L_x_279:
        /* <DEDUP_REMOVED lines=21> */
.L_x_255:
[----:B------:R-:W0:Y:S01]  /*21c0*/  S2R R4, SR_LANEID ;  /* 0x0000000000047919 */ /* 0x000e220000000000 */
[----:B------:R-:W-:Y:S01]  /*21d0*/  LOP3.LUT R5, R0, 0x3e0, RZ, 0xc0, !PT ;  /* 0x000003e000057812 */ /* 0x000fe200078ec0ff */
[----:B------:R-:W-:Y:S01]  /*21e0*/  BSSY.RECONVERGENT B1, `(.L_x_281) ;  /* 0x0000024000017945 */ /* 0x000fe20003800200 */
[----:B------:R-:W-:Y:S02]  /*21f0*/  IMAD.MOV.U32 R12, RZ, RZ, R9 ;  /* 0x000000ffff0c7224 */ /* 0x000fe400078e0009 */
[----:B------:R-:W-:Y:S02]  /*2200*/  IMAD.MOV.U32 R14, RZ, RZ, R8 ;  /* 0x000000ffff0e7224 */ /* 0x000fe400078e0008 */
[----:B------:R-:W-:Y:S01]  /*2210*/  VIADD R6, R5, 0x20 ;  /* 0x0000002005067836 */ /* 0x000fe20000000000 */
[----:B------:R-:W-:Y:S01]  /*2220*/  LOP3.LUT R5, RZ, R5, RZ, 0x33, !PT ;  /* 0x00000005ff057212 */ /* 0x000fe200078e33ff */
[----:B-----5:R-:W-:-:S03]  /*2230*/  IMAD.MOV.U32 R7, RZ, RZ, R3 ;  /* 0x000000ffff077224 */ /* 0x020fc600078e0003 */
[----:B------:R-:W-:Y:S01]  /*2240*/  ISETP.GT.AND P0, PT, R6, UR6, PT ;  /* 0x0000000606007c0c */ /* 0x000fe2000bf04270 */
[----:B------:R-:W-:Y:S01]  /*2250*/  VIADD R5, R5, UR6 ;  /* 0x0000000605057c36 */ /* 0x000fe20008000000 */
[----:B------:R-:W-:-:S04]  /*2260*/  MOV R6, R2 ;  /* 0x0000000200067202 */ /* 0x000fc80000000f00 */
[----:B------:R-:W-:-:S05]  /*2270*/  SEL R5, R5, 0x1f, P0 ;  /* 0x0000001f05057807 */ /* 0x000fca0000000000 */
[----:B------:R1:W2:Y:S04]  /*2280*/  SHFL.DOWN PT, R10, R2, 0x1, R5 ;  /* 0x08200000020a7989 */ /* 0x0002a800000e0005 */
[----:B------:R1:W3:Y:S04]  /*2290*/  SHFL.DOWN PT, R11, R3, 0x1, R5 ;  /* 0x08200000030b7989 */ /* 0x0002e800000e0005 */
[----:B------:R1:W4:Y:S01]  /*22a0*/  SHFL.DOWN PT, R16, R9, 0x1, R5 ;  /* 0x0820000009107989 */ /* 0x00032200000e0005 */
[----:B0-----:R-:W-:-:S03]  /*22b0*/  ISETP.GE.AND P0, PT, R4, R5, PT ;  /* 0x000000050400720c */ /* 0x001fc60003f06270 */
[----:B------:R1:W0:Y:S10]  /*22c0*/  SHFL.DOWN PT, R13, R8, 0x1, R5 ;  /* 0x08200000080d7989 */ /* 0x00023400000e0005 */
[----:B-1----:R-:W-:Y:S05]  /*22d0*/  @P0 BRA `(.L_x_282) ;  /* 0x0000000000500947 */ /* 0x002fea0003800000 */
[----:B--23--:R-:W-:Y:S01]  /*22e0*/  DSETP.GEU.AND P0, PT, |R2|, |R10|, PT ;  /* 0x4000000a0200722a */ /* 0x00cfe20003f0e200 */
        /* <DEDUP_REMOVED lines=19> */
.L_x_282:
[----:B------:R-:W-:Y:S05]  /*2420*/  BSYNC.RECONVERGENT B1 ;  /* 0x0000000000017941 */ /* 0x000fea0003800200 */
.L_x_281:
[----:B------:R-:W-:Y:S01]  /*2430*/  VIADD R2, R4, 0x2 ;  /* 0x0000000204027836 */ /* 0x000fe20000000000 */
[----:B------:R1:W1:Y:S01]  /*2440*/  SHFL.DOWN PT, R8, R6, 0x2, R5 ;  /* 0x0840000006087989 */ /* 0x00026200000e0005 */
[----:B------:R-:W-:Y:S01]  /*2450*/  BSSY.RECONVERGENT B1, `(.L_x_283) ;  /* 0x000001e000017945 */ /* 0x000fe20003800200 */
[----:B--2---:R-:W-:Y:S02]  /*2460*/  IMAD.MOV.U32 R10, RZ, RZ, R12 ;  /* 0x000000ffff0a7224 */ /* 0x004fe400078e000c */
[----:B------:R-:W-:Y:S01]  /*2470*/  ISETP.GT.AND P0, PT, R2, R5, PT ;  /* 0x000000050200720c */ /* 0x000fe20003f04270 */
[----:B------:R2:W1:Y:S01]  /*2480*/  SHFL.DOWN PT, R9, R7, 0x2, R5 ;  /* 0x0840000007097989 */ /* 0x00046200000e0005 */
[----:B----4-:R-:W-:Y:S02]  /*2490*/  IMAD.MOV.U32 R16, RZ, RZ, R14 ;  /* 0x000000ffff107224 */ /* 0x010fe400078e000e */
[----:B------:R-:W-:Y:S01]  /*24a0*/  IMAD.MOV.U32 R2, RZ, RZ, R6 ;  /* 0x000000ffff027224 */ /* 0x000fe200078e0006 */
[----:B---3--:R2:W3:Y:S01]  /*24b0*/  SHFL.DOWN PT, R11, R12, 0x2, R5 ;  /* 0x084000000c0b7989 */ /* 0x0084e200000e0005 */
[----:B------:R-:W-:-:S03]  /*24c0*/  IMAD.MOV.U32 R3, RZ, RZ, R7 ;  /* 0x000000ffff037224 */ /* 0x000fc600078e0007 */
[----:B0-----:R2:W0:Y:S04]  /*24d0*/  SHFL.DOWN PT, R13, R14, 0x2, R5 ;  /* 0x084000000e0d7989 */ /* 0x00142800000e0005 */
        /* <DEDUP_REMOVED lines=21> */
.L_x_284:
[----:B------:R-:W-:Y:S05]  /*2630*/  BSYNC.RECONVERGENT B1 ;  /* 0x0000000000017941 */ /* 0x000fea0003800200 */
.L_x_283:
[----:B-1----:R-:W-:Y:S01]  /*2640*/  VIADD R6, R4, 0x4 ;  /* 0x0000000404067836 */ /* 0x002fe20000000000 */
[----:B------:R1:W4:Y:S01]  /*2650*/  SHFL.DOWN PT, R8, R2, 0x4, R5 ;  /* 0x0880000002087989 */ /* 0x00032200000e0005 */
[----:B------:R-:W-:Y:S01]  /*2660*/  BSSY.RECONVERGENT B1, `(.L_x_285) ;  /* 0x000001e000017945 */ /* 0x000fe20003800200 */
[----:B--2---:R-:W-:Y:S02]  /*2670*/  IMAD.MOV.U32 R12, RZ, RZ, R10 ;  /* 0x000000ffff0c7224 */ /* 0x004fe400078e000a */
[----:B------:R-:W-:Y:S01]  /*2680*/  ISETP.GT.AND P0, PT, R6, R5, PT ;  /* 0x000000050600720c */ /* 0x000fe20003f04270 */
[----:B------:R1:W2:Y:S01]  /*2690*/  SHFL.DOWN PT, R9, R3, 0x4, R5 ;  /* 0x0880000003097989 */ /* 0x0002a200000e0005 */
[----:B------:R-:W-:Y:S02]  /*26a0*/  IMAD.MOV.U32 R14, RZ, RZ, R16 ;  /* 0x000000ffff0e7224 */ /* 0x000fe400078e0010 */
[----:B------:R-:W-:Y:S01]  /*26b0*/  IMAD.MOV.U32 R6, RZ, RZ, R2 ;  /* 0x000000ffff067224 */ /* 0x000fe200078e0002 */
[----:B---3--:R1:W3:Y:S01]  /*26c0*/  SHFL.DOWN PT, R11, R10, 0x4, R5 ;  /* 0x088000000a0b7989 */ /* 0x0082e200000e0005 */
[----:B------:R-:W-:-:S03]  /*26d0*/  IMAD.MOV.U32 R7, RZ, RZ, R3 ;  /* 0x000000ffff077224 */ /* 0x000fc600078e0003 */
[----:B0-----:R1:W0:Y:S04]  /*26e0*/  SHFL.DOWN PT, R13, R16, 0x4, R5 ;  /* 0x08800000100d7989 */ /* 0x00122800000e0005 */
[----:B------:R-:W-:Y:S05]  /*26f0*/  @P0 BRA `(.L_x_286) ;  /* 0x0000000000500947 */ /* 0x000fea0003800000 */
[----:B--2-4-:R-:W-:Y:S01]  /*2700*/  DSETP.GEU.AND P0, PT, |R2|, |R8|, PT ;  /* 0x400000080200722a */ /* 0x014fe20003f0e200 */
        /* <DEDUP_REMOVED lines=19> */
.L_x_286:
[----:B------:R-:W-:Y:S05]  /*2840*/  BSYNC.RECONVERGENT B1 ;  /* 0x0000000000017941 */ /* 0x000fea0003800200 */
.L_x_285:
[----:B-1----:R-:W-:Y:S01]  /*2850*/  IADD3 R2, PT, PT, R4, 0x8, RZ ;  /* 0x0000000804027810 */ /* 0x002fe20007ffe0ff */
[----:B----4-:R1:W4:Y:S01]  /*2860*/  SHFL.DOWN PT, R8, R6, 0x8, R5 ;  /* 0x0900000006087989 */ /* 0x01032200000e0005 */
[----:B------:R-:W-:Y:S01]  /*2870*/  BSSY.RECONVERGENT B1, `(.L_x_287) ;  /* 0x000001e000017945 */ /* 0x000fe20003800200 */
[----:B------:R-:W-:Y:S01]  /*2880*/  IMAD.MOV.U32 R10, RZ, RZ, R12 ;  /* 0x000000ffff0a7224 */ /* 0x000fe200078e000c */
[----:B------:R-:W-:Y:S01]  /*2890*/  ISETP.GT.AND P0, PT, R2, R5, PT ;  /* 0x000000050200720c */ /* 0x000fe20003f04270 */
[----:B--2---:R1:W2:Y:S01]  /*28a0*/  SHFL.DOWN PT, R9, R7, 0x8, R5 ;  /* 0x0900000007097989 */ /* 0x0042a200000e0005 */
        /* <DEDUP_REMOVED lines=26> */
.L_x_288:
[----:B------:R-:W-:Y:S05]  /*2a50*/  BSYNC.RECONVERGENT B1 ;  /* 0x0000000000017941 */ /* 0x000fea0003800200 */
.L_x_287:
[----:B----4-:R-:W-:Y:S01]  /*2a60*/  VIADD R8, R4, 0x10 ;  /* 0x0000001004087836 */ /* 0x010fe20000000000 */
[----:B-1----:R1:W4:Y:S01]  /*2a70*/  SHFL.DOWN PT, R6, R2, 0x10, R5 ;  /* 0x0a00000002067989 */ /* 0x00232200000e0005 */
[----:B------:R-:W-:Y:S01]  /*2a80*/  BSSY.RECONVERGENT B1, `(.L_x_289) ;  /* 0x000001e000017945 */ /* 0x000fe20003800200 */
[----:B------:R-:W-:Y:S02]  /*2a90*/  IMAD.MOV.U32 R14, RZ, RZ, R10 ;  /* 0x000000ffff0e7224 */ /* 0x000fe400078e000a */
[----:B------:R-:W-:Y:S01]  /*2aa0*/  ISETP.GT.AND P0, PT, R8, R5, PT ;  /* 0x000000050800720c */ /* 0x000fe20003f04270 */
[----:B------:R1:W1:Y:S01]  /*2ab0*/  SHFL.DOWN PT, R7, R3, 0x10, R5 ;  /* 0x0a00000003077989 */ /* 0x00026200000e0005 */
[----:B------:R-:W-:Y:S02]  /*2ac0*/  IMAD.MOV.U32 R15, RZ, RZ, R16 ;  /* 0x000000ffff0f7224 */ /* 0x000fe400078e0010 */
[----:B------:R-:W-:Y:S01]  /*2ad0*/  IMAD.MOV.U32 R12, RZ, RZ, R2 ;  /* 0x000000ffff0c7224 */ /* 0x000fe200078e0002 */
[----:B--2---:R2:W1:Y:S01]  /*2ae0*/  SHFL.DOWN PT, R9, R10, 0x10, R5 ;  /* 0x0a0000000a097989 */ /* 0x00446200000e0005 */
[----:B0-----:R-:W-:-:S03]  /*2af0*/  IMAD.MOV.U32 R13, RZ, RZ, R3 ;  /* 0x000000ffff0d7224 */ /* 0x001fc600078e0003 */
[----:B---3--:R2:W0:Y:S04]  /*2b00*/  SHFL.DOWN PT, R11, R16, 0x10, R5 ;  /* 0x0a000000100b7989 */ /* 0x00842800000e0005 */
[----:B------:R-:W-:Y:S05]  /*2b10*/  @P0 BRA `(.L_x_290) ;  /* 0x0000000000500947 */ /* 0x000fea0003800000 */
[----:B-1--4-:R-:W-:Y:S01]  /*2b20*/  DSETP.GEU.AND P0, PT, |R2|, |R6|, PT ;  /* 0x400000060200722a */ /* 0x012fe20003f0e200 */
[----:B------:R-:W-:Y:S02]  /*2b30*/  IMAD.MOV.U32 R14, RZ, RZ, R9 ;  /* 0x000000ffff0e7224 */ /* 0x000fe400078e0009 */
        /* <DEDUP_REMOVED lines=18> */
.L_x_290:
[----:B------:R-:W-:Y:S05]  /*2c60*/  BSYNC.RECONVERGENT B1 ;  /* 0x0000000000017941 */ /* 0x000fea0003800200 */
.L_x_289:
[----:B------:R-:W-:Y:S01]  /*2c70*/  ISETP.NE.AND P0, PT, R4, RZ, PT ;  /* 0x000000ff0400720c */ /* 0x000fe20003f05270 */
[----:B------:R-:W-:-:S12]  /*2c80*/  BSSY.RECONVERGENT B1, `(.L_x_291) ;  /* 0x000000a000017945 */ /* 0x000fd80003800200 */
[----:B------:R-:W-:Y:S05]  /*2c90*/  @P0 BRA `(.L_x_292) ;  /* 0x0000000000200947 */ /* 0x000fea0003800000 */
[----:B------:R-:W3:Y:S01]  /*2ca0*/  S2R R4, SR_CgaCtaId ;  /* 0x0000000000047919 */ /* 0x000ee20000008800 */
[----:B-1----:R-:W-:Y:S02]  /*2cb0*/  MOV R3, 0x400 ;  /* 0x0000040000037802 */ /* 0x002fe40000000f00 */
[----:B------:R-:W-:-:S04]  /*2cc0*/  SHF.R.U32.HI R2, RZ, 0x1, R0 ;  /* 0x00000001ff027819 */ /* 0x000fc80000011600 */
[----:B------:R-:W-:Y:S02]  /*2cd0*/  LOP3.LUT R2, R2, 0x1f0, RZ, 0xc0, !PT ;  /* 0x000001f002027812 */ /* 0x000fe400078ec0ff */
[----:B---3--:R-:W-:-:S05]  /*2ce0*/  LEA R3, R4, R3, 0x18 ;  /* 0x0000000304037211 */ /* 0x008fca00078ec0ff */
[----:B------:R-:W-:-:S05]  /*2cf0*/  IMAD.IADD R3, R2, 0x1, R3 ;  /* 0x0000000102037824 */ /* 0x000fca00078e0203 */
[----:B------:R3:W-:Y:S04]  /*2d00*/  STS.64 [R3+0x10], R14 ;  /* 0x0000100e03007388 */ /* 0x0007e80000000a00 */
[----:B------:R3:W-:Y:S02]  /*2d10*/  STS.64 [R3+0x8], R12 ;  /* 0x0000080c03007388 */ /* 0x0007e40000000a00 */
.L_x_292:
[----:B------:R-:W-:Y:S05]  /*2d20*/  BSYNC.RECONVERGENT B1 ;  /* 0x0000000000017941 */ /* 0x000fea0003800200 */
.L_x_291:
[----:B------:R-:W-:Y:S01]  /*2d30*/  BAR.SYNC.DEFER_BLOCKING 0x0 ;  /* 0x0000000000007b1d */ /* 0x000fe20000010000 */
[----:B------:R-:W-:-:S13]  /*2d40*/  ISETP.NE.AND P1, PT, R0, RZ, PT ;  /* 0x000000ff0000720c */ /* 0x000fda0003f25270 */
[----:B------:R-:W-:Y:S05]  /*2d50*/  @P1 BRA `(.L_x_268) ;  /* 0x0000003400b81947 */ /* 0x000fea0003800000 */
[----:B------:R-:W-:Y:S01]  /*2d60*/  UISETP.GE.AND UP0, UPT, UR6, 0x21, UPT ;  /* 0x000000210600788c */ /* 0x000fe2000bf06270 */
[----:B0-----:R-:W-:Y:S02]  /*2d70*/  IMAD.MOV.U32 R11, RZ, RZ, R14 ;  /* 0x000000ffff0b7224 */ /* 0x001fe400078e000e */
[----:B------:R-:W-:Y:S02]  /*2d80*/  IMAD.MOV.U32 R8, RZ, RZ, R15 ;  /* 0x000000ffff087224 */ /* 0x000fe400078e000f */
[----:B-1----:R-:W-:Y:S02]  /*2d90*/  IMAD.MOV.U32 R2, RZ, RZ, R12 ;  /* 0x000000ffff027224 */ /* 0x002fe400078e000c */
[----:B---3--:R-:W-:Y:S02]  /*2da0*/  IMAD.MOV.U32 R3, RZ, RZ, R13 ;  /* 0x000000ffff037224 */ /* 0x008fe400078e000d */
[----:B------:R-:W-:Y:S05]  /*2db0*/  BRA.U !UP0, `(.L_x_293) ;  /* 0x00000001086c7547 */ /* 0x000fea000b800000 */
[----:B------:R-:W0:Y:S01]  /*2dc0*/  S2UR UR5, SR_CgaCtaId ;  /* 0x00000000000579c3 */ /* 0x000e220000008800 */
[----:B------:R-:W-:Y:S01]  /*2dd0*/  UMOV UR4, 0x400 ;  /* 0x0000040000047882 */ /* 0x000fe20000000000 */
[----:B------:R-:W-:Y:S01]  /*2de0*/  BSSY.RECONVERGENT B1, `(.L_x_293) ;  /* 0x0000018000017945 */ /* 0x000fe20003800200 */
[----:B0-----:R-:W-:-:S09]  /*2df0*/  ULEA UR4, UR5, UR4, 0x18 ;  /* 0x0000000405047291 */ /* 0x001fd2000f8ec0ff */
[----:B--2---:R-:W0:Y:S04]  /*2e00*/  LDS.64 R4, [UR4+0x18] ;  /* 0x00001804ff047984 */ /* 0x004e280008000a00 */
        /* <DEDUP_REMOVED lines=21> */
.L_x_294:
[----:B------:R-:W-:Y:S05]  /*2f60*/  BSYNC.RECONVERGENT B1 ;  /* 0x0000000000017941 */ /* 0x000fea0003800200 */
.L_x_293:
[----:B------:R-:W-:Y:S01]  /*2f70*/  UISETP.GE.AND UP0, UPT, UR6, 0x41, UPT ;  /* 0x000000410600788c */ /* 0x000fe2000bf06270 */
[----:B------:R-:W-:Y:S02]  /*2f80*/  IMAD.MOV.U32 R9, RZ, RZ, R11 ;  /* 0x000000ffff097224 */ /* 0x000fe400078e000b */
[----:B------:R-:W-:Y:S02]  /*2f90*/  IMAD.MOV.U32 R0, RZ, RZ, R8 ;  /* 0x000000ffff007224 */ /* 0x000fe400078e0008 */
[----:B------:R-:W-:Y:S02]  /*2fa0*/  IMAD.MOV.U32 R4, RZ, RZ, R2 ;  /* 0x000000ffff047224 */ /* 0x000fe400078e0002 */
[----:B--2---:R-:W-:Y:S02]  /*2fb0*/  IMAD.MOV.U32 R5, RZ, RZ, R3 ;  /* 0x000000ffff057224 */ /* 0x004fe400078e0003 */
[----:B------:R-:W-:Y:S05]  /*2fc0*/  BRA.U !UP0, `(.L_x_295) ;  /* 0x00000001086c7547 */ /* 0x000fea000b800000 */
[----:B------:R-:W0:Y:S01]  /*2fd0*/  S2UR UR5, SR_CgaCtaId ;  /* 0x00000000000579c3 */ /* 0x000e220000008800 */
[----:B------:R-:W-:Y:S01]  /*2fe0*/  UMOV UR4, 0x400 ;  /* 0x0000040000047882 */ /* 0x000fe20000000000 */
[----:B------:R-:W-:Y:S01]  /*2ff0*/  BSSY.RECONVERGENT B1, `(.L_x_295) ;  /* 0x0000018000017945 */ /* 0x000fe20003800200 */
[----:B0-----:R-:W-:-:S09]  /*3000*/  ULEA UR4, UR5, UR4, 0x18 ;  /* 0x0000000405047291 */ /* 0x001fd2000f8ec0ff */
[----:B----4-:R-:W0:Y:S04]  /*3010*/  LDS.64 R6, [UR4+0x28] ;  /* 0x00002804ff067984 */ /* 0x010e280008000a00 */
        /* <DEDUP_REMOVED lines=21> */
.L_x_296:
[----:B------:R-:W-:Y:S05]  /*3170*/  BSYNC.RECONVERGENT B1 ;  /* 0x0000000000017941 */ /* 0x000fea0003800200 */
.L_x_295:
        /* <DEDUP_REMOVED lines=32> */
.L_x_298:
[----:B------:R-:W-:Y:S05]  /*3380*/  BSYNC.RECONVERGENT B1 ;  /* 0x0000000000017941 */ /* 0x000fea0003800200 */
.L_x_297:
        /* <DEDUP_REMOVED lines=32> */
.L_x_300:
[----:B------:R-:W-:Y:S05]  /*3590*/  BSYNC.RECONVERGENT B1 ;  /* 0x0000000000017941 */ /* 0x000fea0003800200 */
.L_x_299:
        /* <DEDUP_REMOVED lines=32> */
.L_x_302:
[----:B------:R-:W-:Y:S05]  /*37a0*/  BSYNC.RECONVERGENT B1 ;  /* 0x0000000000017941 */ /* 0x000fea0003800200 */
.L_x_301:
        /* <DEDUP_REMOVED lines=32> */
.L_x_304:
[----:B------:R-:W-:Y:S05]  /*39b0*/  BSYNC.RECONVERGENT B1 ;  /* 0x0000000000017941 */ /* 0x000fea0003800200 */
.L_x_303:
        /* <DEDUP_REMOVED lines=32> */
.L_x_236:
[----:B------:R-:W1:Y:S01]  /*3bc0*/  S2R R0, SR_TID.X ;  /* 0x0000000000007919 */ /* 0x000e620000002100 */
[----:B------:R-:W1:Y:S01]  /*3bd0*/  LDC.64 R2, c[0x0][0x380] ;  /* 0x0000e000ff027b82 */ /* 0x000e620000000a00 */
[----:B------:R-:W2:Y:S01]  /*3be0*/  LDCU.64 UR6, c[0x0][0x388] ;  /* 0x00007100ff0677ac */ /* 0x000ea20008000a00 */
[----:B-1----:R-:W-:-:S05]  /*3bf0*/  IMAD.WIDE.U32 R2, R0, 0x8, R2 ;  /* 0x0000000800027825 */ /* 0x002fca00078e0002 */
[----:B0-----:R-:W3:Y:S04]  /*3c00*/  LDG.E.64 R4, desc[UR8][R2.64] ;  /* 0x0000000802047981 */ /* 0x001ee8000c1e1b00 */
[----:B------:R-:W3:Y:S04]  /*3c10*/  LDG.E.64 R6, desc[UR8][R2.64+0x800] ;  /* 0x0008000802067981 */ /* 0x000ee8000c1e1b00 */
[----:B------:R-:W4:Y:S04]  /*3c20*/  LDG.E.64 R8, desc[UR8][R2.64+0x1000] ;  /* 0x0010000802087981 */ /* 0x000f28000c1e1b00 */
[----:B------:R-:W5:Y:S04]  /*3c30*/  LDG.E.64 R12, desc[UR8][R2.64+0x1800] ;  /* 0x00180008020c7981 */ /* 0x000f68000c1e1b00 */
[----:B------:R-:W5:Y:S01]  /*3c40*/  LDG.E.64 R10, desc[UR8][R2.64+0x2000] ;  /* 0x00200008020a7981 */ /* 0x000f62000c1e1b00 */
[----:B------:R-:W-:Y:S01]  /*3c50*/  BSSY.RECONVERGENT B1, `(.L_x_305) ;  /* 0x000001c000017945 */ /* 0x000fe20003800200 */
[----:B---3--:R-:W-:-:S06]  /*3c60*/  DSETP.GEU.AND P0, PT, |R4|, |R6|, PT ;  /* 0x400000060400722a */ /* 0x008fcc0003f0e200 */
[----:B------:R-:W-:Y:S02]  /*3c70*/  FSEL R4, R4, R6, P0 ;  /* 0x0000000604047208 */ /* 0x000fe40000000000 */
[----:B------:R-:W-:Y:S01]  /*3c80*/  FSEL R5, R5, R7, P0 ;  /* 0x0000000705057208 */ /* 0x000fe20000000000 */
[C---:B------:R-:W-:Y:S01]  /*3c90*/  VIADD R7, R0.reuse, 0x200 ;  /* 0x0000020000077836 */ /* 0x040fe20000000000 */
[----:B------:R-:W-:-:S04]  /*3ca0*/  LOP3.LUT R6, R0, 0x400, RZ, 0xfc, !PT ;  /* 0x0000040000067812 */ /* 0x000fc800078efcff */
[----:B----4-:R-:W-:Y:S01]  /*3cb0*/  DSETP.GEU.AND P1, PT, |R4|, |R8|, PT ;  /* 0x400000080400722a */ /* 0x010fe20003f2e200 */
[----:B--2---:R-:W-:-:S05]  /*3cc0*/  IADD3 R17, P4, PT, R6, UR6, RZ ;  /* 0x0000000606117c10 */ /* 0x004fca000ff9e0ff */
[----:B------:R-:W-:Y:S01]  /*3cd0*/  FSEL R4, R4, R8, P1 ;  /* 0x0000000804047208 */ /* 0x000fe20000800000 */
[----:B------:R-:W-:Y:S01]  /*3ce0*/  IMAD.X R16, RZ, RZ, UR7, P4 ;  /* 0x00000007ff107e24 */ /* 0x000fe2000a0e06ff */
[----:B------:R-:W-:Y:S01]  /*3cf0*/  FSEL R5, R5, R9, P1 ;  /* 0x0000000905057208 */ /* 0x000fe20000800000 */
[----:B------:R-:W-:-:S05]  /*3d00*/  VIADD R9, R0, 0x100 ;  /* 0x0000010000097836 */ /* 0x000fca0000000000 */
[----:B-----5:R-:W-:Y:S01]  /*3d10*/  DSETP.GEU.AND P2, PT, |R4|, |R12|, PT ;  /* 0x4000000c0400722a */ /* 0x020fe20003f4e200 */
[----:B------:R-:W-:-:S05]  /*3d20*/  @P1 SEL R7, R0, R9, P0 ;  /* 0x0000000900071207 */ /* 0x000fca0000000000 */
[----:B------:R-:W-:Y:S02]  /*3d30*/  FSEL R4, R4, R12, P2 ;  /* 0x0000000c04047208 */ /* 0x000fe40001000000 */
[----:B------:R-:W-:-:S06]  /*3d40*/  FSEL R5, R5, R13, P2 ;  /* 0x0000000d05057208 */ /* 0x000fcc0001000000 */
[----:B------:R-:W-:Y:S01]  /*3d50*/  DSETP.GEU.AND P3, PT, |R4|, |R10|, PT ;  /* 0x4000000a0400722a */ /* 0x000fe20003f6e200 */
[----:B------:R-:W-:-:S13]  /*3d60*/  @!P2 VIADD R7, R0, 0x300 ;  /* 0x000003000007a836 */ /* 0x000fda0000000000 */
[----:B------:R-:W-:Y:S05]  /*3d70*/  @!P3 BRA `(.L_x_306) ;  /* 0x000000000024b947 */ /* 0x000fea0003800000 */
[C---:B------:R-:W-:Y:S02]  /*3d80*/  ISETP.GE.U32.AND P0, PT, R7.reuse, R6, PT ;  /* 0x000000060700720c */ /* 0x040fe40003f06070 */
[----:B------:R-:W-:Y:S02]  /*3d90*/  IADD3 R6, P1, PT, R7, UR6, RZ ;  /* 0x0000000607067c10 */ /* 0x000fe4000ff3e0ff */
[----:B------:R-:W-:-:S03]  /*3da0*/  ISETP.GE.U32.AND.EX P0, PT, RZ, RZ, PT, P0 ;  /* 0x000000ffff00720c */ /* 0x000fc60003f06100 */
[----:B------:R-:W-:-:S10]  /*3db0*/  IMAD.X R7, RZ, RZ, UR7, P1 ;  /* 0x00000007ff077e24 */ /* 0x000fd400088e06ff */
[----:B------:R-:W-:-:S06]  /*3dc0*/  DSETP.LT.OR P0, PT, |R10|, |R4|, !P0 ;  /* 0x400000040a00722a */ /* 0x000fcc0004701600 */
[----:B------:R-:W-:Y:S02]  /*3dd0*/  FSEL R10, R4, R10, P0 ;  /* 0x0000000a040a7208 */ /* 0x000fe40000000000 */
[----:B------:R-:W-:Y:S02]  /*3de0*/  FSEL R11, R5, R11, P0 ;  /* 0x0000000b050b7208 */ /* 0x000fe40000000000 */
[----:B------:R-:W-:Y:S02]  /*3df0*/  SEL R17, R6, R17, P0 ;  /* 0x0000001106117207 */ /* 0x000fe40000000000 */
[----:B------:R-:W-:-:S07]  /*3e00*/  SEL R16, R7, R16, P0 ;  /* 0x0000001007107207 */ /* 0x000fce0000000000 */
.L_x_306:
[----:B------:R-:W-:Y:S05]  /*3e10*/  BSYNC.RECONVERGENT B1 ;  /* 0x0000000000017941 */ /* 0x000fea0003800200 */
.L_x_305:
[----:B------:R-:W-:Y:S01]  /*3e20*/  UISETP.GE.U32.AND UP0, UPT, UR4, 0xa00, UPT ;  /* 0x00000a000400788c */ /* 0x000fe2000bf06070 */
[----:B------:R-:W-:Y:S02]  /*3e30*/  IMAD.MOV.U32 R19, RZ, RZ, 0x500 ;  /* 0x00000500ff137424 */ /* 0x000fe400078e00ff */
[----:B------:R-:W-:Y:S01]  /*3e40*/  IMAD.MOV.U32 R18, RZ, RZ, RZ ;  /* 0x000000ffff127224 */ /* 0x000fe200078e00ff */
[----:B------:R-:W-:-:S09]  /*3e50*/  UISETP.GE.U32.AND.EX UP0, UPT, UR5, URZ, UPT, UP0 ;  /* 0x000000ff0500728c */ /* 0x000fd2000bf06100 */
[----:B------:R-:W-:Y:S05]  /*3e60*/  BRA.U !UP0, `(.L_x_307) ;  /* 0x0000000508587547 */ /* 0x000fea000b800000 */
[----:B------:R-:W-:Y:S01]  /*3e70*/  IMAD.MOV.U32 R12, RZ, RZ, R10 ;  /* 0x000000ffff0c7224 */ /* 0x000fe200078e000a */
[----:B------:R-:W0:Y:S01]  /*3e80*/  LDCU.64 UR6, c[0x0][0x388] ;  /* 0x00007100ff0677ac */ /* 0x000e220008000a00 */
[----:B------:R-:W-:Y:S02]  /*3e90*/  IMAD.MOV.U32 R13, RZ, RZ, R11 ;  /* 0x000000ffff0d7224 */ /* 0x000fe400078e000b */
[----:B------:R-:W-:Y:S01]  /*3ea0*/  IMAD.MOV.U32 R21, RZ, RZ, 0x500 ;  /* 0x00000500ff157424 */ /* 0x000fe200078e00ff */
[----:B------:R-:W1:Y:S01]  /*3eb0*/  LDCU.64 UR4, c[0x0][0x398] ;  /* 0x00007300ff0477ac */ /* 0x000e620008000a00 */
[----:B------:R-:W-:-:S07]  /*3ec0*/  IMAD.MOV.U32 R19, RZ, RZ, RZ ;  /* 0x000000ffff137224 */ /* 0x000fce00078e00ff */
.L_x_308:
[----:B------:R-:W-:-:S04]  /*3ed0*/  LEA R24, P0, R21, R2, 0x3 ;  /* 0x0000000215187211 */ /* 0x000fc800078018ff */
[----:B------:R-:W-:-:S05]  /*3ee0*/  LEA.HI.X R25, R21, R3, R19, 0x3, P0 ;  /* 0x0000000315197211 */ /* 0x000fca00000f1c13 */
[----:B------:R-:W2:Y:S04]  /*3ef0*/  LDG.E.64 R14, desc[UR8][R24.64] ;  /* 0x00000008180e7981 */ /* 0x000ea8000c1e1b00 */
[----:B------:R-:W3:Y:S04]  /*3f00*/  LDG.E.64 R8, desc[UR8][R24.64+0x800] ;  /* 0x0008000818087981 */ /* 0x000ee8000c1e1b00 */
[----:B------:R-:W4:Y:S04]  /*3f10*/  LDG.E.64 R6, desc[UR8][R24.64+0x1000] ;  /* 0x0010000818067981 */ /* 0x000f28000c1e1b00 */
[----:B------:R-:W5:Y:S04]  /*3f20*/  LDG.E.64 R4, desc[UR8][R24.64+0x1800] ;  /* 0x0018000818047981 */ /* 0x000f68000c1e1b00 */
[----:B------:R-:W5:Y:S01]  /*3f30*/  LDG.E.64 R10, desc[UR8][R24.64+0x2000] ;  /* 0x00200008180a7981 */ /* 0x000f62000c1e1b00 */
[----:B0-----:R-:W-:-:S04]  /*3f40*/  IADD3 R20, P0, P1, R21, UR6, R0 ;  /* 0x0000000615147c10 */ /* 0x001fc8000f91e000 */
[----:B------:R-:W-:Y:S01]  /*3f50*/  IADD3.X R18, PT, PT, R19, UR7, RZ, P0, P1 ;  /* 0x0000000713127c10 */ /* 0x000fe200087e24ff */
[----:B------:R-:W-:-:S04]  /*3f60*/  IMAD.MOV.U32 R22, RZ, RZ, R20 ;  /* 0x000000ffff167224 */ /* 0x000fc800078e0014 */
[----:B------:R-:W-:Y:S01]  /*3f70*/  IMAD.MOV.U32 R23, RZ, RZ, R18 ;  /* 0x000000ffff177224 */ /* 0x000fe200078e0012 */
[----:B--2---:R-:W-:-:S14]  /*3f80*/  DSETP.GEU.AND P2, PT, |R12|, |R14|, PT ;  /* 0x4000000e0c00722a */ /* 0x004fdc0003f4e200 */
[----:B------:R-:W-:-:S04]  /*3f90*/  @P2 ISETP.GE.U32.AND P0, PT, R17, R22, PT ;  /* 0x000000161100220c */ /* 0x000fc80003f06070 */
[----:B------:R-:W-:-:S13]  /*3fa0*/  @P2 ISETP.GE.AND.EX P0, PT, R16, R23, PT, P0 ;  /* 0x000000171000220c */ /* 0x000fda0003f06300 */
[----:B------:R-:W-:-:S06]  /*3fb0*/  @P2 DSETP.LT.OR P0, PT, |R14|, |R12|, !P0 ;  /* 0x4000000c0e00222a */ /* 0x000fcc0004701600 */
[----:B------:R-:W-:Y:S02]  /*3fc0*/  @P2 FSEL R13, R13, R15, P0 ;  /* 0x0000000f0d0d2208 */ /* 0x000fe40000000000 */
[----:B------:R-:W-:Y:S02]  /*3fd0*/  @P2 FSEL R12, R12, R14, P0 ;  /* 0x0000000e0c0c2208 */ /* 0x000fe40000000000 */
[----:B------:R-:W-:Y:S01]  /*3fe0*/  @P2 SEL R22, R17, R22, P0 ;  /* 0x0000001611162207 */ /* 0x000fe20000000000 */
[----:B------:R-:W-:Y:S01]  /*3ff0*/  @P2 IMAD.MOV.U32 R15, RZ, RZ, R13 ;  /* 0x000000ffff0f2224 */ /* 0x000fe200078e000d */
[----:B------:R-:W-:Y:S01]  /*4000*/  IADD3 R13, P3, PT, R20, 0x100, RZ ;  /* 0x00000100140d7810 */ /* 0x000fe20007f7e0ff */
[----:B------:R-:W-:Y:S01]  /*4010*/  @P2 IMAD.MOV.U32 R14, RZ, RZ, R12 ;  /* 0x000000ffff0e2224 */ /* 0x000fe200078e000c */
[----:B------:R-:W-:-:S03]  /*4020*/  @P2 SEL R23, R16, R23, P0 ;  /* 0x0000001710172207 */ /* 0x000fc60000000000 */
[----:B------:R-:W-:Y:S02]  /*4030*/  IMAD.X R16, RZ, RZ, R18, P3 ;  /* 0x000000ffff107224 */ /* 0x000fe400018e0612 */
[----:B---3--:R-:W-:-:S14]  /*4040*/  DSETP.GEU.AND P1, PT, |R14|, |R8|, PT ;  /* 0x400000080e00722a */ /* 0x008fdc0003f2e200 */
        /* <DEDUP_REMOVED lines=11> */
[----:B----4-:R-:W-:-:S14]  /*4100*/  DSETP.GEU.AND P2, PT, |R8|, |R6|, PT ;  /* 0x400000060800722a */ /* 0x010fdc0003f4e200 */
        /* <DEDUP_REMOVED lines=10> */
[----:B------:R-:W-:Y:S01]  /*41b0*/  IMAD.X R9, RZ, RZ, R18, P3 ;  /* 0x000000ffff097224 */ /* 0x000fe200018e0612 */
[----:B------:R-:W-:Y:S01]  /*41c0*/  IADD3 R17, P3, PT, R20, 0x400, RZ ;  /* 0x0000040014117810 */ /* 0x000fe20007f7e0ff */
[----:B-----5:R-:W-:-:S04]  /*41d0*/  DSETP.GEU.AND P1, PT, |R6|, |R4|, PT ;  /* 0x400000040600722a */ /* 0x020fc80003f2e200 */
[----:B------:R-:W-:-:S10]  /*41e0*/  IMAD.X R16, RZ, RZ, R18, P3 ;  /* 0x000000ffff107224 */ /* 0x000fd400018e0612 */
        /* <DEDUP_REMOVED lines=8> */
[----:B------:R-:W-:Y:S01]  /*4270*/  @P1 IMAD.MOV.U32 R5, RZ, RZ, R7 ;  /* 0x000000ffff051224 */ /* 0x000fe200078e0007 */
[C---:B------:R-:W-:Y:S02]  /*4280*/  IADD3 R6, P1, PT, R21.reuse, 0xa00, RZ ;  /* 0x00000a0015067810 */ /* 0x040fe40007f3e0ff */
[----:B------:R-:W-:-:S02]  /*4290*/  IADD3 R21, P3, PT, R21, 0x500, RZ ;  /* 0x0000050015157810 */ /* 0x000fc40007f7e0ff */
[----:B-1----:R-:W-:Y:S01]  /*42a0*/  ISETP.GT.U32.AND P4, PT, R6, UR4, PT ;  /* 0x0000000406007c0c */ /* 0x002fe2000bf84070 */
[----:B------:R-:W-:Y:S01]  /*42b0*/  DSETP.GEU.AND P2, PT, |R4|, |R10|, PT ;  /* 0x4000000a0400722a */ /* 0x000fe20003f4e200 */
[--C-:B------:R-:W-:Y:S02]  /*42c0*/  IMAD.X R6, RZ, RZ, R19.reuse, P1 ;  /* 0x000000ffff067224 */ /* 0x100fe400008e0613 */
[----:B------:R-:W-:-:S03]  /*42d0*/  IMAD.X R18, RZ, RZ, R19, P3 ;  /* 0x000000ffff127224 */ /* 0x000fc600018e0613 */
[----:B------:R-:W-:Y:S01]  /*42e0*/  ISETP.GT.AND.EX P1, PT, R6, UR5, PT, P4 ;  /* 0x0000000506007c0c */ /* 0x000fe2000bf24340 */
[----:B------:R-:W-:-:S07]  /*42f0*/  IMAD.MOV.U32 R19, RZ, RZ, R18 ;  /* 0x000000ffff137224 */ /* 0x000fce00078e0012 */
        /* <DEDUP_REMOVED lines=8> */
[----:B------:R-:W-:Y:S02]  /*4380*/  @P2 IMAD.MOV.U32 R11, RZ, RZ, R5 ;  /* 0x000000ffff0b2224 */ /* 0x000fe400078e0005 */
[----:B------:R-:W-:Y:S02]  /*4390*/  IMAD.MOV.U32 R12, RZ, RZ, R10 ;  /* 0x000000ffff0c7224 */ /* 0x000fe400078e000a */
[----:B------:R-:W-:Y:S01]  /*43a0*/  IMAD.MOV.U32 R13, RZ, RZ, R11 ;  /* 0x000000ffff0d7224 */ /* 0x000fe200078e000b */
[----:B------:R-:W-:Y:S06]  /*43b0*/  @!P1 BRA `(.L_x_308) ;  /* 0xfffffff800c49947 */ /* 0x000fec000383ffff */
[----:B------:R-:W-:-:S07]  /*43c0*/  IMAD.MOV.U32 R19, RZ, RZ, R21 ;  /* 0x000000ffff137224 */ /* 0x000fce00078e0015 */
.L_x_307:
[----:B------:R-:W-:-:S04]  /*43d0*/  ISETP.GE.U32.AND P0, PT, R19, UR4, PT ;  /* 0x0000000413007c0c */ /* 0x000fc8000bf06070 */
[----:B------:R-:W-:-:S13]  /*43e0*/  ISETP.GE.AND.EX P0, PT, R18, UR5, PT, P0 ;  /* 0x0000000512007c0c */ /* 0x000fda000bf06300 */
[----:B------:R-:W-:Y:S05]  /*43f0*/  @P0 BRA `(.L_x_309) ;  /* 0x0000000800c40947 */ /* 0x000fea0003800000 */
[----:B------:R-:W-:Y:S01]  /*4400*/  IADD3 R21, PT, PT, -R19, UR4, RZ ;  /* 0x0000000413157c10 */ /* 0x000fe2000fffe1ff */
[----:B------:R-:W-:Y:S03]  /*4410*/  BSSY.RECONVERGENT B1, `(.L_x_309) ;  /* 0x00000af000017945 */ /* 0x000fe60003800200 */
[----:B------:R-:W-:-:S13]  /*4420*/  ISETP.GE.AND P0, PT, R0, R21, PT ;  /* 0x000000150000720c */ /* 0x000fda0003f06270 */
[----:B------:R-:W-:Y:S05]  /*4430*/  @P0 BRA `(.L_x_310) ;  /* 0x0000000800b00947 */ /* 0x000fea0003800000 */
[-C--:B------:R-:W-:Y:S01]  /*4440*/  LOP3.LUT R6, RZ, R0.reuse, RZ, 0x33, !PT ;  /* 0x00000000ff067212 */ /* 0x080fe200078e33ff */
[----:B------:R-:W-:Y:S01]  /*4450*/  BSSY.RECONVERGENT B2, `(.L_x_311) ;  /* 0x0000036000027945 */ /* 0x000fe20003800200 */
[----:B------:R-:W-:Y:S02]  /*4460*/  MOV R12, R0 ;  /* 0x00000000000c7202 */ /* 0x000fe40000000f00 */
        /* <DEDUP_REMOVED lines=9> */
[----:B------:R-:W-:Y:S02]  /*4500*/  LOP3.LUT R2, R2, 0x3, RZ, 0xc0, !PT ;  /* 0x0000000302027812 */ /* 0x000fe400078ec0ff */
[----:B------:R-:W-:-:S03]  /*4510*/  IADD3 R13, P0, PT, R9, UR6, RZ ;  /* 0x00000006090d7c10 */ /* 0x000fc6000ff1e0ff */
[----:B------:R-:W-:Y:S01]  /*4520*/  IMAD.MOV R7, RZ, RZ, -R2 ;  /* 0x000000ffff077224 */ /* 0x000fe200078e0a02 */
[----:B0-----:R-:W-:-:S04]  /*4530*/  LEA R8, P1, R9, UR10, 0x3 ;  /* 0x0000000a09087c11 */ /* 0x001fc8000f8218ff */
[----:B------:R-:W-:Y:S02]  /*4540*/  LEA.HI.X R9, R9, UR11, R14, 0x3, P1 ;  /* 0x0000000b09097c11 */ /* 0x000fe400088f1c0e */
[----:B------:R-:W-:-:S07]  /*4550*/  IADD3.X R14, PT, PT, R14, UR7, RZ, P0, !PT ;  /* 0x000000070e0e7c10 */ /* 0x000fce00087fe4ff */
.L_x_315:
        /* <DEDUP_REMOVED lines=31> */
.L_x_314:
[----:B------:R-:W-:Y:S05]  /*4750*/  BSYNC.RECONVERGENT B3 ;  /* 0x0000000000037941 */ /* 0x000fea0003800200 */
.L_x_313:
[----:B------:R-:W-:Y:S01]  /*4760*/  IADD3 R13, P0, PT, R13, 0x100, RZ ;  /* 0x000001000d0d7810 */ /* 0x000fe20007f1e0ff */
[----:B------:R-:W-:Y:S02]  /*4770*/  VIADD R12, R12, 0x100 ;  /* 0x000001000c0c7836 */ /* 0x000fe40000000000 */
[----:B------:R-:W-:Y:S02]  /*4780*/  IMAD.X R9, RZ, RZ, R9, P3 ;  /* 0x000000ffff097224 */ /* 0x000fe400018e0609 */
[----:B------:R-:W-:Y:S01]  /*4790*/  IMAD.X R14, RZ, RZ, R14, P0 ;  /* 0x000000ffff0e7224 */ /* 0x000fe200000e060e */
[----:B------:R-:W-:Y:S07]  /*47a0*/  @P2 BRA `(.L_x_315) ;  /* 0xfffffffc006c2947 */ /* 0x000fee000383ffff */
.L_x_312:
[----:B------:R-:W-:Y:S05]  /*47b0*/  BSYNC.RECONVERGENT B2 ;  /* 0x0000000000027941 */ /* 0x000fea0003800200 */
.L_x_311:
[----:B------:R-:W-:-:S13]  /*47c0*/  ISETP.GE.U32.AND P0, PT, R6, 0x300, PT ;  /* 0x000003000600780c */ /* 0x000fda0003f06070 */
[----:B------:R-:W-:Y:S05]  /*47d0*/  @!P0 BRA `(.L_x_310) ;  /* 0x0000000400c88947 */ /* 0x000fea0003800000 */
[----:B------:R-:W0:Y:S01]  /*47e0*/  LDC.64 R8, c[0x0][0x380] ;  /* 0x0000e000ff087b82 */ /* 0x000e220000000a00 */
[----:B------:R-:W-:-:S07]  /*47f0*/  VIADD R20, R12, 0x200 ;  /* 0x000002000c147836 */ /* 0x000fce0000000000 */
[----:B------:R-:W1:Y:S02]  /*4800*/  LDC.64 R6, c[0x0][0x388] ;  /* 0x0000e200ff067b82 */ /* 0x000e640000000a00 */
.L_x_324:
        /* <DEDUP_REMOVED lines=30> */
.L_x_317:
[----:B------:R-:W-:Y:S05]  /*49f0*/  BSYNC.RECONVERGENT B2 ;  /* 0x0000000000027941 */ /* 0x000fea0003800200 */
.L_x_316:
        /* <DEDUP_REMOVED lines=9> */
[----:B------:R-:W-:-:S03]  /*4a90*/  IMAD.MOV.U32 R24, RZ, RZ, R26 ;  /* 0x000000ffff187224 */ /* 0x000fc600078e001a */
[----:B------:R-:W-:Y:S01]  /*4aa0*/  MOV R25, R27 ;  /* 0x0000001b00197202 */ /* 0x000fe20000000f00 */
        /* <DEDUP_REMOVED lines=15> */
.L_x_319:
[----:B------:R-:W-:Y:S05]  /*4ba0*/  BSYNC.RECONVERGENT B2 ;  /* 0x0000000000027941 */ /* 0x000fea0003800200 */
.L_x_318:
[----:B------:R-:W-:Y:S01]  /*4bb0*/  DSETP.GEU.AND P0, PT, |R16|, |R10|, PT ;  /* 0x4000000a1000722a */ /* 0x000fe20003f0e200 */
[CC--:B------:R-:W-:Y:S01]  /*4bc0*/  IADD3 R13, P1, P4, R19.reuse, R6.reuse, R20 ;  /* 0x00000006130d7210 */ /* 0x0c0fe20007c3e014 */
[----:B------:R-:W-:Y:S01]  /*4bd0*/  VIADD R4, R20, 0x100 ;  /* 0x0000010014047836 */ /* 0x000fe20000000000 */
[----:B------:R-:W-:Y:S01]  /*4be0*/  BSSY.RECONVERGENT B2, `(.L_x_320) ;  /* 0x0000016000027945 */ /* 0x000fe20003800200 */
[----:B------:R-:W-:Y:S01]  /*4bf0*/  IMAD.MOV.U32 R2, RZ, RZ, R10 ;  /* 0x000000ffff027224 */ /* 0x000fe200078e000a */
[----:B------:R-:W-:Y:S01]  /*4c00*/  IADD3.X R22, PT, PT, R18, R7, RZ, P1, P4 ;  /* 0x0000000712167210 */ /* 0x000fe20000fe84ff */
[----:B------:R-:W-:Y:S01]  /*4c10*/  IMAD.MOV.U32 R5, RZ, RZ, R13 ;  /* 0x000000ffff057224 */ /* 0x000fe200078e000d */
[----:B------:R-:W-:Y:S01]  /*4c20*/  IADD3 R4, P2, P3, R19, R6, R4 ;  /* 0x0000000613047210 */ /* 0x000fe20007b5e004 */
        /* <DEDUP_REMOVED lines=17> */
.L_x_321:
[----:B------:R-:W-:Y:S05]  /*4d40*/  BSYNC.RECONVERGENT B2 ;  /* 0x0000000000027941 */ /* 0x000fea0003800200 */
.L_x_320:
[----:B------:R-:W-:Y:S01]  /*4d50*/  DSETP.GEU.AND P0, PT, |R2|, |R14|, PT ;  /* 0x4000000e0200722a */ /* 0x000fe20003f0e200 */
[----:B------:R-:W-:Y:S01]  /*4d60*/  IADD3.X R13, PT, PT, R18, R7, RZ, P2, P3 ;  /* 0x00000007120d7210 */ /* 0x000fe200017e64ff */
        /* <DEDUP_REMOVED lines=20> */
.L_x_323:
[----:B------:R-:W-:Y:S05]  /*4eb0*/  BSYNC.RECONVERGENT B2 ;  /* 0x0000000000027941 */ /* 0x000fea0003800200 */
.L_x_322:
[C---:B------:R-:W-:Y:S02]  /*4ec0*/  VIADD R2, R20.reuse, 0x200 ;  /* 0x0000020014027836 */ /* 0x040fe40000000000 */
[----:B------:R-:W-:-:S03]  /*4ed0*/  VIADD R20, R20, 0x400 ;  /* 0x0000040014147836 */ /* 0x000fc60000000000 */
[----:B------:R-:W-:-:S13]  /*4ee0*/  ISETP.GE.AND P0, PT, R2, R21, PT ;  /* 0x000000150200720c */ /* 0x000fda0003f06270 */
[----:B------:R-:W-:Y:S05]  /*4ef0*/  @!P0 BRA `(.L_x_324) ;  /* 0xfffffff800448947 */ /* 0x000fea000383ffff */
.L_x_310:
[----:B------:R-:W-:Y:S05]  /*4f00*/  BSYNC.RECONVERGENT B1 ;  /* 0x0000000000017941 */ /* 0x000fea0003800200 */
.L_x_309:
        /* <DEDUP_REMOVED lines=32> */
.L_x_326:
[----:B------:R-:W-:Y:S05]  /*5110*/  BSYNC.RECONVERGENT B1 ;  /* 0x0000000000017941 */ /* 0x000fea0003800200 */
.L_x_325:
        /* <DEDUP_REMOVED lines=31> */
.L_x_328:
[----:B------:R-:W-:Y:S05]  /*5310*/  BSYNC.RECONVERGENT B1 ;  /* 0x0000000000017941 */ /* 0x000fea0003800200 */
.L_x_327:
        /* <DEDUP_REMOVED lines=31> */
.L_x_330:
[----:B------:R-:W-:Y:S05]  /*5510*/  BSYNC.RECONVERGENT B1 ;  /* 0x0000000000017941 */ /* 0x000fea0003800200 */
.L_x_329:
[----:B------:R-:W-:Y:S01]  /*5520*/  ISETP.GT.AND P0, PT, R8, 0x17, PT ;  /* 0x000000170800780c */ /* 0x000fe20003f04270 */
[----:B-1----:R1:W1:Y:S01]  /*5530*/  SHFL.DOWN PT, R6, R2, 0x8, 0x1f ;  /* 0x09001f0002067f89 */ /* 0x00226200000e0000 */
[----:B------:R-:W-:Y:S01]  /*5540*/  BSSY.RECONVERGENT B1, `(.L_x_331) ;  /* 0x000001d000017945 */ /* 0x000fe20003800200 */
[----:B--2---:R-:W-:Y:S02]  /*5550*/  IMAD.MOV.U32 R9, RZ, RZ, R11 ;  /* 0x000000ffff097224 */ /* 0x004fe400078e000b */
[----:B---3--:R2:W3:Y:S01]  /*5560*/  SHFL.DOWN PT, R7, R3, 0x8, 0x1f ;  /* 0x09001f0003077f89 */ /* 0x0084e200000e0000 */
[----:B------:R-:W-:Y:S02]  /*5570*/  IMAD.MOV.U32 R10, RZ, RZ, R12 ;  /* 0x000000ffff0a7224 */ /* 0x000fe400078e000c */
[----:B------:R-:W-:Y:S01]  /*5580*/  IMAD.MOV.U32 R4, RZ, RZ, R2 ;  /* 0x000000ffff047224 */ /* 0x000fe200078e0002 */
[----:B0-----:R2:W0:Y:S01]  /*5590*/  SHFL.DOWN PT, R14, R11, 0x8, 0x1f ;  /* 0x09001f000b0e7f89 */ /* 0x00142200000e0000 */
[----:B------:R-:W-:-:S03]  /*55a0*/  IMAD.MOV.U32 R5, RZ, RZ, R3 ;  /* 0x000000ffff057224 */ /* 0x000fc600078e0003 */
[----:B----4-:R2:W4:Y:S01]  /*55b0*/  SHFL.DOWN PT, R13, R12, 0x8, 0x1f ;  /* 0x09001f000c0d7f89 */ /* 0x01052200000e0000 */
        /* <DEDUP_REMOVED lines=21> */
.L_x_332:
[----:B------:R-:W-:Y:S05]  /*5710*/  BSYNC.RECONVERGENT B1 ;  /* 0x0000000000017941 */ /* 0x000fea0003800200 */
.L_x_331:
        /* <DEDUP_REMOVED lines=8> */
[----:B----4-:R-:W-:-:S03]  /*57a0*/  IMAD.MOV.U32 R13, RZ, RZ, R5 ;  /* 0x000000ffff0d7224 */ /* 0x010fc600078e0005 */
[----:B---3--:R3:W4:Y:S01]  /*57b0*/  SHFL.DOWN PT, R7, R10, 0x10, 0x1f ;  /* 0x0a001f000a077f89 */ /* 0x00872200000e0000 */
[----:B------:R-:W-:Y:S05]  /*57c0*/  @P0 BRA `(.L_x_334) ;  /* 0x0000000000500947 */ /* 0x000fea0003800000 */
[----:B-12---:R-:W-:Y:S01]  /*57d0*/  DSETP.GEU.AND P0, PT, |R4|, |R2|, PT ;  /* 0x400000020400722a */ /* 0x006fe20003f0e200 */
        /* <DEDUP_REMOVED lines=19> */
.L_x_334:
[----:B------:R-:W-:Y:S05]  /*5910*/  BSYNC.RECONVERGENT B1 ;  /* 0x0000000000017941 */ /* 0x000fea0003800200 */
.L_x_333:
        /* <DEDUP_REMOVED lines=11> */
.L_x_336:
[----:B------:R-:W-:Y:S05]  /*59d0*/  BSYNC.RECONVERGENT B1 ;  /* 0x0000000000017941 */ /* 0x000fea0003800200 */
.L_x_335:
        /* <DEDUP_REMOVED lines=8> */
[----:B0---4-:R-:W0:Y:S04]  /*5a60*/  LDS.128 R4, [R0+0x20] ;  /* 0x0000200000047984 */ /* 0x011e280000000c00 */
[----:B------:R2:W4:Y:S04]  /*5a70*/  LDS.64 R2, [R0+0x80] ;  /* 0x0000800000027984 */ /* 0x0005280000000a00 */
[----:B---3--:R2:W3:Y:S01]  /*5a80*/  LDS.128 R8, [R0+0x30] ;  /* 0x0000300000087984 */ /* 0x0084e20000000c00 */
[----:B-1----:R-:W-:Y:S01]  /*5a90*/  DSETP.GEU.AND P0, PT, |R12|, |R16|, PT ;  /* 0x400000100c00722a */ /* 0x002fe20003f0e200 */
[----:B------:R-:W-:-:S02]  /*5aa0*/  IMAD.MOV.U32 R20, RZ, RZ, R16 ;  /* 0x000000ffff147224 */ /* 0x000fc400078e0010 */
[----:B------:R-:W-:Y:S02]  /*5ab0*/  IMAD.MOV.U32 R21, RZ, RZ, R17 ;  /* 0x000000ffff157224 */ /* 0x000fe400078e0011 */
[----:B0-----:R-:W-:Y:S02]  /*5ac0*/  IMAD.MOV.U32 R23, RZ, RZ, R4 ;  /* 0x000000ffff177224 */ /* 0x001fe400078e0004 */
        /* <DEDUP_REMOVED lines=16> */
.L_x_338:
[----:B------:R-:W-:Y:S05]  /*5bd0*/  BSYNC.RECONVERGENT B1 ;  /* 0x0000000000017941 */ /* 0x000fea0003800200 */
.L_x_337:
        /* <DEDUP_REMOVED lines=23> */
.L_x_340:
[----:B------:R-:W-:Y:S05]  /*5d50*/  BSYNC.RECONVERGENT B1 ;  /* 0x0000000000017941 */ /* 0x000fea0003800200 */
.L_x_339:
        /* <DEDUP_REMOVED lines=21> */
.L_x_342:
[----:B------:R-:W-:Y:S05]  /*5eb0*/  BSYNC.RECONVERGENT B1 ;  /* 0x0000000000017941 */ /* 0x000fea0003800200 */
.L_x_341:
        /* <DEDUP_REMOVED lines=23> */
.L_x_344:
[----:B------:R-:W-:Y:S05]  /*6030*/  BSYNC.RECONVERGENT B1 ;  /* 0x0000000000017941 */ /* 0x000fea0003800200 */
.L_x_343:
        /* <DEDUP_REMOVED lines=21> */
.L_x_346:
[----:B------:R-:W-:Y:S05]  /*6190*/  BSYNC.RECONVERGENT B1 ;  /* 0x0000000000017941 */ /* 0x000fea0003800200 */
.L_x_345:
        /* <DEDUP_REMOVED lines=21> */
.L_x_348:
[----:B------:R-:W-:Y:S05]  /*62f0*/  BSYNC.RECONVERGENT B1 ;  /* 0x0000000000017941 */ /* 0x000fea0003800200 */
.L_x_347:
        /* <DEDUP_REMOVED lines=20> */
.L_x_268:
[----:B------:R-:W-:Y:S05]  /*6440*/  BSYNC.RECONVERGENT B0 ;  /* 0x0000000000007941 */ /* 0x000fea0003800200 */
.L_x_235:
[----:B------:R-:W-:Y:S05]  /*6450*/  @P1 EXIT ;  /* 0x000000000000194d */ /* 0x000fea0003800000 */
[----:B0123--:R-:W0:Y:S02]  /*6460*/  LDC.64 R2, c[0x0][0x390] ;  /* 0x0000e400ff027b82 */ /* 0x00fe240000000a00 */
[----:B0-----:R-:W-:Y:S04]  /*6470*/  STG.E.64 desc[UR8][R2.64], R12 ;  /* 0x0000000c02007986 */ /* 0x001fe8000c101b08 */
[----:B------:R-:W-:Y:S01]  /*6480*/  STG.E.64 desc[UR8][R2.64+0x8], R14 ;  /* 0x0000080e02007986 */ /* 0x000fe2000c101b08 */
[----:B------:R-:W-:Y:S05]  /*6490*/  EXIT ;  /* 0x000000000000794d */ /* 0x000fea0003800000 */
.L_x_349:
        /* <DEDUP_REMOVED lines=14> */
.L_x_754:


//--------------------- .text._ZN6thrust24THRUST_300001_SM_1000_NS8cuda_cub4core6detail13_kernel_agentINS1_8__reduce11ReduceAgentIPN4cuda3std3__45tupleIJdlEEESC_SB_iNS1_9__extrema9arg_max_fIdl10ComparatorEEEEJSC_SC_iSG_EEEvDpT0_ --------------------------
	.section	.text._ZN6thrust24THRUST_300001_SM_1000_NS8cuda_cub4core6detail13_kernel_agentINS1_8__reduce11ReduceAgentIPN4cuda3std3__45tupleIJdlEEESC_SB_iNS1_9__extrema9arg_max_fIdl10ComparatorEEEEJSC_SC_iSG_EEEvDpT0_,"ax",@progbits
	.align	128
        .global         _ZN6thrust24THRUST_300001_SM_1000_NS8cuda_cub4core6detail13_kernel_agentINS1_8__reduce11ReduceAgentIPN4cuda3std3__45tupleIJdlEEESC_SB_iNS1_9__extrema9arg_max_fIdl10ComparatorEEEEJSC_SC_iSG_EEEvDpT0_
        .type           _ZN6thrust24THRUST_300001_SM_1000_NS8cuda_cub4core6detail13_kernel_agentINS1_8__reduce11ReduceAgentIPN4cuda3std3__45tupleIJdlEEESC_SB_iNS1_9__extrema9arg_max_fIdl10ComparatorEEEEJSC_SC_iSG_EEEvDpT0_,@function
        .size           _ZN6thrust24THRUST_300001_SM_1000_NS8cuda_cub4core6detail13_kernel_agentINS1_8__reduce11ReduceAgentIPN4cuda3std3__45tupleIJdlEEESC_SB_iNS1_9__extrema9arg_max_fIdl10ComparatorEEEEJSC_SC_iSG_EEEvDpT0_,(.L_x_755 - _ZN6thrust24THRUST_300001_SM_1000_NS8cuda_cub4core6detail13_kernel_agentINS1_8__reduce11ReduceAgentIPN4cuda3std3__45tupleIJdlEEESC_SB_iNS1_9__extrema9arg_max_fIdl10ComparatorEEEEJSC_SC_iSG_EEEvDpT0_)
        .other          _ZN6thrust24THRUST_300001_SM_1000_NS8cuda_cub4core6detail13_kernel_agentINS1_8__reduce11ReduceAgentIPN4cuda3std3__45tupleIJdlEEESC_SB_iNS1_9__extrema9arg_max_fIdl10ComparatorEEEEJSC_SC_iSG_EEEvDpT0_,@"STO_CUDA_ENTRY STV_DEFAULT"
_ZN6thrust24THRUST_300001_SM_1000_NS8cuda_cub4core6detail13_kernel_agentINS1_8__reduce11ReduceAgentIPN4cuda3std3__45tupleIJdlEEESC_SB_iNS1_9__extrema9arg_max_fIdl10ComparatorEEEEJSC_SC_iSG_EEEvDpT0_:
.text._ZN6thrust24THRUST_300001_SM_1000_NS8cuda_cub4core6detail13_kernel_agentINS1_8__reduce11ReduceAgentIPN4cuda3std3__45tupleIJdlEEESC_SB_iNS1_9__extrema9arg_max_fIdl10ComparatorEEEEJSC_SC_iSG_EEEvDpT0_:
        /* <DEDUP_REMOVED lines=21> */
.L_x_353:
[----:B0-----:R-:W-:Y:S05]  /*0150*/  BSYNC.RECONVERGENT B1 ;  /* 0x0000000000017941 */ /* 0x001fea0003800200 */
.L_x_352:
        /* <DEDUP_REMOVED lines=15> */
.L_x_360:
        /* <DEDUP_REMOVED lines=31> */
.L_x_359:
[----:B------:R-:W-:Y:S05]  /*0440*/  BSYNC.RECONVERGENT B3 ;  /* 0x0000000000037941 */ /* 0x000fea0003800200 */
.L_x_358:
[----:B------:R-:W-:Y:S02]  /*0450*/  IMAD.X R3, RZ, RZ, R3, P3 ;  /* 0x000000ffff037224 */ /* 0x000fe400018e0603 */
[----:B------:R-:W-:Y:S01]  /*0460*/  VIADD R19, R19, 0x100 ;  /* 0x0000010013137836 */ /* 0x000fe20000000000 */
[----:B------:R-:W-:Y:S06]  /*0470*/  @P2 BRA `(.L_x_360) ;  /* 0xfffffffc00742947 */ /* 0x000fec000383ffff */
.L_x_357:
[----:B------:R-:W-:Y:S05]  /*0480*/  BSYNC.RECONVERGENT B2 ;  /* 0x0000000000027941 */ /* 0x000fea0003800200 */
.L_x_356:
[----:B------:R-:W0:Y:S01]  /*0490*/  LDC.64 R8, c[0x0][0x380] ;  /* 0x0000e000ff087b82 */ /* 0x000e220000000a00 */
[----:B------:R-:W-:-:S13]  /*04a0*/  ISETP.GE.U32.AND P0, PT, R4, 0x300, PT ;  /* 0x000003000400780c */ /* 0x000fda0003f06070 */
[----:B------:R-:W-:Y:S05]  /*04b0*/  @!P0 BRA `(.L_x_355) ;  /* 0x0000000400908947 */ /* 0x000fea0003800000 */
.L_x_369:
        /* <DEDUP_REMOVED lines=13> */
[----:B------:R-:W-:Y:S01]  /*0590*/  IMAD.MOV.U32 R23, RZ, RZ, R12 ;  /* 0x000000ffff177224 */ /* 0x000fe200078e000c */
[----:B------:R-:W-:Y:S01]  /*05a0*/  MOV R25, R13 ;  /* 0x0000000d00197202 */ /* 0x000fe20000000f00 */
[----:B------:R-:W-:Y:S02]  /*05b0*/  IMAD.MOV.U32 R2, RZ, RZ, R14 ;  /* 0x000000ffff027224 */ /* 0x000fe400078e000e */
[----:B------:R-:W-:-:S09]  /*05c0*/  IMAD.MOV.U32 R3, RZ, RZ, R15 ;  /* 0x000000ffff037224 */ /* 0x000fd200078e000f */
        /* <DEDUP_REMOVED lines=9> */
.L_x_362:
[----:B------:R-:W-:Y:S05]  /*0660*/  BSYNC.RECONVERGENT B2 ;  /* 0x0000000000027941 */ /* 0x000fea0003800200 */
.L_x_361:
        /* <DEDUP_REMOVED lines=25> */
.L_x_364:
[----:B------:R-:W-:Y:S05]  /*0800*/  BSYNC.RECONVERGENT B2 ;  /* 0x0000000000027941 */ /* 0x000fea0003800200 */
.L_x_363:
        /* <DEDUP_REMOVED lines=21> */
.L_x_366:
[----:B------:R-:W-:Y:S05]  /*0960*/  BSYNC.RECONVERGENT B2 ;  /* 0x0000000000027941 */ /* 0x000fea0003800200 */
.L_x_365:
        /* <DEDUP_REMOVED lines=21> */
.L_x_368:
[----:B------:R-:W-:Y:S05]  /*0ac0*/  BSYNC.RECONVERGENT B2 ;  /* 0x0000000000027941 */ /* 0x000fea0003800200 */
.L_x_367:
[----:B------:R-:W-:-:S05]  /*0ad0*/  VIADD R19, R19, 0x400 ;  /* 0x0000040013137836 */ /* 0x000fca0000000000 */
[----:B------:R-:W-:-:S13]  /*0ae0*/  ISETP.GE.AND P0, PT, R19, UR5, PT ;  /* 0x0000000513007c0c */ /* 0x000fda000bf06270 */
[----:B------:R-:W-:Y:S05]  /*0af0*/  @!P0 BRA `(.L_x_369) ;  /* 0xfffffff800708947 */ /* 0x000fea000383ffff */
.L_x_355:
[----:B------:R-:W-:Y:S05]  /*0b00*/  BSYNC.RECONVERGENT B1 ;  /* 0x0000000000017941 */ /* 0x000fea0003800200 */
.L_x_354:
        /* <DEDUP_REMOVED lines=35> */
.L_x_372:
[----:B------:R-:W-:Y:S05]  /*0d40*/  BSYNC.RECONVERGENT B1 ;  /* 0x0000000000017941 */ /* 0x000fea0003800200 */
.L_x_371:
        /* <DEDUP_REMOVED lines=31> */
.L_x_374:
[----:B------:R-:W-:Y:S05]  /*0f40*/  BSYNC.RECONVERGENT B1 ;  /* 0x0000000000017941 */ /* 0x000fea0003800200 */
.L_x_373:
        /* <DEDUP_REMOVED lines=31> */
.L_x_376:
[----:B------:R-:W-:Y:S05]  /*1140*/  BSYNC.RECONVERGENT B1 ;  /* 0x0000000000017941 */ /* 0x000fea0003800200 */
.L_x_375:
        /* <DEDUP_REMOVED lines=31> */
.L_x_378:
[----:B------:R-:W-:Y:S05]  /*1340*/  BSYNC.RECONVERGENT B1 ;  /* 0x0000000000017941 */ /* 0x000fea0003800200 */
.L_x_377:
[----:B------:R-:W-:Y:S01]  /*1350*/  ISETP.GT.AND P0, PT, R9, 0xf, PT ;  /* 0x0000000f0900780c */ /* 0x000fe20003f04270 */
[----:B-1----:R1:W1:Y:S01]  /*1360*/  SHFL.DOWN PT, R6, R4, 0x10, 0x1f ;  /* 0x0a001f0004067f89 */ /* 0x00226200000e0000 */
[----:B------:R-:W-:Y:S01]  /*1370*/  BSSY.RECONVERGENT B1, `(.L_x_379) ;  /* 0x000001d000017945 */ /* 0x000fe20003800200 */
[----:B0-----:R-:W-:Y:S01]  /*1380*/  MOV R14, R8 ;  /* 0x00000008000e7202 */ /* 0x001fe20000000f00 */
[----:B----4-:R-:W-:Y:S01]  /*1390*/  IMAD.MOV.U32 R15, RZ, RZ, R10 ;  /* 0x000000ffff0f7224 */ /* 0x010fe200078e000a */
[----:B--2---:R0:W2:Y:S01]  /*13a0*/  SHFL.DOWN PT, R7, R5, 0x10, 0x1f ;  /* 0x0a001f0005077f89 */ /* 0x0040a200000e0000 */
[----:B------:R-:W-:Y:S02]  /*13b0*/  IMAD.MOV.U32 R2, RZ, RZ, R4 ;  /* 0x000000ffff027224 */ /* 0x000fe400078e0004 */
[----:B------:R-:W-:Y:S01]  /*13c0*/  IMAD.MOV.U32 R3, RZ, RZ, R5 ;  /* 0x000000ffff037224 */ /* 0x000fe200078e0005 */
[----:B------:R0:W4:Y:S04]  /*13d0*/  SHFL.DOWN PT, R11, R8, 0x10, 0x1f ;  /* 0x0a001f00080b7f89 */ /* 0x00012800000e0000 */
        /* <DEDUP_REMOVED lines=22> */
.L_x_380:
[----:B------:R-:W-:Y:S05]  /*1540*/  BSYNC.RECONVERGENT B1 ;  /* 0x0000000000017941 */ /* 0x000fea0003800200 */
.L_x_379:
        /* <DEDUP_REMOVED lines=11> */
.L_x_382:
[----:B------:R-:W-:Y:S05]  /*1600*/  BSYNC.RECONVERGENT B1 ;  /* 0x0000000000017941 */ /* 0x000fea0003800200 */
.L_x_381:
        /* <DEDUP_REMOVED lines=31> */
.L_x_385:
[----:B------:R-:W-:Y:S05]  /*1800*/  BSYNC.RECONVERGENT B1 ;  /* 0x0000000000017941 */ /* 0x000fea0003800200 */
.L_x_384:
        /* <DEDUP_REMOVED lines=10> */
[----:B------:R-:W-:Y:S01]  /*18b0*/  MOV R15, R26 ;  /* 0x0000001a000f7202 */ /* 0x000fe20000000f00 */
[----:B------:R-:W-:Y:S02]  /*18c0*/  IMAD.MOV.U32 R29, RZ, RZ, R27 ;  /* 0x000000ffff1d7224 */ /* 0x000fe400078e001b */
[----:B------:R-:W-:Y:S02]  /*18d0*/  IMAD.MOV.U32 R4, RZ, RZ, R24 ;  /* 0x000000ffff047224 */ /* 0x000fe400078e0018 */
[----:B------:R-:W-:-:S08]  /*18e0*/  IMAD.MOV.U32 R5, RZ, RZ, R25 ;  /* 0x000000ffff057224 */ /* 0x000fd000078e0019 */
        /* <DEDUP_REMOVED lines=9> */
.L_x_387:
[----:B------:R-:W-:Y:S05]  /*1980*/  BSYNC.RECONVERGENT B1 ;  /* 0x0000000000017941 */ /* 0x000fea0003800200 */
.L_x_386:
        /* <DEDUP_REMOVED lines=21> */
.L_x_389:
[----:B------:R-:W-:Y:S05]  /*1ae0*/  BSYNC.RECONVERGENT B1 ;  /* 0x0000000000017941 */ /* 0x000fea0003800200 */
.L_x_388:
        /* <DEDUP_REMOVED lines=23> */
.L_x_391:
[----:B------:R-:W-:Y:S05]  /*1c60*/  BSYNC.RECONVERGENT B1 ;  /* 0x0000000000017941 */ /* 0x000fea0003800200 */
.L_x_390:
        /* <DEDUP_REMOVED lines=21> */
.L_x_393:
[----:B------:R-:W-:Y:S05]  /*1dc0*/  BSYNC.RECONVERGENT B1 ;  /* 0x0000000000017941 */ /* 0x000fea0003800200 */
.L_x_392:
        /* <DEDUP_REMOVED lines=21> */
.L_x_395:
[----:B------:R-:W-:Y:S05]  /*1f20*/  BSYNC.RECONVERGENT B1 ;  /* 0x0000000000017941 */ /* 0x000fea0003800200 */
.L_x_394:
        /* <DEDUP_REMOVED lines=21> */
.L_x_370:
        /* <DEDUP_REMOVED lines=19> */
[----:B0-----:R-:W-:Y:S01]  /*21b0*/  MOV R16, R9 ;  /* 0x0000000900107202 */ /* 0x001fe20000000f00 */
[----:B--2---:R-:W-:Y:S02]  /*21c0*/  IMAD.MOV.U32 R18, RZ, RZ, R11 ;  /* 0x000000ffff127224 */ /* 0x004fe400078e000b */
[----:B------:R-:W-:Y:S02]  /*21d0*/  IMAD.MOV.U32 R2, RZ, RZ, R6 ;  /* 0x000000ffff027224 */ /* 0x000fe400078e0006 */
[----:B------:R-:W-:-:S08]  /*21e0*/  IMAD.MOV.U32 R3, RZ, RZ, R7 ;  /* 0x000000ffff037224 */ /* 0x000fd000078e0007 */
        /* <DEDUP_REMOVED lines=15> */
.L_x_397:
[----:B------:R-:W-:Y:S05]  /*22e0*/  BSYNC.RECONVERGENT B1 ;  /* 0x0000000000017941 */ /* 0x000fea0003800200 */
.L_x_396:
        /* <DEDUP_REMOVED lines=32> */
.L_x_399:
[----:B------:R-:W-:Y:S05]  /*24f0*/  BSYNC.RECONVERGENT B1 ;  /* 0x0000000000017941 */ /* 0x000fea0003800200 */
.L_x_398:
[----:B-1----:R-:W-:Y:S01]  /*2500*/  VIADD R2, R4, 0x4 ;  /* 0x0000000404027836 */ /* 0x002fe20000000000 */
[----:B---3--:R1:W3:Y:S01]  /*2510*/  SHFL.DOWN PT, R8, R6, 0x4, R5 ;  /* 0x0880000006087989 */ /* 0x0082e200000e0005 */
[----:B------:R-:W-:Y:S01]  /*2520*/  BSSY.RECONVERGENT B1, `(.L_x_400) ;  /* 0x000001e000017945 */ /* 0x000fe20003800200 */
[----:B------:R-:W-:Y:S01]  /*2530*/  IMAD.MOV.U32 R14, RZ, RZ, R10 ;  /* 0x000000ffff0e7224 */ /* 0x000fe200078e000a */
[----:B------:R-:W-:Y:S01]  /*2540*/  MOV R3, R7 ;  /* 0x0000000700037202 */ /* 0x000fe20000000f00 */
[----:B0-----:R1:W0:Y:S01]  /*2550*/  SHFL.DOWN PT, R9, R7, 0x4, R5 ;  /* 0x0880000007097989 */ /* 0x00122200000e0005 */
[----:B------:R-:W-:Y:S01]  /*2560*/  ISETP.GT.AND P0, PT, R2, R5, PT ;  /* 0x000000050200720c */ /* 0x000fe20003f04270 */
[----:B------:R-:W-:Y:S02]  /*2570*/  IMAD.MOV.U32 R16, RZ, RZ, R12 ;  /* 0x000000ffff107224 */ /* 0x000fe400078e000c */
[----:B--2---:R1:W2:Y:S01]  /*2580*/  SHFL.DOWN PT, R11, R10, 0x4, R5 ;  /* 0x088000000a0b7989 */ /* 0x0042a200000e0005 */
[----:B------:R-:W-:-:S03]  /*2590*/  IMAD.MOV.U32 R2, RZ, RZ, R6 ;  /* 0x000000ffff027224 */ /* 0x000fc600078e0006 */
[----:B----4-:R1:W4:Y:S06]  /*25a0*/  SHFL.DOWN PT, R13, R12, 0x4, R5 ;  /* 0x088000000c0d7989 */ /* 0x01032c00000e0005 */
        /* <DEDUP_REMOVED lines=21> */
.L_x_401:
[----:B------:R-:W-:Y:S05]  /*2700*/  BSYNC.RECONVERGENT B1 ;  /* 0x0000000000017941 */ /* 0x000fea0003800200 */
.L_x_400:
        /* <DEDUP_REMOVED lines=32> */
.L_x_403:
[----:B------:R-:W-:Y:S05]  /*2910*/  BSYNC.RECONVERGENT B1 ;  /* 0x0000000000017941 */ /* 0x000fea0003800200 */
.L_x_402:
[----:B-1----:R-:W-:Y:S01]  /*2920*/  VIADD R2, R4, 0x10 ;  /* 0x0000001004027836 */ /* 0x002fe20000000000 */
[----:B---3--:R1:W3:Y:S01]  /*2930*/  SHFL.DOWN PT, R8, R6, 0x10, R5 ;  /* 0x0a00000006087989 */ /* 0x0082e200000e0005 */
[----:B------:R-:W-:Y:S01]  /*2940*/  BSSY.RECONVERGENT B1, `(.L_x_404) ;  /* 0x000001e000017945 */ /* 0x000fe20003800200 */
[----:B------:R-:W-:Y:S02]  /*2950*/  IMAD.MOV.U32 R14, RZ, RZ, R10 ;  /* 0x000000ffff0e7224 */ /* 0x000fe400078e000a */
[----:B------:R-:W-:Y:S01]  /*2960*/  ISETP.GT.AND P0, PT, R2, R5, PT ;  /* 0x000000050200720c */ /* 0x000fe20003f04270 */
[----:B0-----:R1:W0:Y:S01]  /*2970*/  SHFL.DOWN PT, R9, R7, 0x10, R5 ;  /* 0x0a00000007097989 */ /* 0x00122200000e0005 */
[----:B------:R-:W-:Y:S01]  /*2980*/  IMAD.MOV.U32 R15, RZ, RZ, R12 ;  /* 0x000000ffff0f7224 */ /* 0x000fe200078e000c */
[----:B------:R-:W-:Y:S01]  /*2990*/  MOV R2, R6 ;  /* 0x0000000600027202 */ /* 0x000fe20000000f00 */
[----:B------:R-:W-:Y:S01]  /*29a0*/  IMAD.MOV.U32 R3, RZ, RZ, R7 ;  /* 0x000000ffff037224 */ /* 0x000fe200078e0007 */
[----:B--2---:R1:W2:Y:S04]  /*29b0*/  SHFL.DOWN PT, R11, R10, 0x10, R5 ;  /* 0x0a0000000a0b7989 */ /* 0x0042a800000e0005 */
        /* <DEDUP_REMOVED lines=22> */
.L_x_405:
[----:B------:R-:W-:Y:S05]  /*2b20*/  BSYNC.RECONVERGENT B1 ;  /* 0x0000000000017941 */ /* 0x000fea0003800200 */
.L_x_404:
        /* <DEDUP_REMOVED lines=11> */
.L_x_407:
[----:B------:R-:W-:Y:S05]  /*2be0*/  BSYNC.RECONVERGENT B1 ;  /* 0x0000000000017941 */ /* 0x000fea0003800200 */
.L_x_406:
        /* <DEDUP_REMOVED lines=35> */
.L_x_409:
[----:B------:R-:W-:Y:S05]  /*2e20*/  BSYNC.RECONVERGENT B1 ;  /* 0x0000000000017941 */ /* 0x000fea0003800200 */
.L_x_408:
[----:B------:R-:W-:Y:S01]  /*2e30*/  UISETP.GE.AND UP0, UPT, UR8, 0x41, UPT ;  /* 0x000000410800788c */ /* 0x000fe2000bf06270 */
[----:B0-----:R-:W-:Y:S01]  /*2e40*/  IMAD.MOV.U32 R9, RZ, RZ, R11 ;  /* 0x000000ffff097224 */ /* 0x001fe200078e000b */
[----:B------:R-:W-:Y:S01]  /*2e50*/  MOV R2, R4 ;  /* 0x0000000400027202 */ /* 0x000fe20000000f00 */
[----:B------:R-:W-:Y:S02]  /*2e60*/  IMAD.MOV.U32 R0, RZ, RZ, R8 ;  /* 0x000000ffff007224 */ /* 0x000fe400078e0008 */
[----:B------:R-:W-:-:S04]  /*2e70*/  IMAD.MOV.U32 R3, RZ, RZ, R5 ;  /* 0x000000ffff037224 */ /* 0x000fc800078e0005 */
        /* <DEDUP_REMOVED lines=27> */
.L_x_411:
[----:B------:R-:W-:Y:S05]  /*3030*/  BSYNC.RECONVERGENT B1 ;  /* 0x0000000000017941 */ /* 0x000fea0003800200 */
.L_x_410:
        /* <DEDUP_REMOVED lines=32> */
.L_x_413:
[----:B------:R-:W-:Y:S05]  /*3240*/  BSYNC.RECONVERGENT B1 ;  /* 0x0000000000017941 */ /* 0x000fea0003800200 */
.L_x_412:
[----:B------:R-:W-:Y:S01]  /*3250*/  UISETP.GE.AND UP0, UPT, UR8, 0x81, UPT ;  /* 0x000000810800788c */ /* 0x000fe2000bf06270 */
[----:B------:R-:W-:Y:S01]  /*3260*/  IMAD.MOV.U32 R9, RZ, RZ, R11 ;  /* 0x000000ffff097224 */ /* 0x000fe200078e000b */
        /* <DEDUP_REMOVED lines=30> */
.L_x_415:
[----:B------:R-:W-:Y:S05]  /*3450*/  BSYNC.RECONVERGENT B1 ;  /* 0x0000000000017941 */ /* 0x000fea0003800200 */
.L_x_414:
        /* <DEDUP_REMOVED lines=32> */
.L_x_417:
[----:B------:R-:W-:Y:S05]  /*3660*/  BSYNC.RECONVERGENT B1 ;  /* 0x0000000000017941 */ /* 0x000fea0003800200 */
.L_x_416:
        /* <DEDUP_REMOVED lines=13> */
[----:B------:R-:W-:Y:S01]  /*3740*/  MOV R6, R2 ;  /* 0x0000000200067202 */ /* 0x000fe20000000f00 */
[----:B------:R-:W-:Y:S02]  /*3750*/  IMAD.MOV.U32 R7, RZ, RZ, R3 ;  /* 0x000000ffff077224 */ /* 0x000fe400078e0003 */
[----:B-1----:R-:W-:Y:S02]  /*3760*/  IMAD.MOV.U32 R9, RZ, RZ, R12 ;  /* 0x000000ffff097224 */ /* 0x002fe400078e000c */
        /* <DEDUP_REMOVED lines=16> */
.L_x_419:
[----:B------:R-:W-:Y:S05]  /*3870*/  BSYNC.RECONVERGENT B1 ;  /* 0x0000000000017941 */ /* 0x000fea0003800200 */
.L_x_418:
        /* <DEDUP_REMOVED lines=32> */
.L_x_351:
        /* <DEDUP_REMOVED lines=34> */
[----:B------:R-:W-:-:S04]  /*3ca0*/  IMAD.MOV.U32 R15, RZ, RZ, 0x500 ;  /* 0x00000500ff0f7424 */ /* 0x000fc800078e00ff */
        /* <DEDUP_REMOVED lines=8> */
[----:B------:R-:W-:Y:S02]  /*3d30*/  @P2 MOV R9, R13 ;  /* 0x0000000d00092202 */ /* 0x000fe40000000f00 */
[----:B------:R-:W-:-:S04]  /*3d40*/  @P2 SEL R7, R11, R7, P0 ;  /* 0x000000070b072207 */ /* 0x000fc80000000000 */
        /* <DEDUP_REMOVED lines=10> */
[----:B------:R-:W-:Y:S06]  /*3df0*/  BRA.U !UP0, `(.L_x_420) ;  /* 0x0000000508287547 */ /* 0x000fec000b800000 */
[----:B------:R-:W-:Y:S01]  /*3e00*/  IMAD.MOV.U32 R25, RZ, RZ, R2 ;  /* 0x000000ffff197224 */ /* 0x000fe200078e0002 */
[----:B------:R-:W0:Y:S01]  /*3e10*/  LDCU UR4, c[0x0][0x390] ;  /* 0x00007200ff0477ac */ /* 0x000e220008000800 */
[----:B------:R-:W-:Y:S02]  /*3e20*/  IMAD.MOV.U32 R24, RZ, RZ, R3 ;  /* 0x000000ffff187224 */ /* 0x000fe400078e0003 */
[----:B------:R-:W-:-:S07]  /*3e30*/  IMAD.MOV.U32 R27, RZ, RZ, 0x500 ;  /* 0x00000500ff1b7424 */ /* 0x000fce00078e00ff */
.L_x_421:
[----:B------:R-:W1:Y:S01]  /*3e40*/  LDC.64 R22, c[0x0][0x380] ;  /* 0x0000e000ff167b82 */ /* 0x000e620000000a00 */
[----:B------:R-:W-:-:S04]  /*3e50*/  IMAD.IADD R3, R0, 0x1, R27 ;  /* 0x0000000100037824 */ /* 0x000fc800078e021b */
[----:B-1----:R-:W-:-:S05]  /*3e60*/  IMAD.WIDE.U32 R22, R3, 0x10, R22 ;  /* 0x0000001003167825 */ /* 0x002fca00078e0016 */
        /* <DEDUP_REMOVED lines=14> */
[----:B------:R-:W-:Y:S02]  /*3f50*/  @P2 FSEL R29, R5, R21, P0 ;  /* 0x00000015051d2208 */ /* 0x000fe40000000000 */
[----:B------:R-:W2:Y:S01]  /*3f60*/  LDG.E.64.CONSTANT R4, desc[UR6][R22.64+0x4000] ;  /* 0x0040000616047981 */ /* 0x000ea2000c1e9b00 */
[----:B------:R-:W-:Y:S02]  /*3f70*/  @P2 IMAD.MOV.U32 R20, RZ, RZ, R26 ;  /* 0x000000ffff142224 */ /* 0x000fe400078e001a */
[----:B------:R-:W-:-:S06]  /*3f80*/  @P2 IMAD.MOV.U32 R21, RZ, RZ, R29 ;  /* 0x000000ffff152224 */ /* 0x000fcc00078e001d */
        /* <DEDUP_REMOVED lines=32> */
[----:B------:R-:W-:-:S05]  /*4190*/  VIADD R7, R27, 0xa00 ;  /* 0x00000a001b077836 */ /* 0x000fca0000000000 */
[----:B0-----:R-:W-:Y:S01]  /*41a0*/  ISETP.GT.AND P1, PT, R7, UR4, PT ;  /* 0x0000000407007c0c */ /* 0x001fe2000bf24270 */
[----:B------:R-:W-:-:S04]  /*41b0*/  VIADD R15, R27, 0x500 ;  /* 0x000005001b0f7836 */ /* 0x000fc80000000000 */
[----:B------:R-:W-:Y:S01]  /*41c0*/  IMAD.MOV.U32 R27, RZ, RZ, R15 ;  /* 0x000000ffff1b7224 */ /* 0x000fe200078e000f */
        /* <DEDUP_REMOVED lines=11> */
[----:B------:R-:W-:Y:S01]  /*4280*/  IMAD.MOV.U32 R24, RZ, RZ, R3 ;  /* 0x000000ffff187224 */ /* 0x000fe200078e0003 */
[----:B------:R-:W-:Y:S06]  /*4290*/  @!P1 BRA `(.L_x_421) ;  /* 0xfffffff800e89947 */ /* 0x000fec000383ffff */
.L_x_420:
[----:B------:R-:W-:-:S13]  /*42a0*/  ISETP.GE.AND P0, PT, R15, UR4, PT ;  /* 0x000000040f007c0c */ /* 0x000fda000bf06270 */
        /* <DEDUP_REMOVED lines=12> */
[----:B------:R-:W0:Y:S01]  /*4370*/  LDC.64 R6, c[0x0][0x380] ;  /* 0x0000e000ff067b82 */ /* 0x000e220000000a00 */
[----:B------:R-:W-:Y:S01]  /*4380*/  LEA.HI R8, R20, 0x1, RZ, 0x18 ;  /* 0x0000000114087811 */ /* 0x000fe200078fc0ff */
[----:B------:R-:W-:Y:S01]  /*4390*/  IMAD.IADD R21, R0, 0x1, R15 ;  /* 0x0000000100157824 */ /* 0x000fe200078e020f */
[----:B------:R-:W-:Y:S02]  /*43a0*/  MOV R12, R0 ;  /* 0x00000000000c7202 */ /* 0x000fe40000000f00 */
[----:B------:R-:W-:-:S05]  /*43b0*/  LOP3.LUT R8, R8, 0x3, RZ, 0xc0, !PT ;  /* 0x0000000308087812 */ /* 0x000fca00078ec0ff */
[----:B------:R-:W-:-:S07]  /*43c0*/  IMAD.MOV R14, RZ, RZ, -R8 ;  /* 0x000000ffff0e7224 */ /* 0x000fce00078e0a08 */
.L_x_428:
[----:B0-----:R-:W-:-:S05]  /*43d0*/  IMAD.WIDE.U32 R18, R21, 0x10, R6 ;  /* 0x0000001015127825 */ /* 0x001fca00078e0006 */
[----:B------:R-:W2:Y:S04]  /*43e0*/  LDG.E.64.CONSTANT R8, desc[UR6][R18.64] ;  /* 0x0000000612087981 */ /* 0x000ea8000c1e9b00 */
[----:B------:R-:W3:Y:S01]  /*43f0*/  LDG.E.64.CONSTANT R10, desc[UR6][R18.64+0x8] ;  /* 0x00000806120a7981 */ /* 0x000ee2000c1e9b00 */
[----:B------:R-:W-:Y:S01]  /*4400*/  VIADD R14, R14, 0x1 ;  /* 0x000000010e0e7836 */ /* 0x000fe20000000000 */
[----:B------:R-:W-:Y:S01]  /*4410*/  BSSY.RECONVERGENT B3, `(.L_x_426) ;  /* 0x000001a000037945 */ /* 0x000fe20003800200 */
[----:B------:R-:W-:Y:S02]  /*4420*/  IMAD.MOV.U32 R23, RZ, RZ, R2 ;  /* 0x000000ffff177224 */ /* 0x000fe400078e0002 */
        /* <DEDUP_REMOVED lines=24> */
.L_x_427:
[----:B------:R-:W-:Y:S05]  /*45b0*/  BSYNC.RECONVERGENT B3 ;  /* 0x0000000000037941 */ /* 0x000fea0003800200 */
.L_x_426:
[----:B------:R-:W-:Y:S02]  /*45c0*/  VIADD R12, R12, 0x100 ;  /* 0x000001000c0c7836 */ /* 0x000fe40000000000 */
[----:B------:R-:W-:Y:S01]  /*45d0*/  VIADD R21, R21, 0x100 ;  /* 0x0000010015157836 */ /* 0x000fe20000000000 */
[----:B------:R-:W-:Y:S06]  /*45e0*/  @P2 BRA `(.L_x_428) ;  /* 0xfffffffc00782947 */ /* 0x000fec000383ffff */
.L_x_425:
[----:B------:R-:W-:Y:S05]  /*45f0*/  BSYNC.RECONVERGENT B2 ;  /* 0x0000000000027941 */ /* 0x000fea0003800200 */
.L_x_424:
[----:B------:R-:W-:-:S13]  /*4600*/  ISETP.GE.U32.AND P0, PT, R20, 0x300, PT ;  /* 0x000003001400780c */ /* 0x000fda0003f06070 */
[----:B------:R-:W-:Y:S05]  /*4610*/  @!P0 BRA `(.L_x_423) ;  /* 0x0000000400c88947 */ /* 0x000fea0003800000 */
[----:B------:R-:W0:Y:S01]  /*4620*/  LDCU.64 UR8, c[0x0][0x380] ;  /* 0x00007000ff0877ac */ /* 0x000e220008000a00 */
[----:B------:R-:W1:Y:S01]  /*4630*/  LDC.64 R10, c[0x0][0x380] ;  /* 0x0000e000ff0a7b82 */ /* 0x000e620000000a00 */
[C---:B------:R-:W-:Y:S01]  /*4640*/  IADD3 R17, P0, PT, R12.reuse, R15, RZ ;  /* 0x0000000f0c117210 */ /* 0x040fe20007f1e0ff */
[----:B------:R-:W-:-:S04]  /*4650*/  IMAD.IADD R15, R12, 0x1, R15 ;  /* 0x000000010c0f7824 */ /* 0x000fc800078e020f */
[----:B------:R-:W-:Y:S01]  /*4660*/  IMAD.X R6, RZ, RZ, RZ, P0 ;  /* 0x000000ffff067224 */ /* 0x000fe200000e06ff */
[----:B0-----:R-:W-:-:S04]  /*4670*/  LEA R14, P1, R17, UR8, 0x4 ;  /* 0x00000008110e7c11 */ /* 0x001fc8000f8220ff */
[----:B------:R-:W-:Y:S02]  /*4680*/  IADD3 R14, P0, PT, R14, 0x3008, RZ ;  /* 0x000030080e0e7810 */ /* 0x000fe40007f1e0ff */
[----:B------:R-:W-:-:S05]  /*4690*/  LEA.HI.X R17, R17, UR9, R6, 0x4, P1 ;  /* 0x0000000911117c11 */ /* 0x000fca00088f2406 */
[----:B------:R-:W-:-:S07]  /*46a0*/  IMAD.X R17, RZ, RZ, R17, P0 ;  /* 0x000000ffff117224 */ /* 0x000fce00000e0611 */
.L_x_437:
[----:B-1----:R-:W-:-:S05]  /*46b0*/  IMAD.WIDE.U32 R8, R15, 0x10, R10 ;  /* 0x000000100f087825 */ /* 0x002fca00078e000a */
[----:B------:R-:W2:Y:S04]  /*46c0*/  LDG.E.64.CONSTANT R22, desc[UR6][R8.64] ;  /* 0x0000000608167981 */ /* 0x000ea8000c1e9b00 */
[----:B------:R0:W3:Y:S02]  /*46d0*/  LDG.E.64.CONSTANT R6, desc[UR6][R8.64+0x8] ;  /* 0x0000080608067981 */ /* 0x0000e4000c1e9b00 */
[----:B0-----:R-:W-:Y:S02]  /*46e0*/  IMAD.MOV.U32 R8, RZ, RZ, R14 ;  /* 0x000000ffff087224 */ /* 0x001fe400078e000e */
[----:B------:R-:W-:-:S05]  /*46f0*/  IMAD.MOV.U32 R9, RZ, RZ, R17 ;  /* 0x000000ffff097224 */ /* 0x000fca00078e0011 */
[----:B------:R0:W5:Y:S04]  /*4700*/  LDG.E.64.CONSTANT R20, desc[UR6][R8.64+-0x2008] ;  /* 0xffdff80608147981 */ /* 0x000168000c1e9b00 */
[----:B------:R0:W5:Y:S01]  /*4710*/  LDG.E.64.CONSTANT R18, desc[UR6][R8.64+-0x2000] ;  /* 0xffe0000608127981 */ /* 0x000162000c1e9b00 */
[----:B------:R-:W-:Y:S01]  /*4720*/  BSSY.RECONVERGENT B2, `(.L_x_429) ;  /* 0x0000015000027945 */ /* 0x000fe20003800200 */
[----:B--2---:R-:W-:Y:S01]  /*4730*/  DSETP.GEU.AND P0, PT, |R4|, |R22|, PT ;  /* 0x400000160400722a */ /* 0x004fe20003f0e200 */
[----:B------:R-:W-:Y:S02]  /*4740*/  IMAD.MOV.U32 R16, RZ, RZ, R22 ;  /* 0x000000ffff107224 */ /* 0x000fe400078e0016 */
[----:B------:R-:W-:Y:S01]  /*4750*/  IMAD.MOV.U32 R17, RZ, RZ, R23 ;  /* 0x000000ffff117224 */ /* 0x000fe200078e0017 */
[----:B---3--:R-:W-:Y:S01]  /*4760*/  MOV R29, R7 ;  /* 0x00000007001d7202 */ /* 0x008fe20000000f00 */
[----:B------:R-:W-:-:S09]  /*4770*/  IMAD.MOV.U32 R27, RZ, RZ, R6 ;  /* 0x000000ffff1b7224 */ /* 0x000fd200078e0006 */
        /* <DEDUP_REMOVED lines=15> */
.L_x_430:
[----:B------:R-:W-:Y:S05]  /*4870*/  BSYNC.RECONVERGENT B2 ;  /* 0x0000000000027941 */ /* 0x000fea0003800200 */
.L_x_429:
[----:B------:R0:W5:Y:S04]  /*4880*/  LDG.E.64.CONSTANT R6, desc[UR6][R8.64+-0x1008] ;  /* 0xffeff80608067981 */ /* 0x000168000c1e9b00 */
[----:B------:R0:W5:Y:S02]  /*4890*/  LDG.E.64.CONSTANT R4, desc[UR6][R8.64+-0x1000] ;  /* 0xfff0000608047981 */ /* 0x000164000c1e9b00 */
[----:B-----5:R-:W-:Y:S01]  /*48a0*/  DSETP.GEU.AND P0, PT, |R16|, |R20|, PT ;  /* 0x400000141000722a */ /* 0x020fe20003f0e200 */
[----:B------:R-:W-:Y:S01]  /*48b0*/  BSSY.RECONVERGENT B2, `(.L_x_431) ;  /* 0x0000014000027945 */ /* 0x000fe20003800200 */
[----:B------:R-:W-:Y:S02]  /*48c0*/  IMAD.MOV.U32 R2, RZ, RZ, R20 ;  /* 0x000000ffff027224 */ /* 0x000fe400078e0014 */
[----:B------:R-:W-:-:S02]  /*48d0*/  IMAD.MOV.U32 R3, RZ, RZ, R21 ;  /* 0x000000ffff037224 */ /* 0x000fc400078e0015 */
        /* <DEDUP_REMOVED lines=17> */
.L_x_432:
[----:B------:R-:W-:Y:S05]  /*49f0*/  BSYNC.RECONVERGENT B2 ;  /* 0x0000000000027941 */ /* 0x000fea0003800200 */
.L_x_431:
[----:B------:R0:W5:Y:S04]  /*4a00*/  LDG.E.64.CONSTANT R16, desc[UR6][R8.64+-0x8] ;  /* 0xfffff80608107981 */ /* 0x000168000c1e9b00 */
[----:B------:R0:W5:Y:S01]  /*4a10*/  LDG.E.64.CONSTANT R18, desc[UR6][R8.64] ;  /* 0x0000000608127981 */ /* 0x000162000c1e9b00 */
[----:B------:R-:W-:Y:S01]  /*4a20*/  DSETP.GEU.AND P0, PT, |R2|, |R6|, PT ;  /* 0x400000060200722a */ /* 0x000fe20003f0e200 */
[----:B------:R-:W-:Y:S01]  /*4a30*/  BSSY.RECONVERGENT B2, `(.L_x_433) ;  /* 0x0000014000027945 */ /* 0x000fe20003800200 */
[----:B------:R-:W-:Y:S02]  /*4a40*/  IMAD.MOV.U32 R20, RZ, RZ, R6 ;  /* 0x000000ffff147224 */ /* 0x000fe400078e0006 */
[----:B------:R-:W-:Y:S02]  /*4a50*/  IMAD.MOV.U32 R21, RZ, RZ, R7 ;  /* 0x000000ffff157224 */ /* 0x000fe400078e0007 */
[----:B------:R-:W-:-:S02]  /*4a60*/  IMAD.MOV.U32 R29, RZ, RZ, R4 ;  /* 0x000000ffff1d7224 */ /* 0x000fc400078e0004 */
        /* <DEDUP_REMOVED lines=16> */
.L_x_434:
[----:B------:R-:W-:Y:S05]  /*4b70*/  BSYNC.RECONVERGENT B2 ;  /* 0x0000000000027941 */ /* 0x000fea0003800200 */
.L_x_433:
[----:B-----5:R-:W-:Y:S01]  /*4b80*/  DSETP.GEU.AND P0, PT, |R20|, |R16|, PT ;  /* 0x400000101400722a */ /* 0x020fe20003f0e200 */
[----:B------:R-:W-:Y:S01]  /*4b90*/  BSSY.RECONVERGENT B2, `(.L_x_435) ;  /* 0x0000014000027945 */ /* 0x000fe20003800200 */
[----:B------:R-:W-:Y:S02]  /*4ba0*/  IMAD.MOV.U32 R4, RZ, RZ, R16 ;  /* 0x000000ffff047224 */ /* 0x000fe400078e0010 */
[----:B------:R-:W-:Y:S02]  /*4bb0*/  IMAD.MOV.U32 R5, RZ, RZ, R17 ;  /* 0x000000ffff057224 */ /* 0x000fe400078e0011 */
[----:B------:R-:W-:Y:S02]  /*4bc0*/  IMAD.MOV.U32 R2, RZ, RZ, R18 ;  /* 0x000000ffff027224 */ /* 0x000fe400078e0012 */
[----:B------:R-:W-:-:S06]  /*4bd0*/  IMAD.MOV.U32 R3, RZ, RZ, R19 ;  /* 0x000000ffff037224 */ /* 0x000fcc00078e0013 */
        /* <DEDUP_REMOVED lines=15> */
.L_x_436:
[----:B------:R-:W-:Y:S05]  /*4cd0*/  BSYNC.RECONVERGENT B2 ;  /* 0x0000000000027941 */ /* 0x000fea0003800200 */
.L_x_435:
[----:B------:R-:W-:Y:S01]  /*4ce0*/  VIADD R12, R12, 0x400 ;  /* 0x000004000c0c7836 */ /* 0x000fe20000000000 */
[----:B------:R-:W-:Y:S01]  /*4cf0*/  IADD3 R14, P1, PT, R8, 0x4000, RZ ;  /* 0x00004000080e7810 */ /* 0x000fe20007f3e0ff */
[----:B------:R-:W-:-:S03]  /*4d00*/  VIADD R15, R15, 0x400 ;  /* 0x000004000f0f7836 */ /* 0x000fc60000000000 */
[----:B------:R-:W-:Y:S01]  /*4d10*/  ISETP.GE.AND P0, PT, R12, R13, PT ;  /* 0x0000000d0c00720c */ /* 0x000fe20003f06270 */
[----:B------:R-:W-:-:S12]  /*4d20*/  IMAD.X R17, RZ, RZ, R9, P1 ;  /* 0x000000ffff117224 */ /* 0x000fd800008e0609 */
[----:B------:R-:W-:Y:S05]  /*4d30*/  @!P0 BRA `(.L_x_437) ;  /* 0xfffffff8005c8947 */ /* 0x000fea000383ffff */
.L_x_423:
[----:B------:R-:W-:Y:S05]  /*4d40*/  BSYNC.RECONVERGENT B1 ;  /* 0x0000000000017941 */ /* 0x000fea0003800200 */
.L_x_422:
        /* <DEDUP_REMOVED lines=32> */
.L_x_439:
[----:B------:R-:W-:Y:S05]  /*4f50*/  BSYNC.RECONVERGENT B1 ;  /* 0x0000000000017941 */ /* 0x000fea0003800200 */
.L_x_438:
        /* <DEDUP_REMOVED lines=12> */
[----:B---3--:R-:W-:Y:S01]  /*5020*/  IMAD.MOV.U32 R8, RZ, RZ, R14 ;  /* 0x000000ffff087224 */ /* 0x008fe200078e000e */
[----:B------:R-:W-:Y:S01]  /*5030*/  MOV R2, R4 ;  /* 0x0000000400027202 */ /* 0x000fe20000000f00 */
[----:B----4-:R-:W-:Y:S02]  /*5040*/  IMAD.MOV.U32 R9, RZ, RZ, R13 ;  /* 0x000000ffff097224 */ /* 0x010fe400078e000d */
        /* <DEDUP_REMOVED lines=16> */
.L_x_441:
[----:B------:R-:W-:Y:S05]  /*5150*/  BSYNC.RECONVERGENT B1 ;  /* 0x0000000000017941 */ /* 0x000fea0003800200 */
.L_x_440:
[----:B------:R-:W-:Y:S01]  /*5160*/  ISETP.GT.AND P0, PT, R10, 0x1b, PT ;  /* 0x0000001b0a00780c */ /* 0x000fe20003f04270 */
[----:B0-----:R0:W0:Y:S01]  /*5170*/  SHFL.DOWN PT, R6, R2, 0x4, 0x1f ;  /* 0x08801f0002067f89 */ /* 0x00102200000e0000 */
[----:B------:R-:W-:Y:S01]  /*5180*/  BSSY.RECONVERGENT B1, `(.L_x_442) ;  /* 0x000001d000017945 */ /* 0x000fe20003800200 */
[----:B------:R-:W-:Y:S02]  /*5190*/  IMAD.MOV.U32 R11, RZ, RZ, R8 ;  /* 0x000000ffff0b7224 */ /* 0x000fe400078e0008 */
[----:B------:R0:W0:Y:S01]  /*51a0*/  SHFL.DOWN PT, R7, R3, 0x4, 0x1f ;  /* 0x08801f0003077f89 */ /* 0x00002200000e0000 */
[----:B------:R-:W-:Y:S02]  /*51b0*/  IMAD.MOV.U32 R12, RZ, RZ, R9 ;  /* 0x000000ffff0c7224 */ /* 0x000fe400078e0009 */
[----:B-1----:R-:W-:Y:S01]  /*51c0*/  IMAD.MOV.U32 R4, RZ, RZ, R2 ;  /* 0x000000ffff047224 */ /* 0x002fe200078e0002 */
[----:B----4-:R1:W4:Y:S01]  /*51d0*/  SHFL.DOWN PT, R13, R8, 0x4, 0x1f ;  /* 0x08801f00080d7f89 */ /* 0x01032200000e0000 */
[----:B--2---:R-:W-:-:S03]  /*51e0*/  IMAD.MOV.U32 R5, RZ, RZ, R3 ;  /* 0x000000ffff057224 */ /* 0x004fc600078e0003 */
[----:B---3--:R1:W2:Y:S01]  /*51f0*/  SHFL.DOWN PT, R14, R9, 0x4, 0x1f ;  /* 0x08801f00090e7f89 */ /* 0x0082a200000e0000 */
[----:B------:R-:W-:Y:S05]  /*5200*/  @P0 BRA `(.L_x_443) ;  /* 0x0000000000500947 */ /* 0x000fea0003800000 */
[----:B0-----:R-:W-:Y:S01]  /*5210*/  DSETP.GEU.AND P0, PT, |R2|, |R6|, PT ;  /* 0x400000060200722a */ /* 0x001fe20003f0e200 */
[----:B----4-:R-:W-:Y:S02]  /*5220*/  IMAD.MOV.U32 R11, RZ, RZ, R13 ;  /* 0x000000ffff0b7224 */ /* 0x010fe400078e000d */
        /* <DEDUP_REMOVED lines=18> */
.L_x_443:
[----:B------:R-:W-:Y:S05]  /*5350*/  BSYNC.RECONVERGENT B1 ;  /* 0x0000000000017941 */ /* 0x000fea0003800200 */
.L_x_442:
[----:B------:R-:W-:Y:S01]  /*5360*/  ISETP.GT.AND P0, PT, R10, 0x17, PT ;  /* 0x000000170a00780c */ /* 0x000fe20003f04270 */
[----:B0-----:R0:W3:Y:S01]  /*5370*/  SHFL.DOWN PT, R2, R4, 0x8, 0x1f ;  /* 0x09001f0004027f89 */ /* 0x0010e200000e0000 */
[----:B------:R-:W-:Y:S01]  /*5380*/  BSSY.RECONVERGENT B1, `(.L_x_444) ;  /* 0x000001d000017945 */ /* 0x000fe20003800200 */
[----:B-1----:R-:W-:Y:S02]  /*5390*/  IMAD.MOV.U32 R8, RZ, RZ, R11 ;  /* 0x000000ffff087224 */ /* 0x002fe400078e000b */
[----:B------:R0:W1:Y:S01]  /*53a0*/  SHFL.DOWN PT, R3, R5, 0x8, 0x1f ;  /* 0x09001f0005037f89 */ /* 0x00006200000e0000 */
[----:B------:R-:W-:Y:S02]  /*53b0*/  IMAD.MOV.U32 R9, RZ, RZ, R12 ;  /* 0x000000ffff097224 */ /* 0x000fe400078e000c */
[----:B------:R-:W-:Y:S01]  /*53c0*/  IMAD.MOV.U32 R6, RZ, RZ, R4 ;  /* 0x000000ffff067224 */ /* 0x000fe200078e0004 */
[----:B--2---:R0:W2:Y:S01]  /*53d0*/  SHFL.DOWN PT, R14, R11, 0x8, 0x1f ;  /* 0x09001f000b0e7f89 */ /* 0x0040a200000e0000 */
[----:B------:R-:W-:-:S03]  /*53e0*/  IMAD.MOV.U32 R7, RZ, RZ, R5 ;  /* 0x000000ffff077224 */ /* 0x000fc600078e0005 */
[----:B----4-:R0:W4:Y:S01]  /*53f0*/  SHFL.DOWN PT, R13, R12, 0x8, 0x1f ;  /* 0x09001f000c0d7f89 */ /* 0x01012200000e0000 */
[----:B------:R-:W-:Y:S05]  /*5400*/  @P0 BRA `(.L_x_445) ;  /* 0x0000000000500947 */ /* 0x000fea0003800000 */
[----:B-1-3--:R-:W-:Y:S01]  /*5410*/  DSETP.GEU.AND P0, PT, |R4|, |R2|, PT ;  /* 0x400000020400722a */ /* 0x00afe20003f0e200 */
[----:B--2---:R-:W-:Y:S01]  /*5420*/  IMAD.MOV.U32 R8, RZ, RZ, R14 ;  /* 0x000000ffff087224 */ /* 0x004fe200078e000e */
        /* <DEDUP_REMOVED lines=18> */
.L_x_445:
[----:B------:R-:W-:Y:S05]  /*5550*/  BSYNC.RECONVERGENT B1 ;  /* 0x0000000000017941 */ /* 0x000fea0003800200 */
.L_x_444:
[----:B------:R-:W-:Y:S01]  /*5560*/  ISETP.GT.AND P0, PT, R10, 0xf, PT ;  /* 0x0000000f0a00780c */ /* 0x000fe20003f04270 */
[----:B0-----:R0:W0:Y:S01]  /*5570*/  SHFL.DOWN PT, R4, R6, 0x10, 0x1f ;  /* 0x0a001f0006047f89 */ /* 0x00102200000e0000 */
[----:B------:R-:W-:Y:S01]  /*5580*/  BSSY.RECONVERGENT B1, `(.L_x_446) ;  /* 0x000001d000017945 */ /* 0x000fe20003800200 */
[----:B--2---:R-:W-:Y:S02]  /*5590*/  IMAD.MOV.U32 R14, RZ, RZ, R8 ;  /* 0x000000ffff0e7224 */ /* 0x004fe400078e0008 */
[----:B------:R2:W0:Y:S01]  /*55a0*/  SHFL.DOWN PT, R5, R7, 0x10, 0x1f ;  /* 0x0a001f0007057f89 */ /* 0x00042200000e0000 */
[----:B------:R-:W-:Y:S02]  /*55b0*/  IMAD.MOV.U32 R15, RZ, RZ, R9 ;  /* 0x000000ffff0f7224 */ /* 0x000fe400078e0009 */
[----:B---3--:R-:W-:Y:S01]  /*55c0*/  IMAD.MOV.U32 R2, RZ, RZ, R6 ;  /* 0x000000ffff027224 */ /* 0x008fe200078e0006 */
[----:B------:R2:W3:Y:S01]  /*55d0*/  SHFL.DOWN PT, R11, R8, 0x10, 0x1f ;  /* 0x0a001f00080b7f89 */ /* 0x0004e200000e0000 */
[----:B-1----:R-:W-:-:S03]  /*55e0*/  IMAD.MOV.U32 R3, RZ, RZ, R7 ;  /* 0x000000ffff037224 */ /* 0x002fc600078e0007 */
[----:B------:R2:W1:Y:S01]  /*55f0*/  SHFL.DOWN PT, R12, R9, 0x10, 0x1f ;  /* 0x0a001f00090c7f89 */ /* 0x00046200000e0000 */
[----:B------:R-:W-:Y:S05]  /*5600*/  @P0 BRA `(.L_x_447) ;  /* 0x0000000000500947 */ /* 0x000fea0003800000 */
[----:B0-----:R-:W-:Y:S01]  /*5610*/  DSETP.GEU.AND P0, PT, |R6|, |R4|, PT ;  /* 0x400000040600722a */ /* 0x001fe20003f0e200 */
[----:B---3--:R-:W-:Y:S02]  /*5620*/  IMAD.MOV.U32 R14, RZ, RZ, R11 ;  /* 0x000000ffff0e7224 */ /* 0x008fe400078e000b */
[----:B-1----:R-:W-:Y:S02]  /*5630*/  IMAD.MOV.U32 R15, RZ, RZ, R12 ;  /* 0x000000ffff0f7224 */ /* 0x002fe400078e000c */
        /* <DEDUP_REMOVED lines=17> */
.L_x_447:
[----:B------:R-:W-:Y:S05]  /*5750*/  BSYNC.RECONVERGENT B1 ;  /* 0x0000000000017941 */ /* 0x000fea0003800200 */
.L_x_446:
        /* <DEDUP_REMOVED lines=11> */
.L_x_449:
[----:B------:R-:W-:Y:S05]  /*5810*/  BSYNC.RECONVERGENT B1 ;  /* 0x0000000000017941 */ /* 0x000fea0003800200 */
.L_x_448:
        /* <DEDUP_REMOVED lines=8> */
[----:B--2---:R-:W2:Y:S04]  /*58a0*/  LDS.128 R4, [R0+0x20] ;  /* 0x0000200000047984 */ /* 0x004ea80000000c00 */
[----:B-1--4-:R1:W4:Y:S04]  /*58b0*/  LDS.64 R12, [R0+0x80] ;  /* 0x00008000000c7984 */ /* 0x0123280000000a00 */
[----:B---3--:R1:W3:Y:S01]  /*58c0*/  LDS.128 R8, [R0+0x30] ;  /* 0x0000300000087984 */ /* 0x0082e20000000c00 */
[----:B0-----:R-:W-:Y:S01]  /*58d0*/  DSETP.GEU.AND P0, PT, |R2|, |R16|, PT ;  /* 0x400000100200722a */ /* 0x001fe20003f0e200 */
[----:B------:R-:W-:-:S02]  /*58e0*/  IMAD.MOV.U32 R24, RZ, RZ, R16 ;  /* 0x000000ffff187224 */ /* 0x000fc400078e0010 */
[----:B------:R-:W-:Y:S02]  /*58f0*/  IMAD.MOV.U32 R25, RZ, RZ, R17 ;  /* 0x000000ffff197224 */ /* 0x000fe400078e0011 */
[----:B--2---:R-:W-:Y:S02]  /*5900*/  IMAD.MOV.U32 R27, RZ, RZ, R4 ;  /* 0x000000ffff1b7224 */ /* 0x004fe400078e0004 */
[----:B------:R-:W-:-:S07]  /*5910*/  IMAD.MOV.U32 R29, RZ, RZ, R5 ;  /* 0x000000ffff1d7224 */ /* 0x000fce00078e0005 */
[----:B-1-34-:R-:W-:Y:S05]  /*5920*/  @!P0 BRA `(.L_x_451) ;  /* 0x0000000000388947 */ /* 0x01afea0003800000 */
        /* <DEDUP_REMOVED lines=14> */
.L_x_451:
[----:B------:R-:W-:Y:S05]  /*5a10*/  BSYNC.RECONVERGENT B1 ;  /* 0x0000000000017941 */ /* 0x000fea0003800200 */
.L_x_450:
        /* <DEDUP_REMOVED lines=23> */
.L_x_453:
[----:B------:R-:W-:Y:S05]  /*5b90*/  BSYNC.RECONVERGENT B1 ;  /* 0x0000000000017941 */ /* 0x000fea0003800200 */
.L_x_452:
        /* <DEDUP_REMOVED lines=21> */
.L_x_455:
[----:B------:R-:W-:Y:S05]  /*5cf0*/  BSYNC.RECONVERGENT B1 ;  /* 0x0000000000017941 */ /* 0x000fea0003800200 */
.L_x_454:
        /* <DEDUP_REMOVED lines=23> */
.L_x_457:
[----:B------:R-:W-:Y:S05]  /*5e70*/  BSYNC.RECONVERGENT B1 ;  /* 0x0000000000017941 */ /* 0x000fea0003800200 */
.L_x_456:
[----:B------:R-:W-:Y:S01]  /*5e80*/  DSETP.GEU.AND P0, PT, |R14|, |R22|, PT ;  /* 0x400000160e00722a */ /* 0x000fe20003f0e200 */
[----:B------:R-:W-:Y:S01]  /*5e90*/  BSSY.RECONVERGENT B1, `(.L_x_458) ;  /* 0x0000014000017945 */ /* 0x000fe20003800200 */
[----:B------:R-:W-:Y:S01]  /*5ea0*/  MOV R2, R22 ;  /* 0x0000001600027202 */ /* 0x000fe20000000f00 */
[----:B------:R-:W-:Y:S02]  /*5eb0*/  IMAD.MOV.U32 R3, RZ, RZ, R23 ;  /* 0x000000ffff037224 */ /* 0x000fe400078e0017 */
[----:B-1----:R-:W-:Y:S02]  /*5ec0*/  IMAD.MOV.U32 R19, RZ, RZ, R8 ;  /* 0x000000ffff137224 */ /* 0x002fe400078e0008 */
        /* <DEDUP_REMOVED lines=16> */
.L_x_459:
[----:B------:R-:W-:Y:S05]  /*5fd0*/  BSYNC.RECONVERGENT B1 ;  /* 0x0000000000017941 */ /* 0x000fea0003800200 */
.L_x_458:
        /* <DEDUP_REMOVED lines=21> */
.L_x_461:
[----:B------:R-:W-:Y:S05]  /*6130*/  BSYNC.RECONVERGENT B1 ;  /* 0x0000000000017941 */ /* 0x000fea0003800200 */
.L_x_460:
        /* <DEDUP_REMOVED lines=20> */
.L_x_383:
[----:B------:R-:W-:Y:S05]  /*6280*/  BSYNC.RECONVERGENT B0 ;  /* 0x0000000000007941 */ /* 0x000fea0003800200 */
.L_x_350:
[----:B------:R-:W-:Y:S05]  /*6290*/  @P1 EXIT ;  /* 0x000000000000194d */ /* 0x000fea0003800000 */
[----:B01----:R-:W0:Y:S02]  /*62a0*/  LDC.64 R4, c[0x0][0x388] ;  /* 0x0000e200ff047b82 */ /* 0x003e240000000a00 */
[----:B0-----:R-:W-:Y:S04]  /*62b0*/  STG.E.64 desc[UR6][R4.64], R2 ;  /* 0x0000000204007986 */ /* 0x001fe8000c101b06 */
[----:B------:R-:W-:Y:S01]  /*62c0*/  STG.E.64 desc[UR6][R4.64+0x8], R14 ;  /* 0x0000080e04007986 */ /* 0x000fe2000c101b06 */
[----:B------:R-:W-:Y:S05]  /*62d0*/  EXIT ;  /* 0x000000000000794d */ /* 0x000fea0003800000 */
.L_x_462:
        /* <DEDUP_REMOVED lines=10> */
.L_x_755:


//--------------------- .text._ZN6thrust24THRUST_300001_SM_1000_NS8cuda_cub4core6detail13_kernel_agentINS1_8__reduce10DrainAgentIiEEJN3cub18CUB_300001_SM_10009GridQueueIjEEiEEEvDpT0_ --------------------------
	.section	.text._ZN6thrust24THRUST_300001_SM_1000_NS8cuda_cub4core6detail13_kernel_agentINS1_8__reduce10DrainAgentIiEEJN3cub18CUB_300001_SM_10009GridQueueIjEEiEEEvDpT0_,"ax",@progbits
	.align	128
        .global         _ZN6thrust24THRUST_300001_SM_1000_NS8cuda_cub4core6detail13_kernel_agentINS1_8__reduce10DrainAgentIiEEJN3cub18CUB_300001_SM_10009GridQueueIjEEiEEEvDpT0_
        .type           _ZN6thrust24THRUST_300001_SM_1000_NS8cuda_cub4core6detail13_kernel_agentINS1_8__reduce10DrainAgentIiEEJN3cub18CUB_300001_SM_10009GridQueueIjEEiEEEvDpT0_,@function
        .size           _ZN6thrust24THRUST_300001_SM_1000_NS8cuda_cub4core6detail13_kernel_agentINS1_8__reduce10DrainAgentIiEEJN3cub18CUB_300001_SM_10009GridQueueIjEEiEEEvDpT0_,(.L_x_756 - _ZN6thrust24THRUST_300001_SM_1000_NS8cuda_cub4core6detail13_kernel_agentINS1_8__reduce10DrainAgentIiEEJN3cub18CUB_300001_SM_10009GridQueueIjEEiEEEvDpT0_)
        .other          _ZN6thrust24THRUST_300001_SM_1000_NS8cuda_cub4core6detail13_kernel_agentINS1_8__reduce10DrainAgentIiEEJN3cub18CUB_300001_SM_10009GridQueueIjEEiEEEvDpT0_,@"STO_CUDA_ENTRY STV_DEFAULT"
_ZN6thrust24THRUST_300001_SM_1000_NS8cuda_cub4core6detail13_kernel_agentINS1_8__reduce10DrainAgentIiEEJN3cub18CUB_300001_SM_10009GridQueueIjEEiEEEvDpT0_:
.text._ZN6thrust24THRUST_300001_SM_1000_NS8cuda_cub4core6detail13_kernel_agentINS1_8__reduce10DrainAgentIiEEJN3cub18CUB_300001_SM_10009GridQueueIjEEiEEEvDpT0_:
[----:B------:R-:W-:Y:S08]  /*0000*/  LDC R1, c[0x0][0x37c] ;  /* 0x0000df00ff017b82 */ /* 0x000ff00000000800 */
[----:B------:R-:W0:Y:S01]  /*0010*/  LDC.64 R2, c[0x0][0x380] ;  /* 0x0000e000ff027b82 */ /* 0x000e220000000a00 */
[----:B------:R-:W0:Y:S07]  /*0020*/  LDCU.64 UR4, c[0x0][0x358] ;  /* 0x00006b00ff0477ac */ /* 0x000e2e0008000a00 */
[----:B------:R-:W1:Y:S01]  /*0030*/  LDC R5, c[0x0][0x388] ;  /* 0x0000e200ff057b82 */ /* 0x000e620000000800 */
[----:B0-----:R-:W-:Y:S04]  /*0040*/  STG.E desc[UR4][R2.64+0x4], RZ ;  /* 0x000004ff02007986 */ /* 0x001fe8000c101904 */
[----:B-1----:R-:W-:Y:S01]  /*0050*/  STG.E desc[UR4][R2.64], R5 ;  /* 0x0000000502007986 */ /* 0x002fe2000c101904 */
[----:B------:R-:W-:Y:S05]  /*0060*/  EXIT ;  /* 0x000000000000794d */ /* 0x000fea0003800000 */
.L_x_463:
        /* <DEDUP_REMOVED lines=9> */
.L_x_756:


//--------------------- .text._ZN6thrust24THRUST_300001_SM_1000_NS8cuda_cub4core6detail13_kernel_agentINS1_8__reduce11ReduceAgentINS0_12zip_iteratorIN4cuda3std3__45tupleIJNS0_10device_ptrIdEENS0_17counting_iteratorIlNS0_11use_defaultESF_SF_EEEEEEEPNSB_IJdlEEESJ_iNS1_9__extrema9arg_max_fIdl10ComparatorEEEEJSI_SK_iN3cub18CUB_300001_SM_100013GridEvenShareIiEENSR_9GridQueueIjEESO_EEEvDpT0_ --------------------------
	.section	.text._ZN6thrust24THRUST_300001_SM_1000_NS8cuda_cub4core6detail13_kernel_agentINS1_8__reduce11ReduceAgentINS0_12zip_iteratorIN4cuda3std3__45tupleIJNS0_10device_ptrIdEENS0_17counting_iteratorIlNS0_11use_defaultESF_SF_EEEEEEEPNSB_IJdlEEESJ_iNS1_9__extrema9arg_max_fIdl10ComparatorEEEEJSI_SK_iN3cub18CUB_300001_SM_100013GridEvenShareIiEENSR_9GridQueueIjEESO_EEEvDpT0_,"ax",@progbits
	.align	128
        .global         _ZN6thrust24THRUST_300001_SM_1000_NS8cuda_cub4core6detail13_kernel_agentINS1_8__reduce11ReduceAgentINS0_12zip_iteratorIN4cuda3std3__45tupleIJNS0_10device_ptrIdEENS0_17counting_iteratorIlNS0_11use_defaultESF_SF_EEEEEEEPNSB_IJdlEEESJ_iNS1_9__extrema9arg_max_fIdl10ComparatorEEEEJSI_SK_iN3cub18CUB_300001_SM_100013GridEvenShareIiEENSR_9GridQueueIjEESO_EEEvDpT0_
        .type           _ZN6thrust24THRUST_300001_SM_1000_NS8cuda_cub4core6detail13_kernel_agentINS1_8__reduce11ReduceAgentINS0_12zip_iteratorIN4cuda3std3__45tupleIJNS0_10device_ptrIdEENS0_17counting_iteratorIlNS0_11use_defaultESF_SF_EEEEEEEPNSB_IJdlEEESJ_iNS1_9__extrema9arg_max_fIdl10ComparatorEEEEJSI_SK_iN3cub18CUB_300001_SM_100013GridEvenShareIiEENSR_9GridQueueIjEESO_EEEvDpT0_,@function
        .size           _ZN6thrust24THRUST_300001_SM_1000_NS8cuda_cub4core6detail13_kernel_agentINS1_8__reduce11ReduceAgentINS0_12zip_iteratorIN4cuda3std3__45tupleIJNS0_10device_ptrIdEENS0_17counting_iteratorIlNS0_11use_defaultESF_SF_EEEEEEEPNSB_IJdlEEESJ_iNS1_9__extrema9arg_max_fIdl10ComparatorEEEEJSI_SK_iN3cub18CUB_300001_SM_100013GridEvenShareIiEENSR_9GridQueueIjEESO_EEEvDpT0_,(.L_x_757 - _ZN6thrust24THRUST_300001_SM_1000_NS8cuda_cub4core6detail13_kernel_agentINS1_8__reduce11ReduceAgentINS0_12zip_iteratorIN4cuda3std3__45tupleIJNS0_10device_ptrIdEENS0_17counting_iteratorIlNS0_11use_defaultESF_SF_EEEEEEEPNSB_IJdlEEESJ_iNS1_9__extrema9arg_max_fIdl10ComparatorEEEEJSI_SK_iN3cub18CUB_300001_SM_100013GridEvenShareIiEENSR_9GridQueueIjEESO_EEEvDpT0_)
        .other          _ZN6thrust24THRUST_300001_SM_1000_NS8cuda_cub4core6detail13_kernel_agentINS1_8__reduce11ReduceAgentINS0_12zip_iteratorIN4cuda3std3__45tupleIJNS0_10device_ptrIdEENS0_17counting_iteratorIlNS0_11use_defaultESF_SF_EEEEEEEPNSB_IJdlEEESJ_iNS1_9__extrema9arg_max_fIdl10ComparatorEEEEJSI_SK_iN3cub18CUB_300001_SM_100013GridEvenShareIiEENSR_9GridQueueIjEESO_EEEvDpT0_,@"STO_CUDA_ENTRY STV_DEFAULT"
_ZN6thrust24THRUST_300001_SM_1000_NS8cuda_cub4core6detail13_kernel_agentINS1_8__reduce11ReduceAgentINS0_12zip_iteratorIN4cuda3std3__45tupleIJNS0_10device_ptrIdEENS0_17counting_iteratorIlNS0_11use_defaultESF_SF_EEEEEEEPNSB_IJdlEEESJ_iNS1_9__extrema9arg_max_fIdl10ComparatorEEEEJSI_SK_iN3cub18CUB_300001_SM_100013GridEvenShareIiEENSR_9GridQueueIjEESO_EEEvDpT0_:
.text._ZN6thrust24THRUST_300001_SM_1000_NS8cuda_cub4core6detail13_kernel_agentINS1_8__reduce11ReduceAgentINS0_12zip_iteratorIN4cuda3std3__45tupleIJNS0_10device_ptrIdEENS0_17counting_iteratorIlNS0_11use_defaultESF_SF_EEEEEEEPNSB_IJdlEEESJ_iNS1_9__extrema9arg_max_fIdl10ComparatorEEEEJSI_SK_iN3cub18CUB_300001_SM_100013GridEvenShareIiEENSR_9GridQueueIjEESO_EEEvDpT0_:
[----:B------:R-:W-:Y:S01]  /*0000*/  LDC R1, c[0x0][0x37c] ;  /* 0x0000df00ff017b82 */ /* 0x000fe20000000800 */
[----:B------:R-:W0:Y:S01]  /*0010*/  S2R R0, SR_CTAID.X ;  /* 0x0000000000007919 */ /* 0x000e220000002500 */
[----:B------:R-:W1:Y:S01]  /*0020*/  LDCU UR4, c[0x0][0x398] ;  /* 0x00007300ff0477ac */ /* 0x000e620008000800 */
[----:B------:R-:W-:Y:S01]  /*0030*/  BSSY.RECONVERGENT B0, `(.L_x_464) ;  /* 0x000066d000007945 */ /* 0x000fe20003800200 */
[----:B------:R-:W2:Y:S01]  /*0040*/  LDCU UR6, c[0x0][0x370] ;  /* 0x00006e00ff0677ac */ /* 0x000ea20008000800 */
[----:B------:R-:W3:Y:S01]  /*0050*/  LDCU.64 UR10, c[0x0][0x358] ;  /* 0x00006b00ff0a77ac */ /* 0x000ee20008000a00 */
[----:B-1----:R-:W-:Y:S01]  /*0060*/  IMAD.U32 R7, RZ, RZ, UR4 ;  /* 0x00000004ff077e24 */ /* 0x002fe2000f8e00ff */
[----:B--2---:R-:W-:Y:S01]  /*0070*/  UIMAD UR6, UR6, 0x500, URZ ;  /* 0x00000500060678a4 */ /* 0x004fe2000f8e02ff */
[----:B0-----:R-:W-:-:S04]  /*0080*/  IMAD R10, R0, 0x500, RZ ;  /* 0x00000500000a7824 */ /* 0x001fc800078e02ff */
[----:B------:R-:W-:-:S05]  /*0090*/  VIADD R2, R10, 0x500 ;  /* 0x000005000a027836 */ /* 0x000fca0000000000 */
[----:B------:R-:W-:-:S13]  /*00a0*/  ISETP.GT.AND P0, PT, R2, R7, PT ;  /* 0x000000070200720c */ /* 0x000fda0003f04270 */
[----:B---3--:R-:W-:Y:S05]  /*00b0*/  @!P0 BRA `(.L_x_465) ;  /* 0x0000003800d08947 */ /* 0x008fea0003800000 */
[----:B------:R-:W0:Y:S01]  /*00c0*/  S2R R5, SR_TID.X ;  /* 0x0000000000057919 */ /* 0x000e220000002100 */
[----:B------:R-:W-:Y:S01]  /*00d0*/  IMAD.IADD R4, R7, 0x1, -R10 ;  /* 0x0000000107047824 */ /* 0x000fe200078e0a0a */
[----:B------:R-:W1:Y:S01]  /*00e0*/  LDCU.64 UR6, c[0x0][0x388] ;  /* 0x00007100ff0677ac */ /* 0x000e620008000a00 */
[----:B------:R-:W-:Y:S01]  /*00f0*/  BSSY.RECONVERGENT B1, `(.L_x_466) ;  /* 0x0000010000017945 */ /* 0x000fe20003800200 */
[----:B------:R-:W-:Y:S01]  /*0100*/  IMAD.MOV.U32 R8, RZ, RZ, RZ ;  /* 0x000000ffff087224 */ /* 0x000fe200078e00ff */
[----:B------:R-:W-:Y:S01]  /*0110*/  CS2R R2, SRZ ;  /* 0x0000000000027805 */ /* 0x000fe2000001ff00 */
[----:B------:R-:W2:Y:S01]  /*0120*/  LDCU.64 UR8, c[0x0][0x388] ;  /* 0x00007100ff0877ac */ /* 0x000ea20008000a00 */
[----:B------:R-:W-:Y:S01]  /*0130*/  IMAD.MOV.U32 R6, RZ, RZ, RZ ;  /* 0x000000ffff067224 */ /* 0x000fe200078e00ff */
[----:B0-----:R-:W-:Y:S01]  /*0140*/  ISETP.GE.AND P0, PT, R5, R4, PT ;  /* 0x000000040500720c */ /* 0x001fe20003f06270 */
[----:B------:R-:W-:-:S12]  /*0150*/  IMAD.MOV.U32 R9, RZ, RZ, R5 ;  /* 0x000000ffff097224 */ /* 0x000fd800078e0005 */
[----:B-12---:R-:W-:Y:S05]  /*0160*/  @P0 BRA `(.L_x_467) ;  /* 0x0000000000200947 */ /* 0x006fea0003800000 */
[----:B------:R-:W0:Y:S01]  /*0170*/  LDC.64 R2, c[0x0][0x380] ;  /* 0x0000e000ff027b82 */ /* 0x000e220000000a00 */
[----:B------:R-:W-:Y:S01]  /*0180*/  IMAD.IADD R11, R10, 0x1, R5 ;  /* 0x000000010a0b7824 */ /* 0x000fe200078e0205 */
[----:B------:R-:W1:Y:S03]  /*0190*/  LDCU.64 UR4, c[0x0][0x388] ;  /* 0x00007100ff0477ac */ /* 0x000e660008000a00 */
[----:B0-----:R-:W-:-:S06]  /*01a0*/  IMAD.WIDE R2, R11, 0x8, R2 ;  /* 0x000000080b027825 */ /* 0x001fcc00078e0202 */
[----:B------:R-:W5:Y:S01]  /*01b0*/  LDG.E.64 R2, desc[UR10][R2.64] ;  /* 0x0000000a02027981 */ /* 0x000f62000c1e1b00 */
[----:B-1----:R-:W-:Y:S01]  /*01c0*/  IADD3 R8, P0, PT, R11, UR4, RZ ;  /* 0x000000040b087c10 */ /* 0x002fe2000ff1e0ff */
[----:B------:R-:W-:-:S03]  /*01d0*/  VIADD R9, R5, 0x100 ;  /* 0x0000010005097836 */ /* 0x000fc60000000000 */
[----:B------:R-:W-:-:S09]  /*01e0*/  LEA.HI.X.SX32 R6, R11, UR5, 0x1, P0 ;  /* 0x000000050b067c11 */ /* 0x000fd200080f0eff */
.L_x_467:
[----:B------:R-:W-:Y:S05]  /*01f0*/  BSYNC.RECONVERGENT B1 ;  /* 0x0000000000017941 */ /* 0x000fea0003800200 */
.L_x_466:
        /* <DEDUP_REMOVED lines=9> */
[----:B------:R-:W0:Y:S01]  /*0290*/  LDC.64 R12, c[0x0][0x380] ;  /* 0x0000e000ff0c7b82 */ /* 0x000e220000000a00 */
[----:B------:R-:W-:Y:S01]  /*02a0*/  LEA.HI R7, R18, 0x1, RZ, 0x18 ;  /* 0x0000000112077811 */ /* 0x000fe200078fc0ff */
[----:B------:R-:W-:-:S03]  /*02b0*/  IMAD.IADD R11, R10, 0x1, R9 ;  /* 0x000000010a0b7824 */ /* 0x000fc600078e0209 */
[----:B------:R-:W-:-:S05]  /*02c0*/  LOP3.LUT R7, R7, 0x3, RZ, 0xc0, !PT ;  /* 0x0000000307077812 */ /* 0x000fca00078ec0ff */
[----:B------:R-:W-:-:S07]  /*02d0*/  IMAD.MOV R7, RZ, RZ, -R7 ;  /* 0x000000ffff077224 */ /* 0x000fce00078e0a07 */
.L_x_474:
[----:B0-----:R-:W-:-:S06]  /*02e0*/  IMAD.WIDE R14, R11, 0x8, R12 ;  /* 0x000000080b0e7825 */ /* 0x001fcc00078e020c */
[----:B------:R-:W2:Y:S01]  /*02f0*/  LDG.E.64 R14, desc[UR10][R14.64] ;  /* 0x0000000a0e0e7981 */ /* 0x000ea2000c1e1b00 */
[----:B------:R-:W-:Y:S01]  /*0300*/  IADD3 R22, P1, PT, R11, UR6, RZ ;  /* 0x000000060b167c10 */ /* 0x000fe2000ff3e0ff */
[----:B------:R-:W-:Y:S01]  /*0310*/  VIADD R7, R7, 0x1 ;  /* 0x0000000107077836 */ /* 0x000fe20000000000 */
[----:B------:R-:W-:Y:S01]  /*0320*/  BSSY.RECONVERGENT B3, `(.L_x_472) ;  /* 0x000001b000037945 */ /* 0x000fe20003800200 */
[----:B------:R-:W-:Y:S01]  /*0330*/  IMAD.MOV.U32 R19, RZ, RZ, R8 ;  /* 0x000000ffff137224 */ /* 0x000fe200078e0008 */
[----:B------:R-:W-:Y:S01]  /*0340*/  LEA.HI.X.SX32 R21, R11, UR7, 0x1, P1 ;  /* 0x000000070b157c11 */ /* 0x000fe200088f0eff */
[----:B------:R-:W-:Y:S01]  /*0350*/  IMAD.MOV.U32 R20, RZ, RZ, R6 ;  /* 0x000000ffff147224 */ /* 0x000fe200078e0006 */
[----:B------:R-:W-:Y:S01]  /*0360*/  ISETP.NE.AND P2, PT, R7, RZ, PT ;  /* 0x000000ff0700720c */ /* 0x000fe20003f45270 */
[----:B-----5:R-:W-:Y:S02]  /*0370*/  IMAD.MOV.U32 R16, RZ, RZ, R2 ;  /* 0x000000ffff107224 */ /* 0x020fe400078e0002 */
[----:B------:R-:W-:-:S02]  /*0380*/  IMAD.MOV.U32 R17, RZ, RZ, R3 ;  /* 0x000000ffff117224 */ /* 0x000fc400078e0003 */
[----:B------:R-:W-:Y:S02]  /*0390*/  IMAD.MOV.U32 R8, RZ, RZ, R22 ;  /* 0x000000ffff087224 */ /* 0x000fe400078e0016 */
        /* <DEDUP_REMOVED lines=19> */
.L_x_473:
[----:B------:R-:W-:Y:S05]  /*04d0*/  BSYNC.RECONVERGENT B3 ;  /* 0x0000000000037941 */ /* 0x000fea0003800200 */
.L_x_472:
[----:B------:R-:W-:Y:S02]  /*04e0*/  VIADD R9, R9, 0x100 ;  /* 0x0000010009097836 */ /* 0x000fe40000000000 */
[----:B------:R-:W-:Y:S01]  /*04f0*/  VIADD R11, R11, 0x100 ;  /* 0x000001000b0b7836 */ /* 0x000fe20000000000 */
[----:B------:R-:W-:Y:S06]  /*0500*/  @P2 BRA `(.L_x_474) ;  /* 0xfffffffc00742947 */ /* 0x000fec000383ffff */
.L_x_471:
[----:B------:R-:W-:Y:S05]  /*0510*/  BSYNC.RECONVERGENT B2 ;  /* 0x0000000000027941 */ /* 0x000fea0003800200 */
.L_x_470:
[----:B------:R-:W-:-:S13]  /*0520*/  ISETP.GE.U32.AND P0, PT, R18, 0x300, PT ;  /* 0x000003001200780c */ /* 0x000fda0003f06070 */
[----:B------:R-:W-:Y:S05]  /*0530*/  @!P0 BRA `(.L_x_469) ;  /* 0x0000000400cc8947 */ /* 0x000fea0003800000 */
[----:B------:R-:W0:Y:S01]  /*0540*/  LDC.64 R12, c[0x0][0x380] ;  /* 0x0000e000ff0c7b82 */ /* 0x000e220000000a00 */
[----:B------:R-:W-:-:S04]  /*0550*/  IMAD.IADD R7, R10, 0x1, R9 ;  /* 0x000000010a077824 */ /* 0x000fc800078e0209 */
[C---:B------:R-:W-:Y:S02]  /*0560*/  VIADD R27, R7.reuse, 0x100 ;  /* 0x00000100071b7836 */ /* 0x040fe40000000000 */
[C---:B------:R-:W-:Y:S02]  /*0570*/  VIADD R26, R7.reuse, 0x200 ;  /* 0x00000200071a7836 */ /* 0x040fe40000000000 */
[----:B------:R-:W-:Y:S01]  /*0580*/  VIADD R25, R7, 0x300 ;  /* 0x0000030007197836 */ /* 0x000fe20000000000 */
[----:B0-----:R-:W-:-:S05]  /*0590*/  IADD3 R10, P0, PT, R12, 0x1000, RZ ;  /* 0x000010000c0a7810 */ /* 0x001fca0007f1e0ff */
[----:B------:R-:W-:-:S08]  /*05a0*/  IMAD.X R11, RZ, RZ, R13, P0 ;  /* 0x000000ffff0b7224 */ /* 0x000fd000000e060d */
.L_x_483:
[----:B------:R-:W-:-:S05]  /*05b0*/  IMAD.WIDE R22, R7, 0x8, R10 ;  /* 0x0000000807167825 */ /* 0x000fca00078e020a */
[----:B------:R-:W2:Y:S04]  /*05c0*/  LDG.E.64 R20, desc[UR10][R22.64+-0x1000] ;  /* 0xfff0000a16147981 */ /* 0x000ea8000c1e1b00 */
[----:B-----5:R0:W5:Y:S04]  /*05d0*/  LDG.E.64 R16, desc[UR10][R22.64+-0x800] ;  /* 0xfff8000a16107981 */ /* 0x020168000c1e1b00 */
[----:B------:R0:W5:Y:S04]  /*05e0*/  LDG.E.64 R14, desc[UR10][R22.64] ;  /* 0x0000000a160e7981 */ /* 0x000168000c1e1b00 */
[----:B------:R0:W5:Y:S01]  /*05f0*/  LDG.E.64 R12, desc[UR10][R22.64+0x800] ;  /* 0x0008000a160c7981 */ /* 0x000162000c1e1b00 */
[C---:B------:R-:W-:Y:S01]  /*0600*/  IADD3 R29, P1, PT, R7.reuse, UR8, RZ ;  /* 0x00000008071d7c10 */ /* 0x040fe2000ff3e0ff */
[----:B------:R-:W-:Y:S03]  /*0610*/  BSSY.RECONVERGENT B2, `(.L_x_475) ;  /* 0x0000016000027945 */ /* 0x000fe60003800200 */
[----:B------:R-:W-:Y:S01]  /*0620*/  LEA.HI.X.SX32 R31, R7, UR9, 0x1, P1 ;  /* 0x00000009071f7c11 */ /* 0x000fe200088f0eff */
[----:B------:R-:W-:-:S03]  /*0630*/  IMAD.MOV.U32 R24, RZ, RZ, R29 ;  /* 0x000000ffff187224 */ /* 0x000fc600078e001d */
[----:B------:R-:W-:Y:S01]  /*0640*/  MOV R28, R31 ;  /* 0x0000001f001c7202 */ /* 0x000fe20000000f00 */
        /* <DEDUP_REMOVED lines=18> */
.L_x_476:
[----:B------:R-:W-:Y:S05]  /*0770*/  BSYNC.RECONVERGENT B2 ;  /* 0x0000000000027941 */ /* 0x000fea0003800200 */
.L_x_475:
[----:B-----5:R-:W-:Y:S01]  /*0780*/  DSETP.GEU.AND P0, PT, |R18|, |R16|, PT ;  /* 0x400000101200722a */ /* 0x020fe20003f0e200 */
[C---:B------:R-:W-:Y:S01]  /*0790*/  IADD3 R21, P1, PT, R27.reuse, UR8, RZ ;  /* 0x000000081b157c10 */ /* 0x040fe2000ff3e0ff */
[----:B------:R-:W-:Y:S01]  /*07a0*/  BSSY.RECONVERGENT B2, `(.L_x_477) ;  /* 0x0000015000027945 */ /* 0x000fe20003800200 */
[----:B------:R-:W-:Y:S02]  /*07b0*/  IMAD.MOV.U32 R2, RZ, RZ, R16 ;  /* 0x000000ffff027224 */ /* 0x000fe400078e0010 */
[----:B------:R-:W-:Y:S01]  /*07c0*/  LEA.HI.X.SX32 R23, R27, UR9, 0x1, P1 ;  /* 0x000000091b177c11 */ /* 0x000fe200088f0eff */
[----:B------:R-:W-:Y:S02]  /*07d0*/  IMAD.MOV.U32 R6, RZ, RZ, R21 ;  /* 0x000000ffff067224 */ /* 0x000fe400078e0015 */
[----:B------:R-:W-:Y:S02]  /*07e0*/  IMAD.MOV.U32 R3, RZ, RZ, R17 ;  /* 0x000000ffff037224 */ /* 0x000fe400078e0011 */
[----:B------:R-:W-:-:S04]  /*07f0*/  IMAD.MOV.U32 R8, RZ, RZ, R23 ;  /* 0x000000ffff087224 */ /* 0x000fc800078e0017 */
        /* <DEDUP_REMOVED lines=15> */
.L_x_478:
[----:B------:R-:W-:Y:S05]  /*08f0*/  BSYNC.RECONVERGENT B2 ;  /* 0x0000000000027941 */ /* 0x000fea0003800200 */
.L_x_477:
[----:B------:R-:W-:Y:S01]  /*0900*/  DSETP.GEU.AND P0, PT, |R2|, |R14|, PT ;  /* 0x4000000e0200722a */ /* 0x000fe20003f0e200 */
[C---:B------:R-:W-:Y:S01]  /*0910*/  IADD3 R21, P1, PT, R26.reuse, UR8, RZ ;  /* 0x000000081a157c10 */ /* 0x040fe2000ff3e0ff */
[----:B------:R-:W-:Y:S01]  /*0920*/  BSSY.RECONVERGENT B2, `(.L_x_479) ;  /* 0x0000016000027945 */ /* 0x000fe20003800200 */
[----:B------:R-:W-:Y:S01]  /*0930*/  IADD3 R29, P2, PT, R25, UR8, RZ ;  /* 0x00000008191d7c10 */ /* 0x000fe2000ff5e0ff */
[----:B------:R-:W-:Y:S01]  /*0940*/  IMAD.MOV.U32 R16, RZ, RZ, R14 ;  /* 0x000000ffff107224 */ /* 0x000fe200078e000e */
        /* <DEDUP_REMOVED lines=19> */
.L_x_480:
[----:B------:R-:W-:Y:S05]  /*0a80*/  BSYNC.RECONVERGENT B2 ;  /* 0x0000000000027941 */ /* 0x000fea0003800200 */
.L_x_479:
[----:B------:R-:W-:Y:S01]  /*0a90*/  DSETP.GEU.AND P0, PT, |R16|, |R12|, PT ;  /* 0x4000000c1000722a */ /* 0x000fe20003f0e200 */
[----:B------:R-:W-:Y:S01]  /*0aa0*/  LEA.HI.X.SX32 R14, R25, UR9, 0x1, P2 ;  /* 0x00000009190e7c11 */ /* 0x000fe200090f0eff */
[----:B------:R-:W-:Y:S01]  /*0ab0*/  BSSY.RECONVERGENT B2, `(.L_x_481) ;  /* 0x0000014000027945 */ /* 0x000fe20003800200 */
[----:B------:R-:W-:Y:S02]  /*0ac0*/  IMAD.MOV.U32 R8, RZ, RZ, R29 ;  /* 0x000000ffff087224 */ /* 0x000fe400078e001d */
[----:B------:R-:W-:Y:S02]  /*0ad0*/  IMAD.MOV.U32 R2, RZ, RZ, R12 ;  /* 0x000000ffff027224 */ /* 0x000fe400078e000c */
[----:B------:R-:W-:Y:S02]  /*0ae0*/  IMAD.MOV.U32 R6, RZ, RZ, R14 ;  /* 0x000000ffff067224 */ /* 0x000fe400078e000e */
[----:B------:R-:W-:-:S05]  /*0af0*/  IMAD.MOV.U32 R3, RZ, RZ, R13 ;  /* 0x000000ffff037224 */ /* 0x000fca00078e000d */
        /* <DEDUP_REMOVED lines=15> */
.L_x_482:
[----:B------:R-:W-:Y:S05]  /*0bf0*/  BSYNC.RECONVERGENT B2 ;  /* 0x0000000000027941 */ /* 0x000fea0003800200 */
.L_x_481:
[----:B------:R-:W-:Y:S02]  /*0c00*/  VIADD R9, R9, 0x400 ;  /* 0x0000040009097836 */ /* 0x000fe40000000000 */
[----:B------:R-:W-:Y:S02]  /*0c10*/  VIADD R27, R27, 0x400 ;  /* 0x000004001b1b7836 */ /* 0x000fe40000000000 */
[----:B------:R-:W-:Y:S01]  /*0c20*/  VIADD R26, R26, 0x400 ;  /* 0x000004001a1a7836 */ /* 0x000fe20000000000 */
[----:B------:R-:W-:Y:S01]  /*0c30*/  ISETP.GE.AND P0, PT, R9, R4, PT ;  /* 0x000000040900720c */ /* 0x000fe20003f06270 */
[----:B------:R-:W-:Y:S02]  /*0c40*/  VIADD R25, R25, 0x400 ;  /* 0x0000040019197836 */ /* 0x000fe40000000000 */
[----:B------:R-:W-:-:S10]  /*0c50*/  VIADD R7, R7, 0x400 ;  /* 0x0000040007077836 */ /* 0x000fd40000000000 */
[----:B------:R-:W-:Y:S05]  /*0c60*/  @!P0 BRA `(.L_x_483) ;  /* 0xfffffff800508947 */ /* 0x000fea000383ffff */
.L_x_469:
[----:B------:R-:W-:Y:S05]  /*0c70*/  BSYNC.RECONVERGENT B1 ;  /* 0x0000000000017941 */ /* 0x000fea0003800200 */
.L_x_468:
        /* <DEDUP_REMOVED lines=34> */
.L_x_486:
[----:B------:R-:W-:Y:S05]  /*0ea0*/  BSYNC.RECONVERGENT B1 ;  /* 0x0000000000017941 */ /* 0x000fea0003800200 */
.L_x_485:
        /* <DEDUP_REMOVED lines=31> */
.L_x_488:
[----:B------:R-:W-:Y:S05]  /*10a0*/  BSYNC.RECONVERGENT B1 ;  /* 0x0000000000017941 */ /* 0x000fea0003800200 */
.L_x_487:
[----:B------:R-:W-:Y:S01]  /*10b0*/  ISETP.GT.AND P0, PT, R15, 0x1b, PT ;  /* 0x0000001b0f00780c */ /* 0x000fe20003f04270 */
[----:B---3--:R3:W3:Y:S01]  /*10c0*/  SHFL.DOWN PT, R8, R2, 0x4, 0x1f ;  /* 0x08801f0002087f89 */ /* 0x0086e200000e0000 */
[----:B------:R-:W-:Y:S01]  /*10d0*/  BSSY.RECONVERGENT B1, `(.L_x_489) ;  /* 0x000001d000017945 */ /* 0x000fe20003800200 */
[----:B0-----:R-:W-:Y:S01]  /*10e0*/  MOV R11, R4 ;  /* 0x00000004000b7202 */ /* 0x001fe20000000f00 */
[----:B------:R-:W-:Y:S01]  /*10f0*/  IMAD.MOV.U32 R12, RZ, RZ, R13 ;  /* 0x000000ffff0c7224 */ /* 0x000fe200078e000d */
[----:B------:R0:W0:Y:S01]  /*1100*/  SHFL.DOWN PT, R9, R3, 0x4, 0x1f ;  /* 0x08801f0003097f89 */ /* 0x00002200000e0000 */
[----:B-1----:R-:W-:Y:S02]  /*1110*/  IMAD.MOV.U32 R6, RZ, RZ, R2 ;  /* 0x000000ffff067224 */ /* 0x002fe400078e0002 */
[----:B--2---:R-:W-:Y:S01]  /*1120*/  IMAD.MOV.U32 R7, RZ, RZ, R3 ;  /* 0x000000ffff077224 */ /* 0x004fe200078e0003 */
[----:B----4-:R1:W2:Y:S04]  /*1130*/  SHFL.DOWN PT, R17, R4, 0x4, 0x1f ;  /* 0x08801f0004117f89 */ /* 0x0102a800000e0000 */
[----:B------:R1:W4:Y:S01]  /*1140*/  SHFL.DOWN PT, R10, R13, 0x4, 0x1f ;  /* 0x08801f000d0a7f89 */ /* 0x00032200000e0000 */
        /* <DEDUP_REMOVED lines=21> */
.L_x_490:
[----:B------:R-:W-:Y:S05]  /*12a0*/  BSYNC.RECONVERGENT B1 ;  /* 0x0000000000017941 */ /* 0x000fea0003800200 */
.L_x_489:
[----:B------:R-:W-:Y:S01]  /*12b0*/  ISETP.GT.AND P0, PT, R15, 0x17, PT ;  /* 0x000000170f00780c */ /* 0x000fe20003f04270 */
[----:B---3--:R3:W2:Y:S01]  /*12c0*/  SHFL.DOWN PT, R8, R6, 0x8, 0x1f ;  /* 0x09001f0006087f89 */ /* 0x0086a200000e0000 */
[----:B------:R-:W-:Y:S01]  /*12d0*/  BSSY.RECONVERGENT B1, `(.L_x_491) ;  /* 0x000001d000017945 */ /* 0x000fe20003800200 */
[----:B-1----:R-:W-:Y:S02]  /*12e0*/  IMAD.MOV.U32 R4, RZ, RZ, R11 ;  /* 0x000000ffff047224 */ /* 0x002fe400078e000b */
[----:B0-----:R3:W0:Y:S01]  /*12f0*/  SHFL.DOWN PT, R9, R7, 0x8, 0x1f ;  /* 0x09001f0007097f89 */ /* 0x00162200000e0000 */
[----:B----4-:R-:W-:Y:S02]  /*1300*/  IMAD.MOV.U32 R10, RZ, RZ, R12 ;  /* 0x000000ffff0a7224 */ /* 0x010fe400078e000c */
[----:B------:R-:W-:Y:S01]  /*1310*/  IMAD.MOV.U32 R2, RZ, RZ, R6 ;  /* 0x000000ffff027224 */ /* 0x000fe200078e0006 */
[----:B------:R3:W1:Y:S01]  /*1320*/  SHFL.DOWN PT, R14, R11, 0x8, 0x1f ;  /* 0x09001f000b0e7f89 */ /* 0x00066200000e0000 */
[----:B------:R-:W-:-:S03]  /*1330*/  IMAD.MOV.U32 R3, RZ, RZ, R7 ;  /* 0x000000ffff037224 */ /* 0x000fc600078e0007 */
[----:B------:R3:W4:Y:S01]  /*1340*/  SHFL.DOWN PT, R13, R12, 0x8, 0x1f ;  /* 0x09001f000c0d7f89 */ /* 0x00072200000e0000 */
[----:B------:R-:W-:Y:S05]  /*1350*/  @P0 BRA `(.L_x_492) ;  /* 0x0000000000500947 */ /* 0x000fea0003800000 */
[----:B0-2---:R-:W-:Y:S01]  /*1360*/  DSETP.GEU.AND P0, PT, |R6|, |R8|, PT ;  /* 0x400000080600722a */ /* 0x005fe20003f0e200 */
[----:B-1----:R-:W-:Y:S02]  /*1370*/  IMAD.MOV.U32 R4, RZ, RZ, R14 ;  /* 0x000000ffff047224 */ /* 0x002fe400078e000e */
        /* <DEDUP_REMOVED lines=18> */
.L_x_492:
[----:B------:R-:W-:Y:S05]  /*14a0*/  BSYNC.RECONVERGENT B1 ;  /* 0x0000000000017941 */ /* 0x000fea0003800200 */
.L_x_491:
[----:B------:R-:W-:Y:S01]  /*14b0*/  ISETP.GT.AND P0, PT, R15, 0xf, PT ;  /* 0x0000000f0f00780c */ /* 0x000fe20003f04270 */
[----:B---3--:R3:W1:Y:S01]  /*14c0*/  SHFL.DOWN PT, R6, R2, 0x10, 0x1f ;  /* 0x0a001f0002067f89 */ /* 0x00866200000e0000 */
[----:B------:R-:W-:Y:S01]  /*14d0*/  BSSY.RECONVERGENT B1, `(.L_x_493) ;  /* 0x000001d000017945 */ /* 0x000fe20003800200 */
[----:B--2---:R-:W-:Y:S02]  /*14e0*/  IMAD.MOV.U32 R17, RZ, RZ, R4 ;  /* 0x000000ffff117224 */ /* 0x004fe400078e0004 */
[----:B------:R3:W2:Y:S01]  /*14f0*/  SHFL.DOWN PT, R7, R3, 0x10, 0x1f ;  /* 0x0a001f0003077f89 */ /* 0x0006a200000e0000 */
[----:B------:R-:W-:Y:S02]  /*1500*/  IMAD.MOV.U32 R19, RZ, RZ, R10 ;  /* 0x000000ffff137224 */ /* 0x000fe400078e000a */
[----:B------:R-:W-:Y:S01]  /*1510*/  IMAD.MOV.U32 R12, RZ, RZ, R2 ;  /* 0x000000ffff0c7224 */ /* 0x000fe200078e0002 */
[----:B0-----:R3:W0:Y:S01]  /*1520*/  SHFL.DOWN PT, R9, R4, 0x10, 0x1f ;  /* 0x0a001f0004097f89 */ /* 0x00162200000e0000 */
[----:B----4-:R-:W-:-:S03]  /*1530*/  IMAD.MOV.U32 R13, RZ, RZ, R3 ;  /* 0x000000ffff0d7224 */ /* 0x010fc600078e0003 */
[----:B------:R3:W4:Y:S01]  /*1540*/  SHFL.DOWN PT, R11, R10, 0x10, 0x1f ;  /* 0x0a001f000a0b7f89 */ /* 0x00072200000e0000 */
[----:B------:R-:W-:Y:S05]  /*1550*/  @P0 BRA `(.L_x_494) ;  /* 0x0000000000500947 */ /* 0x000fea0003800000 */
[----:B-12---:R-:W-:Y:S01]  /*1560*/  DSETP.GEU.AND P0, PT, |R2|, |R6|, PT ;  /* 0x400000060200722a */ /* 0x006fe20003f0e200 */
[----:B0-----:R-:W-:Y:S01]  /*1570*/  IMAD.MOV.U32 R17, RZ, RZ, R9 ;  /* 0x000000ffff117224 */ /* 0x001fe200078e0009 */
        /* <DEDUP_REMOVED lines=18> */
.L_x_494:
[----:B------:R-:W-:Y:S05]  /*16a0*/  BSYNC.RECONVERGENT B1 ;  /* 0x0000000000017941 */ /* 0x000fea0003800200 */
.L_x_493:
[----:B------:R-:W-:Y:S01]  /*16b0*/  ISETP.NE.AND P0, PT, R15, RZ, PT ;  /* 0x000000ff0f00720c */ /* 0x000fe20003f05270 */
[----:B------:R-:W-:-:S12]  /*16c0*/  BSSY.RECONVERGENT B1, `(.L_x_495) ;  /* 0x000000b000017945 */ /* 0x000fd80003800200 */
[----:B------:R-:W-:Y:S05]  /*16d0*/  @P0 BRA `(.L_x_496) ;  /* 0x0000000000240947 */ /* 0x000fea0003800000 */
[----:B---3--:R-:W3:Y:S01]  /*16e0*/  S2R R4, SR_CgaCtaId ;  /* 0x0000000000047919 */ /* 0x008ee20000008800 */
[----:B------:R-:W-:Y:S01]  /*16f0*/  MOV R3, 0x400 ;  /* 0x0000040000037802 */ /* 0x000fe20000000f00 */
[----:B------:R-:W-:Y:S01]  /*1700*/  IMAD.MOV.U32 R18, RZ, RZ, R17 ;  /* 0x000000ffff127224 */ /* 0x000fe200078e0011 */
[----:B------:R-:W-:-:S04]  /*1710*/  SHF.R.U32.HI R2, RZ, 0x1, R5 ;  /* 0x00000001ff027819 */ /* 0x000fc80000011605 */
[----:B------:R-:W-:Y:S02]  /*1720*/  LOP3.LUT R2, R2, 0x1f0, RZ, 0xc0, !PT ;  /* 0x000001f002027812 */ /* 0x000fe400078ec0ff */
[----:B---3--:R-:W-:-:S05]  /*1730*/  LEA R3, R4, R3, 0x18 ;  /* 0x0000000304037211 */ /* 0x008fca00078ec0ff */
[----:B------:R-:W-:-:S05]  /*1740*/  IMAD.IADD R3, R2, 0x1, R3 ;  /* 0x0000000102037824 */ /* 0x000fca00078e0203 */
[----:B------:R3:W-:Y:S04]  /*1750*/  STS.64 [R3+0x10], R18 ;  /* 0x0000101203007388 */ /* 0x0007e80000000a00 */
[----:B------:R3:W-:Y:S02]  /*1760*/  STS.64 [R3+0x8], R12 ;  /* 0x0000080c03007388 */ /* 0x0007e40000000a00 */
.L_x_496:
[----:B------:R-:W-:Y:S05]  /*1770*/  BSYNC.RECONVERGENT B1 ;  /* 0x0000000000017941 */ /* 0x000fea0003800200 */
.L_x_495:
[----:B------:R-:W-:Y:S01]  /*1780*/  BAR.SYNC.DEFER_BLOCKING 0x0 ;  /* 0x0000000000007b1d */ /* 0x000fe20000010000 */
[----:B------:R-:W-:-:S13]  /*1790*/  ISETP.NE.AND P1, PT, R5, RZ, PT ;  /* 0x000000ff0500720c */ /* 0x000fda0003f25270 */
[----:B------:R-:W-:Y:S05]  /*17a0*/  @P1 BRA `(.L_x_497) ;  /* 0x0000004c00d41947 */ /* 0x000fea0003800000 */
[----:B---3--:R-:W3:Y:S01]  /*17b0*/  S2R R3, SR_CgaCtaId ;  /* 0x0000000000037919 */ /* 0x008ee20000008800 */
[----:B------:R-:W-:Y:S01]  /*17c0*/  MOV R2, 0x400 ;  /* 0x0000040000027802 */ /* 0x000fe20000000f00 */
[----:B------:R-:W-:Y:S03]  /*17d0*/  BSSY.RECONVERGENT B1, `(.L_x_498) ;  /* 0x000001a000017945 */ /* 0x000fe60003800200 */
[----:B---3--:R-:W-:-:S05]  /*17e0*/  LEA R32, R3, R2, 0x18 ;  /* 0x0000000203207211 */ /* 0x008fca00078ec0ff */
[----:B-1----:R-:W1:Y:S04]  /*17f0*/  LDS.64 R14, [R32+0x18] ;  /* 0x00001800200e7984 */ /* 0x002e680000000a00 */
[----:B0---4-:R-:W0:Y:S04]  /*1800*/  LDS.128 R8, [R32+0x20] ;  /* 0x0000200020087984 */ /* 0x011e280000000c00 */
[----:B------:R3:W4:Y:S04]  /*1810*/  LDS.64 R2, [R32+0x80] ;  /* 0x0000800020027984 */ /* 0x0007280000000a00 */
[----:B--2---:R3:W2:Y:S01]  /*1820*/  LDS.128 R4, [R32+0x30] ;  /* 0x0000300020047984 */ /* 0x0046a20000000c00 */
        /* <DEDUP_REMOVED lines=20> */
.L_x_499:
[----:B------:R-:W-:Y:S05]  /*1970*/  BSYNC.RECONVERGENT B1 ;  /* 0x0000000000017941 */ /* 0x000fea0003800200 */
.L_x_498:
[----:B------:R0:W1:Y:S01]  /*1980*/  LDS.128 R12, [R32+0x40] ;  /* 0x00004000200c7984 */ /* 0x0000620000000c00 */
[----:B------:R-:W-:Y:S01]  /*1990*/  DSETP.GEU.AND P0, PT, |R28|, |R10|, PT ;  /* 0x4000000a1c00722a */ /* 0x000fe20003f0e200 */
[----:B------:R-:W-:Y:S01]  /*19a0*/  BSSY.RECONVERGENT B1, `(.L_x_500) ;  /* 0x0000017000017945 */ /* 0x000fe20003800200 */
[----:B------:R-:W-:Y:S01]  /*19b0*/  IMAD.MOV.U32 R33, RZ, RZ, R4 ;  /* 0x000000ffff217224 */ /* 0x000fe200078e0004 */
[----:B------:R0:W2:Y:S01]  /*19c0*/  LDS.128 R16, [R32+0x50] ;  /* 0x0000500020107984 */ /* 0x0000a20000000c00 */
[----:B------:R-:W-:Y:S02]  /*19d0*/  IMAD.MOV.U32 R35, RZ, RZ, R5 ;  /* 0x000000ffff237224 */ /* 0x000fe400078e0005 */
[----:B------:R-:W-:Y:S01]  /*19e0*/  IMAD.MOV.U32 R8, RZ, RZ, R10 ;  /* 0x000000ffff087224 */ /* 0x000fe200078e000a */
[----:B------:R0:W3:Y:S01]  /*19f0*/  LDS.128 R20, [R32+0x60] ;  /* 0x0000600020147984 */ /* 0x0000e20000000c00 */
[----:B------:R-:W-:-:S03]  /*1a00*/  IMAD.MOV.U32 R9, RZ, RZ, R11 ;  /* 0x000000ffff097224 */ /* 0x000fc600078e000b */
[----:B------:R0:W4:Y:S03]  /*1a10*/  LDS.128 R24, [R32+0x70] ;  /* 0x0000700020187984 */ /* 0x0001260000000c00 */
        /* <DEDUP_REMOVED lines=15> */
.L_x_501:
[----:B------:R-:W-:Y:S05]  /*1b10*/  BSYNC.RECONVERGENT B1 ;  /* 0x0000000000017941 */ /* 0x000fea0003800200 */
.L_x_500:
        /* <DEDUP_REMOVED lines=21> */
.L_x_503:
[----:B------:R-:W-:Y:S05]  /*1c70*/  BSYNC.RECONVERGENT B1 ;  /* 0x0000000000017941 */ /* 0x000fea0003800200 */
.L_x_502:
[----:B------:R-:W-:Y:S01]  /*1c80*/  DSETP.GEU.AND P0, PT, |R4|, |R14|, PT ;  /* 0x4000000e0400722a */ /* 0x000fe20003f0e200 */
[----:B------:R-:W-:Y:S01]  /*1c90*/  BSSY.RECONVERGENT B1, `(.L_x_504) ;  /* 0x0000014000017945 */ /* 0x000fe20003800200 */
[----:B------:R-:W-:Y:S02]  /*1ca0*/  IMAD.MOV.U32 R6, RZ, RZ, R14 ;  /* 0x000000ffff067224 */ /* 0x000fe400078e000e */
[----:B------:R-:W-:Y:S02]  /*1cb0*/  IMAD.MOV.U32 R7, RZ, RZ, R15 ;  /* 0x000000ffff077224 */ /* 0x000fe400078e000f */
[----:B--2---:R-:W-:Y:S02]  /*1cc0*/  IMAD.MOV.U32 R9, RZ, RZ, R16 ;  /* 0x000000ffff097224 */ /* 0x004fe400078e0010 */
        /* <DEDUP_REMOVED lines=16> */
.L_x_505:
[----:B------:R-:W-:Y:S05]  /*1dd0*/  BSYNC.RECONVERGENT B1 ;  /* 0x0000000000017941 */ /* 0x000fea0003800200 */
.L_x_504:
        /* <DEDUP_REMOVED lines=21> */
.L_x_507:
[----:B------:R-:W-:Y:S05]  /*1f30*/  BSYNC.RECONVERGENT B1 ;  /* 0x0000000000017941 */ /* 0x000fea0003800200 */
.L_x_506:
[----:B------:R-:W-:Y:S01]  /*1f40*/  DSETP.GEU.AND P0, PT, |R4|, |R22|, PT ;  /* 0x400000160400722a */ /* 0x000fe20003f0e200 */
[----:B------:R-:W-:Y:S01]  /*1f50*/  BSSY.RECONVERGENT B1, `(.L_x_508) ;  /* 0x0000014000017945 */ /* 0x000fe20003800200 */
[----:B------:R-:W-:Y:S02]  /*1f60*/  IMAD.MOV.U32 R6, RZ, RZ, R22 ;  /* 0x000000ffff067224 */ /* 0x000fe400078e0016 */
[----:B------:R-:W-:Y:S02]  /*1f70*/  IMAD.MOV.U32 R7, RZ, RZ, R23 ;  /* 0x000000ffff077224 */ /* 0x000fe400078e0017 */
[----:B----4-:R-:W-:Y:S02]  /*1f80*/  IMAD.MOV.U32 R9, RZ, RZ, R24 ;  /* 0x000000ffff097224 */ /* 0x010fe400078e0018 */
        /* <DEDUP_REMOVED lines=16> */
.L_x_509:
[----:B------:R-:W-:Y:S05]  /*2090*/  BSYNC.RECONVERGENT B1 ;  /* 0x0000000000017941 */ /* 0x000fea0003800200 */
.L_x_508:
[----:B------:R-:W-:Y:S01]  /*20a0*/  DSETP.GEU.AND P0, PT, |R6|, |R26|, PT ;  /* 0x4000001a0600722a */ /* 0x000fe20003f0e200 */
[----:B------:R-:W-:Y:S02]  /*20b0*/  IMAD.MOV.U32 R12, RZ, RZ, R26 ;  /* 0x000000ffff0c7224 */ /* 0x000fe400078e001a */
[----:B------:R-:W-:Y:S02]  /*20c0*/  IMAD.MOV.U32 R13, RZ, RZ, R27 ;  /* 0x000000ffff0d7224 */ /* 0x000fe400078e001b */
        /* <DEDUP_REMOVED lines=18> */
.L_x_484:
        /* <DEDUP_REMOVED lines=8> */
[----:B------:R-:W-:Y:S01]  /*2270*/  ISETP.GT.AND P0, PT, R11, R4, PT ;  /* 0x000000040b00720c */ /* 0x000fe20003f04270 */
[----:B------:R-:W-:Y:S02]  /*2280*/  IMAD.IADD R9, R4, 0x1, R9 ;  /* 0x0000000104097824 */ /* 0x000fe400078e0209 */
[----:B------:R-:W-:-:S03]  /*2290*/  IMAD.MOV.U32 R11, RZ, RZ, R3 ;  /* 0x000000ffff0b7224 */ /* 0x000fc600078e0003 */
        /* <DEDUP_REMOVED lines=27> */
.L_x_511:
[----:B------:R-:W-:Y:S05]  /*2450*/  BSYNC.RECONVERGENT B1 ;  /* 0x0000000000017941 */ /* 0x000fea0003800200 */
.L_x_510:
[----:B------:R-:W-:Y:S01]  /*2460*/  VIADD R2, R7, 0x2 ;  /* 0x0000000207027836 */ /* 0x000fe20000000000 */
[----:B--2---:R1:W2:Y:S01]  /*2470*/  SHFL.DOWN PT, R12, R10, 0x2, R9 ;  /* 0x084000000a0c7989 */ /* 0x0042a200000e0009 */
[----:B------:R-:W-:Y:S01]  /*2480*/  BSSY.RECONVERGENT B1, `(.L_x_512) ;  /* 0x000001e000017945 */ /* 0x000fe20003800200 */
[----:B------:R-:W-:Y:S02]  /*2490*/  IMAD.MOV.U32 R8, RZ, RZ, R16 ;  /* 0x000000ffff087224 */ /* 0x000fe400078e0010 */
[----:B------:R-:W-:Y:S01]  /*24a0*/  ISETP.GT.AND P0, PT, R2, R9, PT ;  /* 0x000000090200720c */ /* 0x000fe20003f04270 */
[----:B---3--:R1:W3:Y:S01]  /*24b0*/  SHFL.DOWN PT, R13, R11, 0x2, R9 ;  /* 0x084000000b0d7989 */ /* 0x0082e200000e0009 */
[----:B------:R-:W-:Y:S02]  /*24c0*/  IMAD.MOV.U32 R14, RZ, RZ, R18 ;  /* 0x000000ffff0e7224 */ /* 0x000fe400078e0012 */
[----:B------:R-:W-:Y:S01]  /*24d0*/  IMAD.MOV.U32 R2, RZ, RZ, R10 ;  /* 0x000000ffff027224 */ /* 0x000fe200078e000a */
[----:B----4-:R1:W4:Y:S01]  /*24e0*/  SHFL.DOWN PT, R15, R16, 0x2, R9 ;  /* 0x08400000100f7989 */ /* 0x01032200000e0009 */
[----:B------:R-:W-:-:S03]  /*24f0*/  IMAD.MOV.U32 R3, RZ, RZ, R11 ;  /* 0x000000ffff037224 */ /* 0x000fc600078e000b */
[----:B0-----:R1:W0:Y:S04]  /*2500*/  SHFL.DOWN PT, R17, R18, 0x2, R9 ;  /* 0x0840000012117989 */ /* 0x00122800000e0009 */
[----:B------:R-:W-:Y:S05]  /*2510*/  @P0 BRA `(.L_x_513) ;  /* 0x0000000000500947 */ /* 0x000fea0003800000 */
[----:B--23--:R-:W-:Y:S01]  /*2520*/  DSETP.GEU.AND P0, PT, |R10|, |R12|, PT ;  /* 0x4000000c0a00722a */ /* 0x00cfe20003f0e200 */
[----:B----4-:R-:W-:Y:S02]  /*2530*/  IMAD.MOV.U32 R8, RZ, RZ, R15 ;  /* 0x000000ffff087224 */ /* 0x010fe400078e000f */
[----:B0-----:R-:W-:Y:S02]  /*2540*/  IMAD.MOV.U32 R14, RZ, RZ, R17 ;  /* 0x000000ffff0e7224 */ /* 0x001fe400078e0011 */
        /* <DEDUP_REMOVED lines=17> */
.L_x_513:
[----:B------:R-:W-:Y:S05]  /*2660*/  BSYNC.RECONVERGENT B1 ;  /* 0x0000000000017941 */ /* 0x000fea0003800200 */
.L_x_512:
[----:B------:R-:W-:Y:S01]  /*2670*/  VIADD R6, R7, 0x4 ;  /* 0x0000000407067836 */ /* 0x000fe20000000000 */
[----:B--2---:R2:W2:Y:S01]  /*2680*/  SHFL.DOWN PT, R12, R2, 0x4, R9 ;  /* 0x08800000020c7989 */ /* 0x0044a200000e0009 */
[----:B------:R-:W-:Y:S01]  /*2690*/  BSSY.RECONVERGENT B1, `(.L_x_514) ;  /* 0x000001e000017945 */ /* 0x000fe20003800200 */
[----:B-1----:R-:W-:Y:S02]  /*26a0*/  IMAD.MOV.U32 R16, RZ, RZ, R14 ;  /* 0x000000ffff107224 */ /* 0x002fe400078e000e */
        /* <DEDUP_REMOVED lines=28> */
.L_x_515:
[----:B------:R-:W-:Y:S05]  /*2870*/  BSYNC.RECONVERGENT B1 ;  /* 0x0000000000017941 */ /* 0x000fea0003800200 */
.L_x_514:
[----:B--2---:R-:W-:Y:S01]  /*2880*/  VIADD R2, R7, 0x8 ;  /* 0x0000000807027836 */ /* 0x004fe20000000000 */
[----:B------:R2:W2:Y:S01]  /*2890*/  SHFL.DOWN PT, R12, R10, 0x8, R9 ;  /* 0x090000000a0c7989 */ /* 0x0004a200000e0009 */
        /* <DEDUP_REMOVED lines=30> */
.L_x_517:
[----:B------:R-:W-:Y:S05]  /*2a80*/  BSYNC.RECONVERGENT B1 ;  /* 0x0000000000017941 */ /* 0x000fea0003800200 */
.L_x_516:
[----:B-1----:R-:W-:Y:S01]  /*2a90*/  VIADD R6, R7, 0x10 ;  /* 0x0000001007067836 */ /* 0x002fe20000000000 */
[----:B--2---:R1:W2:Y:S01]  /*2aa0*/  SHFL.DOWN PT, R10, R2, 0x10, R9 ;  /* 0x0a000000020a7989 */ /* 0x0042a200000e0009 */
[----:B------:R-:W-:Y:S01]  /*2ab0*/  BSSY.RECONVERGENT B1, `(.L_x_518) ;  /* 0x000001e000017945 */ /* 0x000fe20003800200 */
[----:B0-----:R-:W-:Y:S01]  /*2ac0*/  IMAD.MOV.U32 R17, RZ, RZ, R8 ;  /* 0x000000ffff117224 */ /* 0x001fe200078e0008 */
[----:B------:R-:W-:Y:S01]  /*2ad0*/  MOV R19, R14 ;  /* 0x0000000e00137202 */ /* 0x000fe20000000f00 */
[----:B------:R1:W0:Y:S01]  /*2ae0*/  SHFL.DOWN PT, R11, R3, 0x10, R9 ;  /* 0x0a000000030b7989 */ /* 0x00022200000e0009 */
[----:B------:R-:W-:Y:S01]  /*2af0*/  ISETP.GT.AND P0, PT, R6, R9, PT ;  /* 0x000000090600720c */ /* 0x000fe20003f04270 */
[----:B------:R-:W-:Y:S02]  /*2b00*/  IMAD.MOV.U32 R12, RZ, RZ, R2 ;  /* 0x000000ffff0c7224 */ /* 0x000fe400078e0002 */
[----:B----4-:R1:W4:Y:S01]  /*2b10*/  SHFL.DOWN PT, R15, R8, 0x10, R9 ;  /* 0x0a000000080f7989 */ /* 0x01032200000e0009 */
[----:B---3--:R-:W-:-:S03]  /*2b20*/  IMAD.MOV.U32 R13, RZ, RZ, R3 ;  /* 0x000000ffff0d7224 */ /* 0x008fc600078e0003 */
[----:B------:R1:W3:Y:S06]  /*2b30*/  SHFL.DOWN PT, R21, R14, 0x10, R9 ;  /* 0x0a0000000e157989 */ /* 0x0002ec00000e0009 */
[----:B------:R-:W-:Y:S05]  /*2b40*/  @P0 BRA `(.L_x_519) ;  /* 0x0000000000500947 */ /* 0x000fea0003800000 */
[----:B0-2---:R-:W-:Y:S01]  /*2b50*/  DSETP.GEU.AND P0, PT, |R2|, |R10|, PT ;  /* 0x4000000a0200722a */ /* 0x005fe20003f0e200 */
        /* <DEDUP_REMOVED lines=19> */
.L_x_519:
[----:B------:R-:W-:Y:S05]  /*2c90*/  BSYNC.RECONVERGENT B1 ;  /* 0x0000000000017941 */ /* 0x000fea0003800200 */
.L_x_518:
[----:B------:R-:W-:Y:S01]  /*2ca0*/  ISETP.NE.AND P0, PT, R7, RZ, PT ;  /* 0x000000ff0700720c */ /* 0x000fe20003f05270 */
[----:B------:R-:W-:-:S12]  /*2cb0*/  BSSY.RECONVERGENT B1, `(.L_x_520) ;  /* 0x000000b000017945 */ /* 0x000fd80003800200 */
[----:B------:R-:W-:Y:S05]  /*2cc0*/  @P0 BRA `(.L_x_521) ;  /* 0x0000000000240947 */ /* 0x000fea0003800000 */
[----:B------:R-:W5:Y:S01]  /*2cd0*/  S2R R6, SR_CgaCtaId ;  /* 0x0000000000067919 */ /* 0x000f620000008800 */
[----:B-1----:R-:W-:Y:S01]  /*2ce0*/  MOV R3, 0x400 ;  /* 0x0000040000037802 */ /* 0x002fe20000000f00 */
[----:B------:R-:W-:Y:S01]  /*2cf0*/  IMAD.MOV.U32 R18, RZ, RZ, R17 ;  /* 0x000000ffff127224 */ /* 0x000fe200078e0011 */
[----:B------:R-:W-:-:S04]  /*2d00*/  SHF.R.U32.HI R2, RZ, 0x1, R5 ;  /* 0x00000001ff027819 */ /* 0x000fc80000011605 */
[----:B------:R-:W-:Y:S02]  /*2d10*/  LOP3.LUT R2, R2, 0x1f0, RZ, 0xc0, !PT ;  /* 0x000001f002027812 */ /* 0x000fe400078ec0ff */
[----:B-----5:R-:W-:-:S05]  /*2d20*/  LEA R3, R6, R3, 0x18 ;  /* 0x0000000306037211 */ /* 0x020fca00078ec0ff */
[----:B------:R-:W-:-:S05]  /*2d30*/  IMAD.IADD R3, R2, 0x1, R3 ;  /* 0x0000000102037824 */ /* 0x000fca00078e0203 */
[----:B------:R1:W-:Y:S04]  /*2d40*/  STS.64 [R3+0x10], R18 ;  /* 0x0000101203007388 */ /* 0x0003e80000000a00 */
[----:B------:R1:W-:Y:S02]  /*2d50*/  STS.64 [R3+0x8], R12 ;  /* 0x0000080c03007388 */ /* 0x0003e40000000a00 */
.L_x_521:
[----:B------:R-:W-:Y:S05]  /*2d60*/  BSYNC.RECONVERGENT B1 ;  /* 0x0000000000017941 */ /* 0x000fea0003800200 */
.L_x_520:
[----:B------:R-:W-:Y:S01]  /*2d70*/  BAR.SYNC.DEFER_BLOCKING 0x0 ;  /* 0x0000000000007b1d */ /* 0x000fe20000010000 */
[----:B------:R-:W-:-:S13]  /*2d80*/  ISETP.NE.AND P1, PT, R5, RZ, PT ;  /* 0x000000ff0500720c */ /* 0x000fda0003f25270 */
[----:B------:R-:W-:Y:S05]  /*2d90*/  @P1 BRA `(.L_x_497) ;  /* 0x0000003800581947 */ /* 0x000fea0003800000 */
[----:B------:R-:W-:Y:S01]  /*2da0*/  ISETP.GE.AND P0, PT, R4, 0x21, PT ;  /* 0x000000210400780c */ /* 0x000fe20003f06270 */
[----:B0-----:R-:W-:Y:S02]  /*2db0*/  IMAD.MOV.U32 R11, RZ, RZ, R17 ;  /* 0x000000ffff0b7224 */ /* 0x001fe400078e0011 */
[----:B-1----:R-:W-:Y:S02]  /*2dc0*/  IMAD.MOV.U32 R14, RZ, RZ, R19 ;  /* 0x000000ffff0e7224 */ /* 0x002fe400078e0013 */
        /* <DEDUP_REMOVED lines=29> */
.L_x_523:
[----:B------:R-:W-:Y:S05]  /*2fa0*/  BSYNC.RECONVERGENT B1 ;  /* 0x0000000000017941 */ /* 0x000fea0003800200 */
.L_x_522:
[----:B------:R-:W-:Y:S01]  /*2fb0*/  ISETP.GE.AND P0, PT, R4, 0x41, PT ;  /* 0x000000410400780c */ /* 0x000fe20003f06270 */
[----:B------:R-:W-:Y:S02]  /*2fc0*/  IMAD.MOV.U32 R5, RZ, RZ, R11 ;  /* 0x000000ffff057224 */ /* 0x000fe400078e000b */
[----:B--2---:R-:W-:Y:S02]  /*2fd0*/  IMAD.MOV.U32 R10, RZ, RZ, R14 ;  /* 0x000000ffff0a7224 */ /* 0x004fe400078e000e */
        /* <DEDUP_REMOVED lines=29> */
.L_x_525:
[----:B------:R-:W-:Y:S05]  /*31b0*/  BSYNC.RECONVERGENT B1 ;  /* 0x0000000000017941 */ /* 0x000fea0003800200 */
.L_x_524:
        /* <DEDUP_REMOVED lines=32> */
.L_x_527:
[----:B------:R-:W-:Y:S05]  /*33c0*/  BSYNC.RECONVERGENT B1 ;  /* 0x0000000000017941 */ /* 0x000fea0003800200 */
.L_x_526:
        /* <DEDUP_REMOVED lines=32> */
.L_x_529:
[----:B------:R-:W-:Y:S05]  /*35d0*/  BSYNC.RECONVERGENT B1 ;  /* 0x0000000000017941 */ /* 0x000fea0003800200 */
.L_x_528:
        /* <DEDUP_REMOVED lines=32> */
.L_x_531:
[----:B------:R-:W-:Y:S05]  /*37e0*/  BSYNC.RECONVERGENT B1 ;  /* 0x0000000000017941 */ /* 0x000fea0003800200 */
.L_x_530:
        /* <DEDUP_REMOVED lines=32> */
.L_x_533:
[----:B------:R-:W-:Y:S05]  /*39f0*/  BSYNC.RECONVERGENT B1 ;  /* 0x0000000000017941 */ /* 0x000fea0003800200 */
.L_x_532:
        /* <DEDUP_REMOVED lines=32> */
.L_x_465:
[----:B------:R-:W0:Y:S01]  /*3c00*/  S2R R4, SR_TID.X ;  /* 0x0000000000047919 */ /* 0x000e220000002100 */
[----:B------:R-:W1:Y:S01]  /*3c10*/  LDCU.128 UR12, c[0x0][0x380] ;  /* 0x00007000ff0c77ac */ /* 0x000e620008000c00 */
[----:B------:R-:W-:Y:S02]  /*3c20*/  SHF.R.S32.HI R5, RZ, 0x1f, R10 ;  /* 0x0000001fff057819 */ /* 0x000fe4000001140a */
[----:B0-----:R-:W-:-:S04]  /*3c30*/  IADD3 R2, P0, PT, R10, R4, RZ ;  /* 0x000000040a027210 */ /* 0x001fc80007f1e0ff */
[----:B-1----:R-:W-:Y:S01]  /*3c40*/  LEA R8, P1, R2, UR12, 0x3 ;  /* 0x0000000c02087c11 */ /* 0x002fe2000f8218ff */
[----:B------:R-:W-:-:S05]  /*3c50*/  IMAD.X R3, RZ, RZ, R5, P0 ;  /* 0x000000ffff037224 */ /* 0x000fca00000e0605 */
[----:B------:R-:W-:-:S05]  /*3c60*/  LEA.HI.X R9, R2, UR13, R3, 0x3, P1 ;  /* 0x0000000d02097c11 */ /* 0x000fca00088f1c03 */
[----:B------:R-:W2:Y:S04]  /*3c70*/  LDG.E.64 R12, desc[UR10][R8.64] ;  /* 0x0000000a080c7981 */ /* 0x000ea8000c1e1b00 */
[----:B------:R-:W2:Y:S04]  /*3c80*/  LDG.E.64 R14, desc[UR10][R8.64+0x800] ;  /* 0x0008000a080e7981 */ /* 0x000ea8000c1e1b00 */
[----:B------:R-:W3:Y:S04]  /*3c90*/  LDG.E.64 R16, desc[UR10][R8.64+0x1000] ;  /* 0x0010000a08107981 */ /* 0x000ee8000c1e1b00 */
[----:B------:R-:W4:Y:S04]  /*3ca0*/  LDG.E.64 R18, desc[UR10][R8.64+0x1800] ;  /* 0x0018000a08127981 */ /* 0x000f28000c1e1b00 */
[----:B------:R0:W5:Y:S01]  /*3cb0*/  LDG.E.64 R2, desc[UR10][R8.64+0x2000] ;  /* 0x0020000a08027981 */ /* 0x000162000c1e1b00 */
[----:B------:R-:W-:Y:S01]  /*3cc0*/  BSSY.RECONVERGENT B1, `(.L_x_534) ;  /* 0x000001f000017945 */ /* 0x000fe20003800200 */
[C---:B0-----:R-:W-:Y:S01]  /*3cd0*/  LOP3.LUT R8, R4.reuse, 0x400, RZ, 0xfc, !PT ;  /* 0x0000040004087812 */ /* 0x041fe200078efcff */
[----:B------:R-:W-:Y:S01]  /*3ce0*/  VIADD R9, R4, 0x200 ;  /* 0x0000020004097836 */ /* 0x000fe20000000000 */
[----:B--2---:R-:W-:-:S06]  /*3cf0*/  DSETP.GEU.AND P0, PT, |R12|, |R14|, PT ;  /* 0x4000000e0c00722a */ /* 0x004fcc0003f0e200 */
[----:B------:R-:W-:Y:S02]  /*3d00*/  FSEL R12, R12, R14, P0 ;  /* 0x0000000e0c0c7208 */ /* 0x000fe40000000000 */
[----:B------:R-:W-:Y:S02]  /*3d10*/  FSEL R13, R13, R15, P0 ;  /* 0x0000000f0d0d7208 */ /* 0x000fe40000000000 */
[----:B------:R-:W-:-:S04]  /*3d20*/  IADD3 R14, P1, PT, R10, UR14, RZ ;  /* 0x0000000e0a0e7c10 */ /* 0x000fc8000ff3e0ff */
[----:B---3--:R-:W-:Y:S01]  /*3d30*/  DSETP.GEU.AND P2, PT, |R12|, |R16|, PT ;  /* 0x400000100c00722a */ /* 0x008fe20003f4e200 */
[----:B------:R-:W-:-:S05]  /*3d40*/  IADD3 R6, P5, PT, R8, R14, RZ ;  /* 0x0000000e08067210 */ /* 0x000fca0007fbe0ff */
[----:B------:R-:W-:Y:S02]  /*3d50*/  FSEL R12, R12, R16, P2 ;  /* 0x000000100c0c7208 */ /* 0x000fe40001000000 */
[----:B------:R-:W-:-:S06]  /*3d60*/  FSEL R13, R13, R17, P2 ;  /* 0x000000110d0d7208 */ /* 0x000fcc0001000000 */
[----:B----4-:R-:W-:-:S06]  /*3d70*/  DSETP.GEU.AND P3, PT, |R12|, |R18|, PT ;  /* 0x400000120c00722a */ /* 0x010fcc0003f6e200 */
[----:B------:R-:W-:Y:S02]  /*3d80*/  FSEL R10, R12, R18, P3 ;  /* 0x000000120c0a7208 */ /* 0x000fe40001800000 */
[----:B------:R-:W-:Y:S02]  /*3d90*/  FSEL R11, R13, R19, P3 ;  /* 0x000000130d0b7208 */ /* 0x000fe40001800000 */
[----:B------:R-:W-:Y:S01]  /*3da0*/  IADD3.X R12, PT, PT, R5, UR15, RZ, P1, !PT ;  /* 0x0000000f050c7c10 */ /* 0x000fe20008ffe4ff */
[C---:B------:R-:W-:Y:S01]  /*3db0*/  VIADD R5, R4.reuse, 0x100 ;  /* 0x0000010004057836 */ /* 0x040fe20000000000 */
[----:B------:R-:W-:Y:S02]  /*3dc0*/  ISETP.LE.AND P1, PT, R7, UR6, PT ;  /* 0x0000000607007c0c */ /* 0x000fe4000bf23270 */
[----:B-----5:R-:W-:Y:S02]  /*3dd0*/  DSETP.GEU.AND P4, PT, |R10|, |R2|, PT ;  /* 0x400000020a00722a */ /* 0x020fe40003f8e200 */
[----:B------:R-:W-:Y:S01]  /*3de0*/  @P2 SEL R9, R4, R5, P0 ;  /* 0x0000000504092207 */ /* 0x000fe20000000000 */
[----:B------:R-:W-:-:S02]  /*3df0*/  IMAD.X R5, RZ, RZ, R12, P5 ;  /* 0x000000ffff057224 */ /* 0x000fc400028e060c */
[----:B------:R-:W-:-:S09]  /*3e00*/  @!P3 VIADD R9, R4, 0x300 ;  /* 0x000003000409b836 */ /* 0x000fd20000000000 */
        /* <DEDUP_REMOVED lines=10> */
.L_x_535:
[----:B------:R-:W-:Y:S05]  /*3eb0*/  BSYNC.RECONVERGENT B1 ;  /* 0x0000000000017941 */ /* 0x000fea0003800200 */
.L_x_534:
        /* <DEDUP_REMOVED lines=12> */
[----:B------:R-:W-:-:S05]  /*3f80*/  IMAD.MOV.U32 R11, RZ, RZ, 0x500 ;  /* 0x00000500ff0b7424 */ /* 0x000fca00078e00ff */
[----:B------:R-:W2:Y:S01]  /*3f90*/  ATOMG.E.ADD.STRONG.GPU PT, R10, desc[UR10][R8.64], R11 ;  /* 0x8000000b080a79a8 */ /* 0x000ea200081ef10a */
[----:B------:R-:W0:Y:S01]  /*3fa0*/  S2UR UR5, SR_CgaCtaId ;  /* 0x00000000000579c3 */ /* 0x000e220000008800 */
[----:B------:R-:W-:Y:S02]  /*3fb0*/  UMOV UR4, 0x400 ;  /* 0x0000040000047882 */ /* 0x000fe40000000000 */
[----:B0-----:R-:W-:Y:S01]  /*3fc0*/  ULEA UR4, UR5, UR4, 0x18 ;  /* 0x0000000405047291 */ /* 0x001fe2000f8ec0ff */
[----:B--2---:R-:W-:-:S08]  /*3fd0*/  VIADD R10, R10, UR6 ;  /* 0x000000060a0a7c36 */ /* 0x004fd00008000000 */
[----:B------:R0:W-:Y:S03]  /*3fe0*/  STS [UR4+0x98], R10 ;  /* 0x0000980aff007988 */ /* 0x0001e60008000804 */
.L_x_538:
[----:B------:R-:W-:Y:S05]  /*3ff0*/  BSYNC.RECONVERGENT B1 ;  /* 0x0000000000017941 */ /* 0x000fea0003800200 */
.L_x_537:
[----:B------:R-:W1:Y:S08]  /*4000*/  S2UR UR5, SR_CgaCtaId ;  /* 0x00000000000579c3 */ /* 0x000e700000008800 */
[----:B------:R-:W-:Y:S06]  /*4010*/  BAR.SYNC.DEFER_BLOCKING 0x0 ;  /* 0x0000000000007b1d */ /* 0x000fec0000010000 */
[----:B------:R-:W-:-:S02]  /*4020*/  UMOV UR4, 0x400 ;  /* 0x0000040000047882 */ /* 0x000fc40000000000 */
[----:B-1----:R-:W-:-:S06]  /*4030*/  ULEA UR4, UR5, UR4, 0x18 ;  /* 0x0000000405047291 */ /* 0x002fcc000f8ec0ff */
[----:B------:R-:W-:-:S05]  /*4040*/  IMAD.U32 R14, RZ, RZ, UR4 ;  /* 0x00000004ff0e7e24 */ /* 0x000fca000f8e00ff */
[----:B------:R-:W0:Y:S02]  /*4050*/  LDS R12, [R14+0x98] ;  /* 0x000098000e0c7984 */ /* 0x000e240000000800 */
[----:B0-----:R-:W-:-:S05]  /*4060*/  VIADD R10, R12, 0x500 ;  /* 0x000005000c0a7836 */ /* 0x001fca0000000000 */
[----:B------:R-:W-:-:S13]  /*4070*/  ISETP.GT.AND P0, PT, R10, R7, PT ;  /* 0x000000070a00720c */ /* 0x000fda0003f04270 */
[----:B------:R-:W-:Y:S05]  /*4080*/  @P0 BRA `(.L_x_539) ;  /* 0x0000000400900947 */ /* 0x000fea0003800000 */
[----:B------:R-:W-:Y:S01]  /*4090*/  BSSY.RECONVERGENT B1, `(.L_x_539) ;  /* 0x0000063000017945 */ /* 0x000fe20003800200 */
[----:B------:R-:W-:Y:S01]  /*40a0*/  IMAD.MOV.U32 R20, RZ, RZ, R2 ;  /* 0x000000ffff147224 */ /* 0x000fe200078e0002 */
[----:B------:R-:W0:Y:S01]  /*40b0*/  LDCU UR7, c[0x0][0x398] ;  /* 0x00007300ff0777ac */ /* 0x000e220008000800 */
[----:B------:R-:W-:Y:S02]  /*40c0*/  IMAD.MOV.U32 R21, RZ, RZ, R3 ;  /* 0x000000ffff157224 */ /* 0x000fe400078e0003 */
[----:B------:R-:W-:Y:S01]  /*40d0*/  IMAD.MOV.U32 R27, RZ, RZ, R6 ;  /* 0x000000ffff1b7224 */ /* 0x000fe200078e0006 */
[----:B------:R-:W1:Y:S01]  /*40e0*/  LDCU.128 UR12, c[0x0][0x380] ;  /* 0x00007000ff0c77ac */ /* 0x000e620008000c00 */
[----:B------:R-:W-:-:S07]  /*40f0*/  IMAD.MOV.U32 R22, RZ, RZ, R5 ;  /* 0x000000ffff167224 */ /* 0x000fce00078e0005 */
.L_x_542:
[----:B------:R-:W-:-:S04]  /*4100*/  IADD3 R28, P0, PT, R4, R12, RZ ;  /* 0x0000000c041c7210 */ /* 0x000fc80007f1e0ff */
[----:B------:R-:W-:Y:S02]  /*4110*/  LEA.HI.X.SX32 R25, R12, RZ, 0x1, P0 ;  /* 0x000000ff0c197211 */ /* 0x000fe400000f0eff */
[----:B-1----:R-:W-:-:S04]  /*4120*/  LEA R6, P0, R28, UR12, 0x3 ;  /* 0x0000000c1c067c11 */ /* 0x002fc8000f8018ff */
[----:B------:R-:W-:-:S05]  /*4130*/  LEA.HI.X R7, R28, UR13, R25, 0x3, P0 ;  /* 0x0000000d1c077c11 */ /* 0x000fca00080f1c19 */
[----:B------:R-:W2:Y:S04]  /*4140*/  LDG.E.64 R18, desc[UR10][R6.64] ;  /* 0x0000000a06127981 */ /* 0x000ea8000c1e1b00 */
[----:B------:R-:W3:Y:S04]  /*4150*/  LDG.E.64 R16, desc[UR10][R6.64+0x800] ;  /* 0x0008000a06107981 */ /* 0x000ee8000c1e1b00 */
[----:B------:R-:W4:Y:S04]  /*4160*/  LDG.E.64 R12, desc[UR10][R6.64+0x1000] ;  /* 0x0010000a060c7981 */ /* 0x000f28000c1e1b00 */
[----:B------:R-:W4:Y:S01]  /*4170*/  LDG.E.64 R10, desc[UR10][R6.64+0x1800] ;  /* 0x0018000a060a7981 */ /* 0x000f22000c1e1b00 */
[----:B------:R-:W-:-:S03]  /*4180*/  IADD3 R28, P0, PT, R28, UR14, RZ ;  /* 0x0000000e1c1c7c10 */ /* 0x000fc6000ff1e0ff */
[----:B------:R1:W5:Y:S01]  /*4190*/  LDG.E.64 R2, desc[UR10][R6.64+0x2000] ;  /* 0x0020000a06027981 */ /* 0x000362000c1e1b00 */
[----:B------:R-:W-:Y:S01]  /*41a0*/  IADD3.X R25, PT, PT, R25, UR15, RZ, P0, !PT ;  /* 0x0000000f19197c10 */ /* 0x000fe200087fe4ff */
[----:B------:R-:W-:Y:S01]  /*41b0*/  BSSY.RECONVERGENT B2, `(.L_x_540) ;  /* 0x0000038000027945 */ /* 0x000fe20003800200 */
[----:B------:R-:W-:Y:S01]  /*41c0*/  BAR.SYNC.DEFER_BLOCKING 0x0 ;  /* 0x0000000000007b1d */ /* 0x000fe20000010000 */
[C---:B------:R-:W-:Y:S02]  /*41d0*/  IADD3 R24, P4, PT, R28.reuse, 0x200, RZ ;  /* 0x000002001c187810 */ /* 0x040fe40007f9e0ff */
[C---:B------:R-:W-:Y:S02]  /*41e0*/  IADD3 R15, P5, PT, R28.reuse, 0x300, RZ ;  /* 0x000003001c0f7810 */ /* 0x040fe40007fbe0ff */
[C---:B------:R-:W-:Y:S02]  /*41f0*/  IADD3 R23, P3, PT, R28.reuse, 0x100, RZ ;  /* 0x000001001c177810 */ /* 0x040fe40007f7e0ff */
[----:B-1----:R-:W-:-:S02]  /*4200*/  IADD3 R6, P6, PT, R28, 0x400, RZ ;  /* 0x000004001c067810 */ /* 0x002fc40007fde0ff */
[----:B------:R-:W-:Y:S01]  /*4210*/  IADD3.X R26, PT, PT, RZ, R25, RZ, P3, !PT ;  /* 0x00000019ff1a7210 */ /* 0x000fe20001ffe4ff */
[----:B--2---:R-:W-:-:S14]  /*4220*/  DSETP.GEU.AND P2, PT, |R20|, |R18|, PT ;  /* 0x400000121400722a */ /* 0x004fdc0003f4e200 */
[----:B------:R-:W-:-:S04]  /*4230*/  @P2 ISETP.GE.U32.AND P0, PT, R27, R28, PT ;  /* 0x0000001c1b00220c */ /* 0x000fc80003f06070 */
[----:B------:R-:W-:-:S13]  /*4240*/  @P2 ISETP.GE.AND.EX P0, PT, R22, R25, PT, P0 ;  /* 0x000000191600220c */ /* 0x000fda0003f06300 */
[----:B------:R-:W-:-:S06]  /*4250*/  @P2 DSETP.LT.OR P0, PT, |R18|, |R20|, !P0 ;  /* 0x400000141200222a */ /* 0x000fcc0004701600 */
[----:B------:R-:W-:Y:S02]  /*4260*/  @P2 FSEL R5, R20, R18, P0 ;  /* 0x0000001214052208 */ /* 0x000fe40000000000 */
[----:B------:R-:W-:Y:S01]  /*4270*/  @P2 FSEL R20, R21, R19, P0 ;  /* 0x0000001315142208 */ /* 0x000fe20000000000 */
[----:B------:R-:W-:Y:S01]  /*4280*/  IMAD.X R21, RZ, RZ, R25, P4 ;  /* 0x000000ffff157224 */ /* 0x000fe200020e0619 */
[----:B------:R-:W-:Y:S01]  /*4290*/  @P2 SEL R28, R27, R28, P0 ;  /* 0x0000001c1b1c2207 */ /* 0x000fe20000000000 */
[----:B------:R-:W-:Y:S02]  /*42a0*/  @P2 IMAD.MOV.U32 R18, RZ, RZ, R5 ;  /* 0x000000ffff122224 */ /* 0x000fe400078e0005 */
[----:B------:R-:W-:Y:S02]  /*42b0*/  @P2 IMAD.MOV.U32 R19, RZ, RZ, R20 ;  /* 0x000000ffff132224 */ /* 0x000fe400078e0014 */
[--C-:B------:R-:W-:Y:S02]  /*42c0*/  IMAD.X R20, RZ, RZ, R25.reuse, P5 ;  /* 0x000000ffff147224 */ /* 0x100fe400028e0619 */
[----:B------:R-:W-:Y:S01]  /*42d0*/  IMAD.X R5, RZ, RZ, R25, P6 ;  /* 0x000000ffff057224 */ /* 0x000fe200030e0619 */
[----:B------:R-:W-:Y:S01]  /*42e0*/  @P2 SEL R25, R22, R25, P0 ;  /* 0x0000001916192207 */ /* 0x000fe20000000000 */
        /* <DEDUP_REMOVED lines=20> */
[----:B------:R-:W-:-:S05]  /*4430*/  ISETP.NE.AND P2, PT, R4, RZ, PT ;  /* 0x000000ff0400720c */ /* 0x000fca0003f45270 */
[----:B------:R-:W-:-:S14]  /*4440*/  DSETP.GEU.AND P1, PT, |R12|, |R10|, PT ;  /* 0x4000000a0c00722a */ /* 0x000fdc0003f2e200 */
[----:B------:R-:W-:-:S04]  /*4450*/  @P1 ISETP.GE.U32.AND P0, PT, R24, R15, PT ;  /* 0x0000000f1800120c */ /* 0x000fc80003f06070 */
[----:B------:R-:W-:-:S13]  /*4460*/  @P1 ISETP.GE.AND.EX P0, PT, R21, R20, PT, P0 ;  /* 0x000000141500120c */ /* 0x000fda0003f06300 */
[----:B------:R-:W-:-:S06]  /*4470*/  @P1 DSETP.LT.OR P0, PT, |R10|, |R12|, !P0 ;  /* 0x4000000c0a00122a */ /* 0x000fcc0004701600 */
[----:B------:R-:W-:Y:S02]  /*4480*/  @P1 FSEL R16, R12, R10, P0 ;  /* 0x0000000a0c101208 */ /* 0x000fe40000000000 */
[----:B------:R-:W-:Y:S01]  /*4490*/  @P1 FSEL R13, R13, R11, P0 ;  /* 0x0000000b0d0d1208 */ /* 0x000fe20000000000 */
[----:B------:R-:W-:Y:S06]  /*44a0*/  @P2 BRA `(.L_x_541) ;  /* 0x0000000000202947 */ /* 0x000fec0003800000 */
[----:B------:R-:W-:-:S05]  /*44b0*/  IMAD.MOV.U32 R17, RZ, RZ, 0x500 ;  /* 0x00000500ff117424 */ /* 0x000fca00078e00ff */
[----:B------:R-:W2:Y:S01]  /*44c0*/  ATOMG.E.ADD.STRONG.GPU PT, R7, desc[UR10][R8.64], R17 ;  /* 0x80000011080779a8 */ /* 0x000ea200081ef10a */
[----:B------:R-:W1:Y:S01]  /*44d0*/  S2UR UR5, SR_CgaCtaId ;  /* 0x00000000000579c3 */ /* 0x000e620000008800 */
[----:B------:R-:W-:Y:S02]  /*44e0*/  UMOV UR4, 0x400 ;  /* 0x0000040000047882 */ /* 0x000fe40000000000 */
[----:B-1----:R-:W-:-:S06]  /*44f0*/  ULEA UR4, UR5, UR4, 0x18 ;  /* 0x0000000405047291 */ /* 0x002fcc000f8ec0ff */
[----:B------:R-:W-:Y:S02]  /*4500*/  IMAD.U32 R14, RZ, RZ, UR4 ;  /* 0x00000004ff0e7e24 */ /* 0x000fe4000f8e00ff */
[----:B--2---:R-:W-:-:S05]  /*4510*/  VIADD R7, R7, UR6 ;  /* 0x0000000607077c36 */ /* 0x004fca0008000000 */
[----:B------:R1:W-:Y:S02]  /*4520*/  STS [R14+0x98], R7 ;  /* 0x000098070e007388 */ /* 0x0003e40000000800 */
.L_x_541:
[----:B0-----:R-:W-:Y:S05]  /*4530*/  BSYNC.RECONVERGENT B2 ;  /* 0x0000000000027941 */ /* 0x001fea0003800200 */
.L_x_540:
[----:B------:R-:W-:Y:S01]  /*4540*/  BAR.SYNC.DEFER_BLOCKING 0x0 ;  /* 0x0000000000007b1d */ /* 0x000fe20000010000 */
[----:B------:R-:W-:Y:S01]  /*4550*/  @P1 IMAD.MOV.U32 R10, RZ, RZ, R16 ;  /* 0x000000ffff0a1224 */ /* 0x000fe200078e0010 */
[----:B------:R-:W-:Y:S01]  /*4560*/  @P1 SEL R15, R24, R15, P0 ;  /* 0x0000000f180f1207 */ /* 0x000fe20000000000 */
[----:B------:R-:W-:Y:S01]  /*4570*/  @P1 IMAD.MOV.U32 R11, RZ, RZ, R13 ;  /* 0x000000ffff0b1224 */ /* 0x000fe200078e000d */
[----:B------:R-:W-:Y:S01]  /*4580*/  @P1 SEL R20, R21, R20, P0 ;  /* 0x0000001415141207 */ /* 0x000fe20000000000 */
[----:B-1----:R-:W-:-:S04]  /*4590*/  IMAD.U32 R7, RZ, RZ, UR7 ;  /* 0x00000007ff077e24 */ /* 0x002fc8000f8e00ff */
[----:B-----5:R-:W-:-:S14]  /*45a0*/  DSETP.GEU.AND P2, PT, |R10|, |R2|, PT ;  /* 0x400000020a00722a */ /* 0x020fdc0003f4e200 */
[----:B------:R-:W-:Y:S01]  /*45b0*/  @P2 ISETP.GE.U32.AND P0, PT, R15, R6, PT ;  /* 0x000000060f00220c */ /* 0x000fe20003f06070 */
[----:B------:R-:W0:Y:S03]  /*45c0*/  LDS R12, [R14+0x98] ;  /* 0x000098000e0c7984 */ /* 0x000e260000000800 */
        /* <DEDUP_REMOVED lines=9> */
[----:B------:R-:W-:-:S02]  /*4660*/  IMAD.MOV.U32 R22, RZ, RZ, R5 ;  /* 0x000000ffff167224 */ /* 0x000fc400078e0005 */
[----:B------:R-:W-:Y:S02]  /*4670*/  IMAD.MOV.U32 R20, RZ, RZ, R2 ;  /* 0x000000ffff147224 */ /* 0x000fe400078e0002 */
[----:B------:R-:W-:Y:S02]  /*4680*/  IMAD.MOV.U32 R21, RZ, RZ, R3 ;  /* 0x000000ffff157224 */ /* 0x000fe400078e0003 */
[----:B0-----:R-:W-:-:S05]  /*4690*/  VIADD R10, R12, 0x500 ;  /* 0x000005000c0a7836 */ /* 0x001fca0000000000 */
[----:B------:R-:W-:-:S13]  /*46a0*/  ISETP.GT.AND P0, PT, R10, R7, PT ;  /* 0x000000070a00720c */ /* 0x000fda0003f04270 */
[----:B------:R-:W-:Y:S05]  /*46b0*/  @!P0 BRA `(.L_x_542) ;  /* 0xfffffff800908947 */ /* 0x000fea000383ffff */
[----:B------:R-:W-:Y:S05]  /*46c0*/  BSYNC.RECONVERGENT B1 ;  /* 0x0000000000017941 */ /* 0x000fea0003800200 */
.L_x_539:
[----:B------:R-:W-:Y:S01]  /*46d0*/  ISETP.GE.AND P0, PT, R12, R7, PT ;  /* 0x000000070c00720c */ /* 0x000fe20003f06270 */
[----:B------:R-:W0:Y:S01]  /*46e0*/  LDCU.64 UR6, c[0x0][0x388] ;  /* 0x00007100ff0677ac */ /* 0x000e220008000a00 */
[----:B------:R-:W-:Y:S01]  /*46f0*/  BSSY.RECONVERGENT B1, `(.L_x_536) ;  /* 0x00000ac000017945 */ /* 0x000fe20003800200 */
[----:B------:R-:W1:Y:S10]  /*4700*/  LDCU.64 UR4, c[0x0][0x388] ;  /* 0x00007100ff0477ac */ /* 0x000e740008000a00 */
[----:B------:R-:W-:Y:S05]  /*4710*/  @P0 BRA `(.L_x_543) ;  /* 0x0000000800a40947 */ /* 0x000fea0003800000 */
[----:B------:R-:W-:-:S05]  /*4720*/  IMAD.IADD R9, R7, 0x1, -R12 ;  /* 0x0000000107097824 */ /* 0x000fca00078e0a0c */
[----:B------:R-:W-:-:S13]  /*4730*/  ISETP.GE.AND P0, PT, R4, R9, PT ;  /* 0x000000090400720c */ /* 0x000fda0003f06270 */
[----:B------:R-:W-:Y:S05]  /*4740*/  @P0 BRA `(.L_x_543) ;  /* 0x0000000800980947 */ /* 0x000fea0003800000 */
[----:B------:R-:W-:Y:S01]  /*4750*/  LOP3.LUT R8, RZ, R4, RZ, 0x33, !PT ;  /* 0x00000004ff087212 */ /* 0x000fe200078e33ff */
[----:B------:R-:W-:Y:S03]  /*4760*/  BSSY.RECONVERGENT B2, `(.L_x_544) ;  /* 0x000002f000027945 */ /* 0x000fe60003800200 */
[----:B------:R-:W-:Y:S01]  /*4770*/  IADD3 R18, PT, PT, -R12, R7, R8 ;  /* 0x000000070c127210 */ /* 0x000fe20007ffe108 */
[----:B------:R-:W-:-:S03]  /*4780*/  IMAD.MOV.U32 R8, RZ, RZ, R4 ;  /* 0x000000ffff087224 */ /* 0x000fc600078e0004 */
[----:B------:R-:W-:-:S04]  /*4790*/  LOP3.LUT R7, R18, 0x300, RZ, 0xc0, !PT ;  /* 0x0000030012077812 */ /* 0x000fc800078ec0ff */
[----:B------:R-:W-:-:S13]  /*47a0*/  ISETP.NE.AND P0, PT, R7, 0x300, PT ;  /* 0x000003000700780c */ /* 0x000fda0003f05270 */
[----:B------:R-:W-:Y:S05]  /*47b0*/  @!P0 BRA `(.L_x_545) ;  /* 0x0000000000a48947 */ /* 0x000fea0003800000 */
[----:B------:R-:W2:Y:S01]  /*47c0*/  LDC.64 R10, c[0x0][0x380] ;  /* 0x0000e000ff0a7b82 */ /* 0x000ea20000000a00 */
[----:B------:R-:W-:Y:S01]  /*47d0*/  LEA.HI R7, R18, 0x1, RZ, 0x18 ;  /* 0x0000000112077811 */ /* 0x000fe200078fc0ff */
[----:B------:R-:W-:Y:S02]  /*47e0*/  IMAD.IADD R13, R4, 0x1, R12 ;  /* 0x00000001040d7824 */ /* 0x000fe400078e020c */
[----:B------:R-:W-:Y:S01]  /*47f0*/  IMAD.MOV.U32 R8, RZ, RZ, R4 ;  /* 0x000000ffff087224 */ /* 0x000fe200078e0004 */
[----:B------:R-:W-:-:S05]  /*4800*/  LOP3.LUT R7, R7, 0x3, RZ, 0xc0, !PT ;  /* 0x0000000307077812 */ /* 0x000fca00078ec0ff */
[----:B------:R-:W-:-:S07]  /*4810*/  IMAD.MOV R7, RZ, RZ, -R7 ;  /* 0x000000ffff077224 */ /* 0x000fce00078e0a07 */
.L_x_548:
[----:B--2---:R-:W-:-:S06]  /*4820*/  IMAD.WIDE R14, R13, 0x8, R10 ;  /* 0x000000080d0e7825 */ /* 0x004fcc00078e020a */
[----:B------:R-:W2:Y:S01]  /*4830*/  LDG.E.64 R14, desc[UR10][R14.64] ;  /* 0x0000000a0e0e7981 */ /* 0x000ea2000c1e1b00 */
[----:B-1----:R-:W-:Y:S01]  /*4840*/  IADD3 R22, P1, PT, R13, UR4, RZ ;  /* 0x000000040d167c10 */ /* 0x002fe2000ff3e0ff */
[----:B------:R-:W-:Y:S01]  /*4850*/  VIADD R7, R7, 0x1 ;  /* 0x0000000107077836 */ /* 0x000fe20000000000 */
[----:B------:R-:W-:Y:S01]  /*4860*/  BSSY.RECONVERGENT B3, `(.L_x_546) ;  /* 0x000001b000037945 */ /* 0x000fe20003800200 */
[----:B------:R-:W-:Y:S01]  /*4870*/  IMAD.MOV.U32 R19, RZ, RZ, R6 ;  /* 0x000000ffff137224 */ /* 0x000fe200078e0006 */
[----:B------:R-:W-:Y:S01]  /*4880*/  LEA.HI.X.SX32 R21, R13, UR5, 0x1, P1 ;  /* 0x000000050d157c11 */ /* 0x000fe200088f0eff */
[----:B------:R-:W-:Y:S01]  /*4890*/  IMAD.MOV.U32 R20, RZ, RZ, R5 ;  /* 0x000000ffff147224 */ /* 0x000fe200078e0005 */
[----:B------:R-:W-:Y:S01]  /*48a0*/  MOV R16, R2 ;  /* 0x0000000200107202 */ /* 0x000fe20000000f00 */
[----:B------:R-:W-:Y:S01]  /*48b0*/  IMAD.MOV.U32 R17, RZ, RZ, R3 ;  /* 0x000000ffff117224 */ /* 0x000fe200078e0003 */
[----:B------:R-:W-:Y:S01]  /*48c0*/  ISETP.NE.AND P2, PT, R7, RZ, PT ;  /* 0x000000ff0700720c */ /* 0x000fe20003f45270 */
        /* <DEDUP_REMOVED lines=20> */
.L_x_547:
[----:B0-----:R-:W-:Y:S05]  /*4a10*/  BSYNC.RECONVERGENT B3 ;  /* 0x0000000000037941 */ /* 0x001fea0003800200 */
.L_x_546:
[----:B------:R-:W-:Y:S02]  /*4a20*/  VIADD R8, R8, 0x100 ;  /* 0x0000010008087836 */ /* 0x000fe40000000000 */
[----:B------:R-:W-:Y:S01]  /*4a30*/  VIADD R13, R13, 0x100 ;  /* 0x000001000d0d7836 */ /* 0x000fe20000000000 */
[----:B------:R-:W-:Y:S06]  /*4a40*/  @P2 BRA `(.L_x_548) ;  /* 0xfffffffc00742947 */ /* 0x000fec000383ffff */
.L_x_545:
[----:B01----:R-:W-:Y:S05]  /*4a50*/  BSYNC.RECONVERGENT B2 ;  /* 0x0000000000027941 */ /* 0x003fea0003800200 */
.L_x_544:
        /* <DEDUP_REMOVED lines=9> */
.L_x_557:
[----:B------:R-:W-:-:S05]  /*4af0*/  IMAD.WIDE R22, R7, 0x8, R10 ;  /* 0x0000000807167825 */ /* 0x000fca00078e020a */
[----:B------:R-:W2:Y:S04]  /*4b00*/  LDG.E.64 R20, desc[UR10][R22.64+-0x1000] ;  /* 0xfff0000a16147981 */ /* 0x000ea8000c1e1b00 */
[----:B------:R0:W5:Y:S04]  /*4b10*/  LDG.E.64 R16, desc[UR10][R22.64+-0x800] ;  /* 0xfff8000a16107981 */ /* 0x000168000c1e1b00 */
[----:B------:R0:W5:Y:S04]  /*4b20*/  LDG.E.64 R14, desc[UR10][R22.64] ;  /* 0x0000000a160e7981 */ /* 0x000168000c1e1b00 */
[----:B------:R0:W5:Y:S01]  /*4b30*/  LDG.E.64 R12, desc[UR10][R22.64+0x800] ;  /* 0x0008000a160c7981 */ /* 0x000162000c1e1b00 */
[C---:B------:R-:W-:Y:S01]  /*4b40*/  IADD3 R29, P1, PT, R7.reuse, UR6, RZ ;  /* 0x00000006071d7c10 */ /* 0x040fe2000ff3e0ff */
[----:B------:R-:W-:Y:S03]  /*4b50*/  BSSY.RECONVERGENT B2, `(.L_x_549) ;  /* 0x0000016000027945 */ /* 0x000fe60003800200 */
[----:B------:R-:W-:Y:S01]  /*4b60*/  LEA.HI.X.SX32 R30, R7, UR7, 0x1, P1 ;  /* 0x00000007071e7c11 */ /* 0x000fe200088f0eff */
        /* <DEDUP_REMOVED lines=20> */
.L_x_550:
[----:B------:R-:W-:Y:S05]  /*4cb0*/  BSYNC.RECONVERGENT B2 ;  /* 0x0000000000027941 */ /* 0x000fea0003800200 */
.L_x_549:
        /* <DEDUP_REMOVED lines=23> */
.L_x_552:
[----:B------:R-:W-:Y:S05]  /*4e30*/  BSYNC.RECONVERGENT B2 ;  /* 0x0000000000027941 */ /* 0x000fea0003800200 */
.L_x_551:
        /* <DEDUP_REMOVED lines=24> */
.L_x_554:
[----:B------:R-:W-:Y:S05]  /*4fc0*/  BSYNC.RECONVERGENT B2 ;  /* 0x0000000000027941 */ /* 0x000fea0003800200 */
.L_x_553:
        /* <DEDUP_REMOVED lines=22> */
.L_x_556:
[----:B------:R-:W-:Y:S05]  /*5130*/  BSYNC.RECONVERGENT B2 ;  /* 0x0000000000027941 */ /* 0x000fea0003800200 */
.L_x_555:
[----:B------:R-:W-:Y:S02]  /*5140*/  VIADD R8, R8, 0x400 ;  /* 0x0000040008087836 */ /* 0x000fe40000000000 */
[----:B------:R-:W-:Y:S02]  /*5150*/  VIADD R27, R27, 0x400 ;  /* 0x000004001b1b7836 */ /* 0x000fe40000000000 */
[----:B------:R-:W-:Y:S01]  /*5160*/  VIADD R26, R26, 0x400 ;  /* 0x000004001a1a7836 */ /* 0x000fe20000000000 */
[----:B------:R-:W-:Y:S01]  /*5170*/  ISETP.GE.AND P0, PT, R8, R9, PT ;  /* 0x000000090800720c */ /* 0x000fe20003f06270 */
[----:B------:R-:W-:Y:S02]  /*5180*/  VIADD R25, R25, 0x400 ;  /* 0x0000040019197836 */ /* 0x000fe40000000000 */
[----:B------:R-:W-:-:S10]  /*5190*/  VIADD R7, R7, 0x400 ;  /* 0x0000040007077836 */ /* 0x000fd40000000000 */
[----:B------:R-:W-:Y:S05]  /*51a0*/  @!P0 BRA `(.L_x_557) ;  /* 0xfffffff800508947 */ /* 0x000fea000383ffff */
.L_x_543:
[----:B01----:R-:W-:Y:S05]  /*51b0*/  BSYNC.RECONVERGENT B1 ;  /* 0x0000000000017941 */ /* 0x003fea0003800200 */
.L_x_536:
        /* <DEDUP_REMOVED lines=13> */
[----:B------:R-:W-:Y:S01]  /*5290*/  MOV R12, R7 ;  /* 0x00000007000c7202 */ /* 0x000fe20000000f00 */
[----:B------:R-:W-:Y:S02]  /*52a0*/  IMAD.MOV.U32 R13, RZ, RZ, R16 ;  /* 0x000000ffff0d7224 */ /* 0x000fe400078e0010 */
        /* <DEDUP_REMOVED lines=17> */
.L_x_559:
[----:B------:R-:W-:Y:S05]  /*53c0*/  BSYNC.RECONVERGENT B1 ;  /* 0x0000000000017941 */ /* 0x000fea0003800200 */
.L_x_558:
        /* <DEDUP_REMOVED lines=31> */
.L_x_561:
[----:B------:R-:W-:Y:S05]  /*55c0*/  BSYNC.RECONVERGENT B1 ;  /* 0x0000000000017941 */ /* 0x000fea0003800200 */
.L_x_560:
[----:B------:R-:W-:Y:S01]  /*55d0*/  ISETP.GT.AND P0, PT, R14, 0x1b, PT ;  /* 0x0000001b0e00780c */ /* 0x000fe20003f04270 */
[----:B0-----:R0:W0:Y:S01]  /*55e0*/  SHFL.DOWN PT, R8, R2, 0x4, 0x1f ;  /* 0x08801f0002087f89 */ /* 0x00102200000e0000 */
[----:B------:R-:W-:Y:S01]  /*55f0*/  BSSY.RECONVERGENT B1, `(.L_x_562) ;  /* 0x000001d000017945 */ /* 0x000fe20003800200 */
[----:B---3--:R-:W-:Y:S02]  /*5600*/  IMAD.MOV.U32 R11, RZ, RZ, R5 ;  /* 0x000000ffff0b7224 */ /* 0x008fe400078e0005 */
[----:B------:R3:W0:Y:S01]  /*5610*/  SHFL.DOWN PT, R9, R3, 0x4, 0x1f ;  /* 0x08801f0003097f89 */ /* 0x00062200000e0000 */
[----:B------:R-:W-:Y:S02]  /*5620*/  IMAD.MOV.U32 R12, RZ, RZ, R10 ;  /* 0x000000ffff0c7224 */ /* 0x000fe400078e000a */
[----:B-1----:R-:W-:Y:S01]  /*5630*/  IMAD.MOV.U32 R6, RZ, RZ, R2 ;  /* 0x000000ffff067224 */ /* 0x002fe200078e0002 */
[----:B----4-:R3:W1:Y:S01]  /*5640*/  SHFL.DOWN PT, R16, R5, 0x4, 0x1f ;  /* 0x08801f0005107f89 */ /* 0x01066200000e0000 */
[----:B--2---:R-:W-:-:S03]  /*5650*/  IMAD.MOV.U32 R7, RZ, RZ, R3 ;  /* 0x000000ffff077224 */ /* 0x004fc600078e0003 */
[----:B------:R3:W2:Y:S01]  /*5660*/  SHFL.DOWN PT, R13, R10, 0x4, 0x1f ;  /* 0x08801f000a0d7f89 */ /* 0x0006a200000e0000 */
[----:B------:R-:W-:Y:S05]  /*5670*/  @P0 BRA `(.L_x_563) ;  /* 0x0000000000500947 */ /* 0x000fea0003800000 */
[----:B0-----:R-:W-:Y:S01]  /*5680*/  DSETP.GEU.AND P0, PT, |R2|, |R8|, PT ;  /* 0x400000080200722a */ /* 0x001fe20003f0e200 */
[----:B-1----:R-:W-:Y:S02]  /*5690*/  IMAD.MOV.U32 R11, RZ, RZ, R16 ;  /* 0x000000ffff0b7224 */ /* 0x002fe400078e0010 */
[----:B--2---:R-:W-:Y:S02]  /*56a0*/  IMAD.MOV.U32 R12, RZ, RZ, R13 ;  /* 0x000000ffff0c7224 */ /* 0x004fe400078e000d */
        /* <DEDUP_REMOVED lines=17> */
.L_x_563:
[----:B------:R-:W-:Y:S05]  /*57c0*/  BSYNC.RECONVERGENT B1 ;  /* 0x0000000000017941 */ /* 0x000fea0003800200 */
.L_x_562:
[----:B------:R-:W-:Y:S01]  /*57d0*/  ISETP.GT.AND P0, PT, R14, 0x17, PT ;  /* 0x000000170e00780c */ /* 0x000fe20003f04270 */
[----:B0-----:R0:W4:Y:S01]  /*57e0*/  SHFL.DOWN PT, R8, R6, 0x8, 0x1f ;  /* 0x09001f0006087f89 */ /* 0x00112200000e0000 */
[----:B------:R-:W-:Y:S01]  /*57f0*/  BSSY.RECONVERGENT B1, `(.L_x_564) ;  /* 0x000001d000017945 */ /* 0x000fe20003800200 */
[----:B---3--:R-:W-:Y:S02]  /*5800*/  IMAD.MOV.U32 R5, RZ, RZ, R11 ;  /* 0x000000ffff057224 */ /* 0x008fe400078e000b */
[----:B------:R0:W3:Y:S01]  /*5810*/  SHFL.DOWN PT, R9, R7, 0x8, 0x1f ;  /* 0x09001f0007097f89 */ /* 0x0000e200000e0000 */
[----:B------:R-:W-:Y:S02]  /*5820*/  IMAD.MOV.U32 R10, RZ, RZ, R12 ;  /* 0x000000ffff0a7224 */ /* 0x000fe400078e000c */
[----:B------:R-:W-:Y:S01]  /*5830*/  IMAD.MOV.U32 R2, RZ, RZ, R6 ;  /* 0x000000ffff027224 */ /* 0x000fe200078e0006 */
[----:B-1----:R0:W1:Y:S01]  /*5840*/  SHFL.DOWN PT, R16, R11, 0x8, 0x1f ;  /* 0x09001f000b107f89 */ /* 0x00206200000e0000 */
[----:B------:R-:W-:-:S03]  /*5850*/  IMAD.MOV.U32 R3, RZ, RZ, R7 ;  /* 0x000000ffff037224 */ /* 0x000fc600078e0007 */
[----:B--2---:R0:W2:Y:S01]  /*5860*/  SHFL.DOWN PT, R13, R12, 0x8, 0x1f ;  /* 0x09001f000c0d7f89 */ /* 0x0040a200000e0000 */
[----:B------:R-:W-:Y:S05]  /*5870*/  @P0 BRA `(.L_x_565) ;  /* 0x0000000000500947 */ /* 0x000fea0003800000 */
[----:B---34-:R-:W-:Y:S01]  /*5880*/  DSETP.GEU.AND P0, PT, |R6|, |R8|, PT ;  /* 0x400000080600722a */ /* 0x018fe20003f0e200 */
[----:B-1----:R-:W-:Y:S02]  /*5890*/  IMAD.MOV.U32 R5, RZ, RZ, R16 ;  /* 0x000000ffff057224 */ /* 0x002fe400078e0010 */
        /* <DEDUP_REMOVED lines=18> */
.L_x_565:
[----:B------:R-:W-:Y:S05]  /*59c0*/  BSYNC.RECONVERGENT B1 ;  /* 0x0000000000017941 */ /* 0x000fea0003800200 */
.L_x_564:
[----:B------:R-:W-:Y:S01]  /*59d0*/  ISETP.GT.AND P0, PT, R14, 0xf, PT ;  /* 0x0000000f0e00780c */ /* 0x000fe20003f04270 */
[----:B0-----:R0:W0:Y:S01]  /*59e0*/  SHFL.DOWN PT, R6, R2, 0x10, 0x1f ;  /* 0x0a001f0002067f89 */ /* 0x00102200000e0000 */
[----:B------:R-:W-:Y:S01]  /*59f0*/  BSSY.RECONVERGENT B1, `(.L_x_566) ;  /* 0x000001d000017945 */ /* 0x000fe20003800200 */
[----:B------:R-:W-:Y:S02]  /*5a00*/  IMAD.MOV.U32 R17, RZ, RZ, R5 ;  /* 0x000000ffff117224 */ /* 0x000fe400078e0005 */
[----:B------:R0:W0:Y:S01]  /*5a10*/  SHFL.DOWN PT, R7, R3, 0x10, 0x1f ;  /* 0x0a001f0003077f89 */ /* 0x00002200000e0000 */
[----:B------:R-:W-:Y:S02]  /*5a20*/  IMAD.MOV.U32 R19, RZ, RZ, R10 ;  /* 0x000000ffff137224 */ /* 0x000fe400078e000a */
[----:B------:R-:W-:Y:S01]  /*5a30*/  IMAD.MOV.U32 R12, RZ, RZ, R2 ;  /* 0x000000ffff0c7224 */ /* 0x000fe200078e0002 */
[----:B----4-:R4:W0:Y:S01]  /*5a40*/  SHFL.DOWN PT, R8, R5, 0x10, 0x1f ;  /* 0x0a001f0005087f89 */ /* 0x01082200000e0000 */
[----:B--2---:R-:W-:-:S03]  /*5a50*/  IMAD.MOV.U32 R13, RZ, RZ, R3 ;  /* 0x000000ffff0d7224 */ /* 0x004fc600078e0003 */
[----:B---3--:R4:W2:Y:S01]  /*5a60*/  SHFL.DOWN PT, R9, R10, 0x10, 0x1f ;  /* 0x0a001f000a097f89 */ /* 0x0088a200000e0000 */
[----:B------:R-:W-:Y:S05]  /*5a70*/  @P0 BRA `(.L_x_567) ;  /* 0x0000000000500947 */ /* 0x000fea0003800000 */
[----:B0-----:R-:W-:Y:S01]  /*5a80*/  DSETP.GEU.AND P0, PT, |R2|, |R6|, PT ;  /* 0x400000060200722a */ /* 0x001fe20003f0e200 */
[----:B------:R-:W-:Y:S02]  /*5a90*/  IMAD.MOV.U32 R17, RZ, RZ, R8 ;  /* 0x000000ffff117224 */ /* 0x000fe400078e0008 */
        /* <DEDUP_REMOVED lines=18> */
.L_x_567:
[----:B------:R-:W-:Y:S05]  /*5bc0*/  BSYNC.RECONVERGENT B1 ;  /* 0x0000000000017941 */ /* 0x000fea0003800200 */
.L_x_566:
[----:B------:R-:W-:Y:S01]  /*5bd0*/  ISETP.NE.AND P0, PT, R14, RZ, PT ;  /* 0x000000ff0e00720c */ /* 0x000fe20003f05270 */
[----:B------:R-:W-:-:S12]  /*5be0*/  BSSY.RECONVERGENT B1, `(.L_x_568) ;  /* 0x000000b000017945 */ /* 0x000fd80003800200 */
[----:B------:R-:W-:Y:S05]  /*5bf0*/  @P0 BRA `(.L_x_569) ;  /* 0x0000000000240947 */ /* 0x000fea0003800000 */
[----:B0-----:R-:W0:Y:S01]  /*5c00*/  S2R R6, SR_CgaCtaId ;  /* 0x0000000000067919 */ /* 0x001e220000008800 */
[----:B------:R-:W-:Y:S01]  /*5c10*/  MOV R3, 0x400 ;  /* 0x0000040000037802 */ /* 0x000fe20000000f00 */
[----:B------:R-:W-:Y:S01]  /*5c20*/  IMAD.MOV.U32 R18, RZ, RZ, R17 ;  /* 0x000000ffff127224 */ /* 0x000fe200078e0011 */
[----:B------:R-:W-:-:S04]  /*5c30*/  SHF.R.U32.HI R2, RZ, 0x1, R4 ;  /* 0x00000001ff027819 */ /* 0x000fc80000011604 */
[----:B------:R-:W-:Y:S02]  /*5c40*/  LOP3.LUT R2, R2, 0x1f0, RZ, 0xc0, !PT ;  /* 0x000001f002027812 */ /* 0x000fe400078ec0ff */
[----:B0-----:R-:W-:-:S05]  /*5c50*/  LEA R3, R6, R3, 0x18 ;  /* 0x0000000306037211 */ /* 0x001fca00078ec0ff */
[----:B------:R-:W-:-:S05]  /*5c60*/  IMAD.IADD R3, R2, 0x1, R3 ;  /* 0x0000000102037824 */ /* 0x000fca00078e0203 */
[----:B------:R3:W-:Y:S04]  /*5c70*/  STS.64 [R3+0x10], R18 ;  /* 0x0000101203007388 */ /* 0x0007e80000000a00 */
[----:B------:R3:W-:Y:S02]  /*5c80*/  STS.64 [R3+0x8], R12 ;  /* 0x0000080c03007388 */ /* 0x0007e40000000a00 */
.L_x_569:
[----:B------:R-:W-:Y:S05]  /*5c90*/  BSYNC.RECONVERGENT B1 ;  /* 0x0000000000017941 */ /* 0x000fea0003800200 */
.L_x_568:
[----:B------:R-:W-:Y:S01]  /*5ca0*/  BAR.SYNC.DEFER_BLOCKING 0x0 ;  /* 0x0000000000007b1d */ /* 0x000fe20000010000 */
[----:B------:R-:W-:-:S13]  /*5cb0*/  ISETP.NE.AND P1, PT, R4, RZ, PT ;  /* 0x000000ff0400720c */ /* 0x000fda0003f25270 */
[----:B------:R-:W-:Y:S05]  /*5cc0*/  @P1 BRA `(.L_x_497) ;  /* 0x00000008008c1947 */ /* 0x000fea0003800000 */
[----:B0--3--:R-:W0:Y:S01]  /*5cd0*/  S2R R3, SR_CgaCtaId ;  /* 0x0000000000037919 */ /* 0x009e220000008800 */
[----:B------:R-:W-:Y:S01]  /*5ce0*/  MOV R2, 0x400 ;  /* 0x0000040000027802 */ /* 0x000fe20000000f00 */
[----:B------:R-:W-:Y:S03]  /*5cf0*/  BSSY.RECONVERGENT B1, `(.L_x_570) ;  /* 0x000001a000017945 */ /* 0x000fe60003800200 */
[----:B0-----:R-:W-:-:S05]  /*5d00*/  LEA R30, R3, R2, 0x18 ;  /* 0x00000002031e7211 */ /* 0x001fca00078ec0ff */
[----:B------:R-:W0:Y:S04]  /*5d10*/  LDS.64 R14, [R30+0x18] ;  /* 0x000018001e0e7984 */ /* 0x000e280000000a00 */
[----:B----4-:R-:W3:Y:S04]  /*5d20*/  LDS.128 R4, [R30+0x20] ;  /* 0x000020001e047984 */ /* 0x010ee80000000c00 */
[----:B------:R4:W1:Y:S04]  /*5d30*/  LDS.64 R28, [R30+0x80] ;  /* 0x000080001e1c7984 */ /* 0x0008680000000a00 */
[----:B--2---:R4:W2:Y:S01]  /*5d40*/  LDS.128 R8, [R30+0x30] ;  /* 0x000030001e087984 */ /* 0x0048a20000000c00 */
[----:B0-----:R-:W-:Y:S01]  /*5d50*/  DSETP.GEU.AND P0, PT, |R12|, |R14|, PT ;  /* 0x4000000e0c00722a */ /* 0x001fe20003f0e200 */
[----:B------:R-:W-:Y:S01]  /*5d60*/  MOV R2, R14 ;  /* 0x0000000e00027202 */ /* 0x000fe20000000f00 */
[----:B------:R-:W-:-:S02]  /*5d70*/  IMAD.MOV.U32 R3, RZ, RZ, R15 ;  /* 0x000000ffff037224 */ /* 0x000fc400078e000f */
[----:B---3--:R-:W-:Y:S02]  /*5d80*/  IMAD.MOV.U32 R31, RZ, RZ, R4 ;  /* 0x000000ffff1f7224 */ /* 0x008fe400078e0004 */
[----:B------:R-:W-:-:S08]  /*5d90*/  IMAD.MOV.U32 R33, RZ, RZ, R5 ;  /* 0x000000ffff217224 */ /* 0x000fd000078e0005 */
[----:B-12-4-:R-:W-:Y:S05]  /*5da0*/  @!P0 BRA `(.L_x_571) ;  /* 0x0000000000388947 */ /* 0x016fea0003800000 */
        /* <DEDUP_REMOVED lines=14> */
.L_x_571:
[----:B------:R-:W-:Y:S05]  /*5e90*/  BSYNC.RECONVERGENT B1 ;  /* 0x0000000000017941 */ /* 0x000fea0003800200 */
.L_x_570:
        /* <DEDUP_REMOVED lines=25> */
.L_x_573:
[----:B------:R-:W-:Y:S05]  /*6030*/  BSYNC.RECONVERGENT B1 ;  /* 0x0000000000017941 */ /* 0x000fea0003800200 */
.L_x_572:
        /* <DEDUP_REMOVED lines=21> */
.L_x_575:
[----:B------:R-:W-:Y:S05]  /*6190*/  BSYNC.RECONVERGENT B1 ;  /* 0x0000000000017941 */ /* 0x000fea0003800200 */
.L_x_574:
        /* <DEDUP_REMOVED lines=21> */
.L_x_577:
[----:B------:R-:W-:Y:S05]  /*62f0*/  BSYNC.RECONVERGENT B1 ;  /* 0x0000000000017941 */ /* 0x000fea0003800200 */
.L_x_576:
        /* <DEDUP_REMOVED lines=21> */
.L_x_579:
[----:B------:R-:W-:Y:S05]  /*6450*/  BSYNC.RECONVERGENT B1 ;  /* 0x0000000000017941 */ /* 0x000fea0003800200 */
.L_x_578:
        /* <DEDUP_REMOVED lines=21> */
.L_x_581:
[----:B------:R-:W-:Y:S05]  /*65b0*/  BSYNC.RECONVERGENT B1 ;  /* 0x0000000000017941 */ /* 0x000fea0003800200 */
.L_x_580:
        /* <DEDUP_REMOVED lines=20> */
.L_x_497:
[----:B------:R-:W-:Y:S05]  /*6700*/  BSYNC.RECONVERGENT B0 ;  /* 0x0000000000007941 */ /* 0x000fea0003800200 */
.L_x_464:
[----:B------:R-:W-:Y:S05]  /*6710*/  @P1 EXIT ;  /* 0x000000000000194d */ /* 0x000fea0003800000 */
[----:B01-3--:R-:W0:Y:S01]  /*6720*/  LDC.64 R2, c[0x0][0x390] ;  /* 0x0000e400ff027b82 */ /* 0x00be220000000a00 */
[----:B------:R-:W-:Y:S02]  /*6730*/  IMAD.MOV.U32 R18, RZ, RZ, R17 ;  /* 0x000000ffff127224 */ /* 0x000fe400078e0011 */
[----:B0-----:R-:W-:-:S05]  /*6740*/  IMAD.WIDE.U32 R2, R0, 0x10, R2 ;  /* 0x0000001000027825 */ /* 0x001fca00078e0002 */
[----:B------:R-:W-:Y:S04]  /*6750*/  STG.E.64 desc[UR10][R2.64], R12 ;  /* 0x0000000c02007986 */ /* 0x000fe8000c101b0a */
[----:B------:R-:W-:Y:S01]  /*6760*/  STG.E.64 desc[UR10][R2.64+0x8], R18 ;  /* 0x0000081202007986 */ /* 0x000fe2000c101b0a */
[----:B------:R-:W-:Y:S05]  /*6770*/  EXIT ;  /* 0x000000000000794d */ /* 0x000fea0003800000 */
.L_x_582:
        /* <DEDUP_REMOVED lines=16> */
.L_x_757:


//--------------------- .text._ZN6thrust24THRUST_300001_SM_1000_NS8cuda_cub4core6detail13_kernel_agentINS1_8__reduce11ReduceAgentINS0_12zip_iteratorIN4cuda3std3__45tupleIJNS0_10device_ptrIdEENS0_17counting_iteratorIlNS0_11use_defaultESF_SF_EEEEEEEPNSB_IJdlEEESJ_iNS1_9__extrema9arg_max_fIdl10ComparatorEEEEJSI_SK_iSO_EEEvDpT0_ --------------------------
	.section	.text._ZN6thrust24THRUST_300001_SM_1000_NS8cuda_cub4core6detail13_kernel_agentINS1_8__reduce11ReduceAgentINS0_12zip_iteratorIN4cuda3std3__45tupleIJNS0_10device_ptrIdEENS0_17counting_iteratorIlNS0_11use_defaultESF_SF_EEEEEEEPNSB_IJdlEEESJ_iNS1_9__extrema9arg_max_fIdl10ComparatorEEEEJSI_SK_iSO_EEEvDpT0_,"ax",@progbits
	.align	128
        .global         _ZN6thrust24THRUST_300001_SM_1000_NS8cuda_cub4core6detail13_kernel_agentINS1_8__reduce11ReduceAgentINS0_12zip_iteratorIN4cuda3std3__45tupleIJNS0_10device_ptrIdEENS0_17counting_iteratorIlNS0_11use_defaultESF_SF_EEEEEEEPNSB_IJdlEEESJ_iNS1_9__extrema9arg_max_fIdl10ComparatorEEEEJSI_SK_iSO_EEEvDpT0_
        .type           _ZN6thrust24THRUST_300001_SM_1000_NS8cuda_cub4core6detail13_kernel_agentINS1_8__reduce11ReduceAgentINS0_12zip_iteratorIN4cuda3std3__45tupleIJNS0_10device_ptrIdEENS0_17counting_iteratorIlNS0_11use_defaultESF_SF_EEEEEEEPNSB_IJdlEEESJ_iNS1_9__extrema9arg_max_fIdl10ComparatorEEEEJSI_SK_iSO_EEEvDpT0_,@function
        .size           _ZN6thrust24THRUST_300001_SM_1000_NS8cuda_cub4core6detail13_kernel_agentINS1_8__reduce11ReduceAgentINS0_12zip_iteratorIN4cuda3std3__45tupleIJNS0_10device_ptrIdEENS0_17counting_iteratorIlNS0_11use_defaultESF_SF_EEEEEEEPNSB_IJdlEEESJ_iNS1_9__extrema9arg_max_fIdl10ComparatorEEEEJSI_SK_iSO_EEEvDpT0_,(.L_x_758 - _ZN6thrust24THRUST_300001_SM_1000_NS8cuda_cub4core6detail13_kernel_agentINS1_8__reduce11ReduceAgentINS0_12zip_iteratorIN4cuda3std3__45tupleIJNS0_10device_ptrIdEENS0_17counting_iteratorIlNS0_11use_defaultESF_SF_EEEEEEEPNSB_IJdlEEESJ_iNS1_9__extrema9arg_max_fIdl10ComparatorEEEEJSI_SK_iSO_EEEvDpT0_)
        .other          _ZN6thrust24THRUST_300001_SM_1000_NS8cuda_cub4core6detail13_kernel_agentINS1_8__reduce11ReduceAgentINS0_12zip_iteratorIN4cuda3std3__45tupleIJNS0_10device_ptrIdEENS0_17counting_iteratorIlNS0_11use_defaultESF_SF_EEEEEEEPNSB_IJdlEEESJ_iNS1_9__extrema9arg_max_fIdl10ComparatorEEEEJSI_SK_iSO_EEEvDpT0_,@"STO_CUDA_ENTRY STV_DEFAULT"
_ZN6thrust24THRUST_300001_SM_1000_NS8cuda_cub4core6detail13_kernel_agentINS1_8__reduce11ReduceAgentINS0_12zip_iteratorIN4cuda3std3__45tupleIJNS0_10device_ptrIdEENS0_17counting_iteratorIlNS0_11use_defaultESF_SF_EEEEEEEPNSB_IJdlEEESJ_iNS1_9__extrema9arg_max_fIdl10ComparatorEEEEJSI_SK_iSO_EEEvDpT0_:
.text._ZN6thrust24THRUST_300001_SM_1000_NS8cuda_cub4core6detail13_kernel_agentINS1_8__reduce11ReduceAgentINS0_12zip_iteratorIN4cuda3std3__45tupleIJNS0_10device_ptrIdEENS0_17counting_iteratorIlNS0_11use_defaultESF_SF_EEEEEEEPNSB_IJdlEEESJ_iNS1_9__extrema9arg_max_fIdl10ComparatorEEEEJSI_SK_iSO_EEEvDpT0_:
        /* <DEDUP_REMOVED lines=23> */
.L_x_586:
[----:B0-----:R-:W-:Y:S05]  /*0170*/  BSYNC.RECONVERGENT B1 ;  /* 0x0000000000017941 */ /* 0x001fea0003800200 */
.L_x_585:
        /* <DEDUP_REMOVED lines=19> */
.L_x_593:
        /* <DEDUP_REMOVED lines=31> */
.L_x_592:
[----:B------:R-:W-:Y:S05]  /*04a0*/  BSYNC.RECONVERGENT B3 ;  /* 0x0000000000037941 */ /* 0x000fea0003800200 */
.L_x_591:
[----:B------:R-:W-:Y:S01]  /*04b0*/  IADD3 R14, P0, PT, R14, 0x100, RZ ;  /* 0x000001000e0e7810 */ /* 0x000fe20007f1e0ff */
[----:B------:R-:W-:Y:S02]  /*04c0*/  VIADD R10, R10, 0x100 ;  /* 0x000001000a0a7836 */ /* 0x000fe40000000000 */
[----:B------:R-:W-:Y:S02]  /*04d0*/  IMAD.X R13, RZ, RZ, R13, P3 ;  /* 0x000000ffff0d7224 */ /* 0x000fe400018e060d */
[----:B------:R-:W-:Y:S01]  /*04e0*/  IMAD.X R15, RZ, RZ, R15, P0 ;  /* 0x000000ffff0f7224 */ /* 0x000fe200000e060f */
[----:B------:R-:W-:Y:S07]  /*04f0*/  @P2 BRA `(.L_x_593) ;  /* 0xfffffffc006c2947 */ /* 0x000fee000383ffff */
.L_x_590:
[----:B------:R-:W-:Y:S05]  /*0500*/  BSYNC.RECONVERGENT B2 ;  /* 0x0000000000027941 */ /* 0x000fea0003800200 */
.L_x_589:
[----:B------:R-:W-:-:S13]  /*0510*/  ISETP.GE.U32.AND P0, PT, R16, 0x300, PT ;  /* 0x000003001000780c */ /* 0x000fda0003f06070 */
[----:B------:R-:W-:Y:S05]  /*0520*/  @!P0 BRA `(.L_x_588) ;  /* 0x0000000400bc8947 */ /* 0x000fea0003800000 */
[----:B------:R-:W0:Y:S01]  /*0530*/  LDC.64 R4, c[0x0][0x380] ;  /* 0x0000e000ff047b82 */ /* 0x000e220000000a00 */
[----:B------:R-:W-:-:S07]  /*0540*/  VIADD R20, R10, 0x200 ;  /* 0x000002000a147836 */ /* 0x000fce0000000000 */
[----:B------:R-:W1:Y:S02]  /*0550*/  LDC.64 R6, c[0x0][0x388] ;  /* 0x0000e200ff067b82 */ /* 0x000e640000000a00 */
.L_x_602:
        /* <DEDUP_REMOVED lines=30> */
.L_x_595:
[----:B------:R-:W-:Y:S05]  /*0740*/  BSYNC.RECONVERGENT B2 ;  /* 0x0000000000027941 */ /* 0x000fea0003800200 */
.L_x_594:
[----:B-----5:R-:W-:Y:S01]  /*0750*/  DSETP.GEU.AND P0, PT, |R16|, |R14|, PT ;  /* 0x4000000e1000722a */ /* 0x020fe20003f0e200 */
[C---:B------:R-:W-:Y:S01]  /*0760*/  IADD3 R19, P1, PT, R23.reuse, R6, RZ ;  /* 0x0000000617137210 */ /* 0x040fe20007f3e0ff */
[----:B------:R-:W-:Y:S01]  /*0770*/  BSSY.RECONVERGENT B2, `(.L_x_596) ;  /* 0x0000015000027945 */ /* 0x000fe20003800200 */
[----:B------:R-:W-:Y:S02]  /*0780*/  IMAD.MOV.U32 R2, RZ, RZ, R14 ;  /* 0x000000ffff027224 */ /* 0x000fe400078e000e */
[----:B------:R-:W-:Y:S01]  /*0790*/  LEA.HI.X.SX32 R18, R23, R7, 0x1, P1 ;  /* 0x0000000717127211 */ /* 0x000fe200008f0eff */
[----:B------:R-:W-:Y:S02]  /*07a0*/  IMAD.MOV.U32 R9, RZ, RZ, R19 ;  /* 0x000000ffff097224 */ /* 0x000fe400078e0013 */
[----:B------:R-:W-:Y:S02]  /*07b0*/  IMAD.MOV.U32 R3, RZ, RZ, R15 ;  /* 0x000000ffff037224 */ /* 0x000fe400078e000f */
[----:B------:R-:W-:-:S04]  /*07c0*/  IMAD.MOV.U32 R8, RZ, RZ, R18 ;  /* 0x000000ffff087224 */ /* 0x000fc800078e0012 */
        /* <DEDUP_REMOVED lines=15> */
.L_x_597:
[----:B------:R-:W-:Y:S05]  /*08c0*/  BSYNC.RECONVERGENT B2 ;  /* 0x0000000000027941 */ /* 0x000fea0003800200 */
.L_x_596:
        /* <DEDUP_REMOVED lines=25> */
.L_x_599:
[----:B------:R-:W-:Y:S05]  /*0a60*/  BSYNC.RECONVERGENT B2 ;  /* 0x0000000000027941 */ /* 0x000fea0003800200 */
.L_x_598:
        /* <DEDUP_REMOVED lines=22> */
.L_x_601:
[----:B------:R-:W-:Y:S05]  /*0bd0*/  BSYNC.RECONVERGENT B2 ;  /* 0x0000000000027941 */ /* 0x000fea0003800200 */
.L_x_600:
[C---:B------:R-:W-:Y:S01]  /*0be0*/  VIADD R10, R20.reuse, 0x200 ;  /* 0x00000200140a7836 */ /* 0x040fe20000000000 */
[----:B------:R-:W-:-:S04]  /*0bf0*/  IADD3 R20, PT, PT, R20, 0x400, RZ ;  /* 0x0000040014147810 */ /* 0x000fc80007ffe0ff */
[----:B------:R-:W-:-:S13]  /*0c00*/  ISETP.GE.AND P0, PT, R10, UR5, PT ;  /* 0x000000050a007c0c */ /* 0x000fda000bf06270 */
[----:B------:R-:W-:Y:S05]  /*0c10*/  @!P0 BRA `(.L_x_602) ;  /* 0xfffffff800508947 */ /* 0x000fea000383ffff */
.L_x_588:
[----:B------:R-:W-:Y:S05]  /*0c20*/  BSYNC.RECONVERGENT B1 ;  /* 0x0000000000017941 */ /* 0x000fea0003800200 */
.L_x_587:
        /* <DEDUP_REMOVED lines=35> */
.L_x_605:
[----:B------:R-:W-:Y:S05]  /*0e60*/  BSYNC.RECONVERGENT B1 ;  /* 0x0000000000017941 */ /* 0x000fea0003800200 */
.L_x_604:
        /* <DEDUP_REMOVED lines=31> */
.L_x_607:
[----:B------:R-:W-:Y:S05]  /*1060*/  BSYNC.RECONVERGENT B1 ;  /* 0x0000000000017941 */ /* 0x000fea0003800200 */
.L_x_606:
        /* <DEDUP_REMOVED lines=31> */
.L_x_609:
[----:B------:R-:W-:Y:S05]  /*1260*/  BSYNC.RECONVERGENT B1 ;  /* 0x0000000000017941 */ /* 0x000fea0003800200 */
.L_x_608:
[----:B------:R-:W-:Y:S01]  /*1270*/  ISETP.GT.AND P0, PT, R10, 0x17, PT ;  /* 0x000000170a00780c */ /* 0x000fe20003f04270 */
[----:B-1----:R1:W1:Y:S01]  /*1280*/  SHFL.DOWN PT, R2, R4, 0x8, 0x1f ;  /* 0x09001f0004027f89 */ /* 0x00226200000e0000 */
[----:B------:R-:W-:Y:S01]  /*1290*/  BSSY.RECONVERGENT B1, `(.L_x_610) ;  /* 0x000001d000017945 */ /* 0x000fe20003800200 */
[----:B0-----:R-:W-:Y:S02]  /*12a0*/  IMAD.MOV.U32 R8, RZ, RZ, R11 ;  /* 0x000000ffff087224 */ /* 0x001fe400078e000b */
[----:B------:R0:W0:Y:S01]  /*12b0*/  SHFL.DOWN PT, R3, R5, 0x8, 0x1f ;  /* 0x09001f0005037f89 */ /* 0x00002200000e0000 */
[----:B------:R-:W-:Y:S02]  /*12c0*/  IMAD.MOV.U32 R9, RZ, RZ, R12 ;  /* 0x000000ffff097224 */ /* 0x000fe400078e000c */
[----:B------:R-:W-:Y:S01]  /*12d0*/  IMAD.MOV.U32 R6, RZ, RZ, R4 ;  /* 0x000000ffff067224 */ /* 0x000fe200078e0004 */
[----:B---3--:R3:W0:Y:S01]  /*12e0*/  SHFL.DOWN PT, R14, R11, 0x8, 0x1f ;  /* 0x09001f000b0e7f89 */ /* 0x00862200000e0000 */
[----:B--2---:R-:W-:-:S03]  /*12f0*/  IMAD.MOV.U32 R7, RZ, RZ, R5 ;  /* 0x000000ffff077224 */ /* 0x004fc600078e0005 */
[----:B----4-:R3:W2:Y:S01]  /*1300*/  SHFL.DOWN PT, R13, R12, 0x8, 0x1f ;  /* 0x09001f000c0d7f89 */ /* 0x0106a200000e0000 */
[----:B------:R-:W-:Y:S05]  /*1310*/  @P0 BRA `(.L_x_611) ;  /* 0x0000000000500947 */ /* 0x000fea0003800000 */
[----:B01----:R-:W-:Y:S01]  /*1320*/  DSETP.GEU.AND P0, PT, |R4|, |R2|, PT ;  /* 0x400000020400722a */ /* 0x003fe20003f0e200 */
[----:B------:R-:W-:Y:S01]  /*1330*/  IMAD.MOV.U32 R8, RZ, RZ, R14 ;  /* 0x000000ffff087224 */ /* 0x000fe200078e000e */
[----:B--2---:R-:W-:Y:S01]  /*1340*/  MOV R9, R13 ;  /* 0x0000000d00097202 */ /* 0x004fe20000000f00 */
        /* <DEDUP_REMOVED lines=17> */
.L_x_611:
[----:B------:R-:W-:Y:S05]  /*1460*/  BSYNC.RECONVERGENT B1 ;  /* 0x0000000000017941 */ /* 0x000fea0003800200 */
.L_x_610:
[----:B------:R-:W-:Y:S01]  /*1470*/  ISETP.GT.AND P0, PT, R10, 0xf, PT ;  /* 0x0000000f0a00780c */ /* 0x000fe20003f04270 */
[----:B-1----:R1:W4:Y:S01]  /*1480*/  SHFL.DOWN PT, R4, R6, 0x10, 0x1f ;  /* 0x0a001f0006047f89 */ /* 0x00232200000e0000 */
[----:B------:R-:W-:Y:S01]  /*1490*/  BSSY.RECONVERGENT B1, `(.L_x_612) ;  /* 0x000001d000017945 */ /* 0x000fe20003800200 */
[----:B0-----:R-:W-:Y:S02]  /*14a0*/  IMAD.MOV.U32 R14, RZ, RZ, R8 ;  /* 0x000000ffff0e7224 */ /* 0x001fe400078e0008 */
[----:B------:R1:W0:Y:S01]  /*14b0*/  SHFL.DOWN PT, R5, R7, 0x10, 0x1f ;  /* 0x0a001f0007057f89 */ /* 0x00022200000e0000 */
[----:B------:R-:W-:Y:S02]  /*14c0*/  IMAD.MOV.U32 R15, RZ, RZ, R9 ;  /* 0x000000ffff0f7224 */ /* 0x000fe400078e0009 */
[----:B------:R-:W-:Y:S01]  /*14d0*/  IMAD.MOV.U32 R2, RZ, RZ, R6 ;  /* 0x000000ffff027224 */ /* 0x000fe200078e0006 */
[----:B---3--:R1:W3:Y:S01]  /*14e0*/  SHFL.DOWN PT, R11, R8, 0x10, 0x1f ;  /* 0x0a001f00080b7f89 */ /* 0x0082e200000e0000 */
[----:B------:R-:W-:-:S03]  /*14f0*/  IMAD.MOV.U32 R3, RZ, RZ, R7 ;  /* 0x000000ffff037224 */ /* 0x000fc600078e0007 */
[----:B------:R1:W0:Y:S01]  /*1500*/  SHFL.DOWN PT, R12, R9, 0x10, 0x1f ;  /* 0x0a001f00090c7f89 */ /* 0x00022200000e0000 */
[----:B------:R-:W-:Y:S05]  /*1510*/  @P0 BRA `(.L_x_613) ;  /* 0x0000000000500947 */ /* 0x000fea0003800000 */
[----:B0---4-:R-:W-:Y:S01]  /*1520*/  DSETP.GEU.AND P0, PT, |R6|, |R4|, PT ;  /* 0x400000040600722a */ /* 0x011fe20003f0e200 */
[----:B---3--:R-:W-:Y:S02]  /*1530*/  IMAD.MOV.U32 R14, RZ, RZ, R11 ;  /* 0x000000ffff0e7224 */ /* 0x008fe400078e000b */
        /* <DEDUP_REMOVED lines=18> */
.L_x_613:
[----:B------:R-:W-:Y:S05]  /*1660*/  BSYNC.RECONVERGENT B1 ;  /* 0x0000000000017941 */ /* 0x000fea0003800200 */
.L_x_612:
[----:B------:R-:W-:Y:S01]  /*1670*/  ISETP.NE.AND P0, PT, R10, RZ, PT ;  /* 0x000000ff0a00720c */ /* 0x000fe20003f05270 */
[----:B------:R-:W-:-:S12]  /*1680*/  BSSY.RECONVERGENT B1, `(.L_x_614) ;  /* 0x000000a000017945 */ /* 0x000fd80003800200 */
[----:B------:R-:W-:Y:S05]  /*1690*/  @P0 BRA `(.L_x_615) ;  /* 0x0000000000200947 */ /* 0x000fea0003800000 */
[----:B-1----:R-:W1:Y:S01]  /*16a0*/  S2R R6, SR_CgaCtaId ;  /* 0x0000000000067919 */ /* 0x002e620000008800 */
[----:B0-----:R-:W-:Y:S02]  /*16b0*/  MOV R5, 0x400 ;  /* 0x0000040000057802 */ /* 0x001fe40000000f00 */
[----:B----4-:R-:W-:-:S04]  /*16c0*/  SHF.R.U32.HI R4, RZ, 0x1, R0 ;  /* 0x00000001ff047819 */ /* 0x010fc80000011600 */
[----:B------:R-:W-:Y:S02]  /*16d0*/  LOP3.LUT R4, R4, 0x1f0, RZ, 0xc0, !PT ;  /* 0x000001f004047812 */ /* 0x000fe400078ec0ff */
[----:B-1----:R-:W-:-:S05]  /*16e0*/  LEA R5, R6, R5, 0x18 ;  /* 0x0000000506057211 */ /* 0x002fca00078ec0ff */
[----:B------:R-:W-:-:S05]  /*16f0*/  IMAD.IADD R5, R4, 0x1, R5 ;  /* 0x0000000104057824 */ /* 0x000fca00078e0205 */
[----:B------:R0:W-:Y:S04]  /*1700*/  STS.64 [R5+0x10], R14 ;  /* 0x0000100e05007388 */ /* 0x0001e80000000a00 */
[----:B------:R0:W-:Y:S02]  /*1710*/  STS.64 [R5+0x8], R2 ;  /* 0x0000080205007388 */ /* 0x0001e40000000a00 */
.L_x_615:
[----:B------:R-:W-:Y:S05]  /*1720*/  BSYNC.RECONVERGENT B1 ;  /* 0x0000000000017941 */ /* 0x000fea0003800200 */
.L_x_614:
        /* <DEDUP_REMOVED lines=8> */
[----:B-1--4-:R-:W1:Y:S04]  /*17b0*/  LDS.128 R4, [R0+0x20] ;  /* 0x0000200000047984 */ /* 0x012e680000000c00 */
[----:B--2---:R2:W4:Y:S04]  /*17c0*/  LDS.64 R12, [R0+0x80] ;  /* 0x00008000000c7984 */ /* 0x0045280000000a00 */
[----:B---3--:R2:W3:Y:S01]  /*17d0*/  LDS.128 R8, [R0+0x30] ;  /* 0x0000300000087984 */ /* 0x0084e20000000c00 */
[----:B0-----:R-:W-:Y:S01]  /*17e0*/  DSETP.GEU.AND P0, PT, |R2|, |R16|, PT ;  /* 0x400000100200722a */ /* 0x001fe20003f0e200 */
[----:B------:R-:W-:Y:S01]  /*17f0*/  IMAD.MOV.U32 R24, RZ, RZ, R16 ;  /* 0x000000ffff187224 */ /* 0x000fe200078e0010 */
[----:B------:R-:W-:Y:S01]  /*1800*/  MOV R25, R17 ;  /* 0x0000001100197202 */ /* 0x000fe20000000f00 */
[----:B-1----:R-:W-:-:S02]  /*1810*/  IMAD.MOV.U32 R26, RZ, RZ, R4 ;  /* 0x000000ffff1a7224 */ /* 0x002fc400078e0004 */
[----:B------:R-:W-:-:S09]  /*1820*/  IMAD.MOV.U32 R27, RZ, RZ, R5 ;  /* 0x000000ffff1b7224 */ /* 0x000fd200078e0005 */
        /* <DEDUP_REMOVED lines=15> */
.L_x_618:
[----:B------:R-:W-:Y:S05]  /*1920*/  BSYNC.RECONVERGENT B1 ;  /* 0x0000000000017941 */ /* 0x000fea0003800200 */
.L_x_617:
        /* <DEDUP_REMOVED lines=23> */
.L_x_620:
[----:B------:R-:W-:Y:S05]  /*1aa0*/  BSYNC.RECONVERGENT B1 ;  /* 0x0000000000017941 */ /* 0x000fea0003800200 */
.L_x_619:
        /* <DEDUP_REMOVED lines=21> */
.L_x_622:
[----:B------:R-:W-:Y:S05]  /*1c00*/  BSYNC.RECONVERGENT B1 ;  /* 0x0000000000017941 */ /* 0x000fea0003800200 */
.L_x_621:
        /* <DEDUP_REMOVED lines=23> */
.L_x_624:
[----:B------:R-:W-:Y:S05]  /*1d80*/  BSYNC.RECONVERGENT B1 ;  /* 0x0000000000017941 */ /* 0x000fea0003800200 */
.L_x_623:
        /* <DEDUP_REMOVED lines=21> */
.L_x_626:
[----:B------:R-:W-:Y:S05]  /*1ee0*/  BSYNC.RECONVERGENT B1 ;  /* 0x0000000000017941 */ /* 0x000fea0003800200 */
.L_x_625:
[----:B------:R-:W-:Y:S01]  /*1ef0*/  DSETP.GEU.AND P0, PT, |R2|, |R10|, PT ;  /* 0x4000000a0200722a */ /* 0x000fe20003f0e200 */
[----:B------:R-:W-:Y:S01]  /*1f00*/  BSSY.RECONVERGENT B1, `(.L_x_627) ;  /* 0x0000014000017945 */ /* 0x000fe20003800200 */
[----:B------:R-:W-:Y:S01]  /*1f10*/  IMAD.MOV.U32 R8, RZ, RZ, R10 ;  /* 0x000000ffff087224 */ /* 0x000fe200078e000a */
[----:B---3--:R-:W-:Y:S01]  /*1f20*/  MOV R0, R5 ;  /* 0x0000000500007202 */ /* 0x008fe20000000f00 */
        /* <DEDUP_REMOVED lines=17> */
.L_x_628:
[----:B------:R-:W-:Y:S05]  /*2040*/  BSYNC.RECONVERGENT B1 ;  /* 0x0000000000017941 */ /* 0x000fea0003800200 */
.L_x_627:
        /* <DEDUP_REMOVED lines=21> */
.L_x_603:
        /* <DEDUP_REMOVED lines=9> */
[----:B------:R-:W-:Y:S02]  /*2230*/  VIADD R5, R5, UR6 ;  /* 0x0000000605057c36 */ /* 0x000fe40008000000 */
        /* <DEDUP_REMOVED lines=9> */
[----:B----4-:R-:W-:Y:S01]  /*22d0*/  IMAD.MOV.U32 R14, RZ, RZ, R12 ;  /* 0x000000ffff0e7224 */ /* 0x010fe200078e000c */
[----:B------:R-:W-:Y:S01]  /*22e0*/  MOV R6, R10 ;  /* 0x0000000a00067202 */ /* 0x000fe20000000f00 */
[----:B0-----:R-:W-:Y:S02]  /*22f0*/  IMAD.MOV.U32 R16, RZ, RZ, R13 ;  /* 0x000000ffff107224 */ /* 0x001fe400078e000d */
        /* <DEDUP_REMOVED lines=16> */
.L_x_630:
[----:B------:R-:W-:Y:S05]  /*2400*/  BSYNC.RECONVERGENT B1 ;  /* 0x0000000000017941 */ /* 0x000fea0003800200 */
.L_x_629:
        /* <DEDUP_REMOVED lines=32> */
.L_x_632:
[----:B------:R-:W-:Y:S05]  /*2610*/  BSYNC.RECONVERGENT B1 ;  /* 0x0000000000017941 */ /* 0x000fea0003800200 */
.L_x_631:
[----:B-1----:R-:W-:Y:S01]  /*2620*/  VIADD R2, R4, 0x4 ;  /* 0x0000000404027836 */ /* 0x002fe20000000000 */
[----:B------:R1:W4:Y:S01]  /*2630*/  SHFL.DOWN PT, R6, R8, 0x4, R5 ;  /* 0x0880000008067989 */ /* 0x00032200000e0005 */
[----:B------:R-:W-:Y:S01]  /*2640*/  BSSY.RECONVERGENT B1, `(.L_x_633) ;  /* 0x000001e000017945 */ /* 0x000fe20003800200 */
[----:B--2---:R-:W-:Y:S01]  /*2650*/  IMAD.MOV.U32 R14, RZ, RZ, R10 ;  /* 0x000000ffff0e7224 */ /* 0x004fe200078e000a */
[----:B------:R-:W-:Y:S01]  /*2660*/  MOV R16, R12 ;  /* 0x0000000c00107202 */ /* 0x000fe20000000f00 */
[----:B------:R1:W2:Y:S01]  /*2670*/  SHFL.DOWN PT, R7, R9, 0x4, R5 ;  /* 0x0880000009077989 */ /* 0x0002a200000e0005 */
[----:B------:R-:W-:Y:S01]  /*2680*/  ISETP.GT.AND P0, PT, R2, R5, PT ;  /* 0x000000050200720c */ /* 0x000fe20003f04270 */
[----:B------:R-:W-:Y:S02]  /*2690*/  IMAD.MOV.U32 R2, RZ, RZ, R8 ;  /* 0x000000ffff027224 */ /* 0x000fe400078e0008 */
[----:B---3--:R1:W3:Y:S01]  /*26a0*/  SHFL.DOWN PT, R11, R10, 0x4, R5 ;  /* 0x088000000a0b7989 */ /* 0x0082e200000e0005 */
[----:B------:R-:W-:-:S03]  /*26b0*/  IMAD.MOV.U32 R3, RZ, RZ, R9 ;  /* 0x000000ffff037224 */ /* 0x000fc600078e0009 */
[----:B0-----:R1:W0:Y:S06]  /*26c0*/  SHFL.DOWN PT, R13, R12, 0x4, R5 ;  /* 0x088000000c0d7989 */ /* 0x00122c00000e0005 */
        /* <DEDUP_REMOVED lines=21> */
.L_x_634:
[----:B------:R-:W-:Y:S05]  /*2820*/  BSYNC.RECONVERGENT B1 ;  /* 0x0000000000017941 */ /* 0x000fea0003800200 */
.L_x_633:
        /* <DEDUP_REMOVED lines=8> */
[----:B---3--:R3:W1:Y:S01]  /*28b0*/  SHFL.DOWN PT, R11, R14, 0x8, R5 ;  /* 0x090000000e0b7989 */ /* 0x00866200000e0005 */
[----:B--2---:R-:W-:-:S03]  /*28c0*/  IMAD.MOV.U32 R7, RZ, RZ, R3 ;  /* 0x000000ffff077224 */ /* 0x004fc600078e0003 */
[----:B0-----:R3:W0:Y:S04]  /*28d0*/  SHFL.DOWN PT, R13, R16, 0x8, R5 ;  /* 0x09000000100d7989 */ /* 0x00162800000e0005 */
        /* <DEDUP_REMOVED lines=21> */
.L_x_636:
[----:B------:R-:W-:Y:S05]  /*2a30*/  BSYNC.RECONVERGENT B1 ;  /* 0x0000000000017941 */ /* 0x000fea0003800200 */
.L_x_635:
[----:B-1----:R-:W-:Y:S01]  /*2a40*/  VIADD R2, R4, 0x10 ;  /* 0x0000001004027836 */ /* 0x002fe20000000000 */
[----:B----4-:R1:W2:Y:S01]  /*2a50*/  SHFL.DOWN PT, R8, R6, 0x10, R5 ;  /* 0x0a00000006087989 */ /* 0x0102a200000e0005 */
[----:B------:R-:W-:Y:S01]  /*2a60*/  BSSY.RECONVERGENT B1, `(.L_x_637) ;  /* 0x000001e000017945 */ /* 0x000fe20003800200 */
[----:B---3--:R-:W-:Y:S02]  /*2a70*/  IMAD.MOV.U32 R14, RZ, RZ, R10 ;  /* 0x000000ffff0e7224 */ /* 0x008fe400078e000a */
[----:B------:R-:W-:Y:S01]  /*2a80*/  ISETP.GT.AND P0, PT, R2, R5, PT ;  /* 0x000000050200720c */ /* 0x000fe20003f04270 */
[----:B------:R1:W3:Y:S01]  /*2a90*/  SHFL.DOWN PT, R9, R7, 0x10, R5 ;  /* 0x0a00000007097989 */ /* 0x0002e200000e0005 */
[----:B------:R-:W-:Y:S02]  /*2aa0*/  IMAD.MOV.U32 R15, RZ, RZ, R12 ;  /* 0x000000ffff0f7224 */ /* 0x000fe400078e000c */
[----:B------:R-:W-:Y:S01]  /*2ab0*/  IMAD.MOV.U32 R2, RZ, RZ, R6 ;  /* 0x000000ffff027224 */ /* 0x000fe200078e0006 */
[----:B------:R1:W4:Y:S01]  /*2ac0*/  SHFL.DOWN PT, R11, R10, 0x10, R5 ;  /* 0x0a0000000a0b7989 */ /* 0x00032200000e0005 */
        /* <DEDUP_REMOVED lines=23> */
.L_x_638:
[----:B------:R-:W-:Y:S05]  /*2c40*/  BSYNC.RECONVERGENT B1 ;  /* 0x0000000000017941 */ /* 0x000fea0003800200 */
.L_x_637:
        /* <DEDUP_REMOVED lines=11> */
.L_x_640:
[----:B------:R-:W-:Y:S05]  /*2d00*/  BSYNC.RECONVERGENT B1 ;  /* 0x0000000000017941 */ /* 0x000fea0003800200 */
.L_x_639:
[----:B------:R-:W-:Y:S01]  /*2d10*/  BAR.SYNC.DEFER_BLOCKING 0x0 ;  /* 0x0000000000007b1d */ /* 0x000fe20000010000 */
[----:B------:R-:W-:-:S13]  /*2d20*/  ISETP.NE.AND P1, PT, R0, RZ, PT ;  /* 0x000000ff0000720c */ /* 0x000fda0003f25270 */
[----:B------:R-:W-:Y:S05]  /*2d30*/  @P1 BRA `(.L_x_616) ;  /* 0x0000003400d41947 */ /* 0x000fea0003800000 */
[----:B------:R-:W-:Y:S01]  /*2d40*/  UISETP.GE.AND UP0, UPT, UR6, 0x21, UPT ;  /* 0x000000210600788c */ /* 0x000fe2000bf06270 */
[----:B----4-:R-:W-:Y:S02]  /*2d50*/  IMAD.MOV.U32 R11, RZ, RZ, R14 ;  /* 0x000000ffff0b7224 */ /* 0x010fe400078e000e */
[----:B--2---:R-:W-:Y:S02]  /*2d60*/  IMAD.MOV.U32 R8, RZ, RZ, R15 ;  /* 0x000000ffff087224 */ /* 0x004fe400078e000f */
        /* <DEDUP_REMOVED lines=8> */
[----:B0-----:R-:W0:Y:S01]  /*2df0*/  LDS.64 R12, [UR4+0x20] ;  /* 0x00002004ff0c7984 */ /* 0x001e220008000a00 */
[----:B-1----:R-:W-:Y:S01]  /*2e00*/  DSETP.GEU.AND P0, PT, |R2|, |R6|, PT ;  /* 0x400000060200722a */ /* 0x002fe20003f0e200 */
[----:B------:R-:W-:Y:S01]  /*2e10*/  MOV R4, R6 ;  /* 0x0000000600047202 */ /* 0x000fe20000000f00 */
[----:B------:R-:W-:Y:S02]  /*2e20*/  IMAD.MOV.U32 R5, RZ, RZ, R7 ;  /* 0x000000ffff057224 */ /* 0x000fe400078e0007 */
[----:B0-----:R-:W-:Y:S02]  /*2e30*/  IMAD.MOV.U32 R11, RZ, RZ, R12 ;  /* 0x000000ffff0b7224 */ /* 0x001fe400078e000c */
        /* <DEDUP_REMOVED lines=16> */
.L_x_642:
[----:B------:R-:W-:Y:S05]  /*2f40*/  BSYNC.RECONVERGENT B1 ;  /* 0x0000000000017941 */ /* 0x000fea0003800200 */
.L_x_641:
[----:B------:R-:W-:Y:S01]  /*2f50*/  UISETP.GE.AND UP0, UPT, UR6, 0x41, UPT ;  /* 0x000000410600788c */ /* 0x000fe2000bf06270 */
[----:B---3--:R-:W-:Y:S02]  /*2f60*/  IMAD.MOV.U32 R9, RZ, RZ, R11 ;  /* 0x000000ffff097224 */ /* 0x008fe400078e000b */
[----:B------:R-:W-:Y:S02]  /*2f70*/  IMAD.MOV.U32 R0, RZ, RZ, R8 ;  /* 0x000000ffff007224 */ /* 0x000fe400078e0008 */
[----:B------:R-:W-:Y:S02]  /*2f80*/  IMAD.MOV.U32 R2, RZ, RZ, R4 ;  /* 0x000000ffff027224 */ /* 0x000fe400078e0004 */
[----:B------:R-:W-:Y:S02]  /*2f90*/  IMAD.MOV.U32 R3, RZ, RZ, R5 ;  /* 0x000000ffff037224 */ /* 0x000fe400078e0005 */
        /* <DEDUP_REMOVED lines=8> */
[----:B------:R-:W-:Y:S02]  /*3020*/  IMAD.MOV.U32 R2, RZ, RZ, R6 ;  /* 0x000000ffff027224 */ /* 0x000fe400078e0006 */
[----:B------:R-:W-:Y:S02]  /*3030*/  IMAD.MOV.U32 R3, RZ, RZ, R7 ;  /* 0x000000ffff037224 */ /* 0x000fe400078e0007 */
[----:B0-----:R-:W-:-:S02]  /*3040*/  IMAD.MOV.U32 R9, RZ, RZ, R12 ;  /* 0x000000ffff097224 */ /* 0x001fc400078e000c */
        /* <DEDUP_REMOVED lines=16> */
.L_x_644:
[----:B------:R-:W-:Y:S05]  /*3150*/  BSYNC.RECONVERGENT B1 ;  /* 0x0000000000017941 */ /* 0x000fea0003800200 */
.L_x_643:
[----:B------:R-:W-:Y:S01]  /*3160*/  UISETP.GE.AND UP0, UPT, UR6, 0x61, UPT ;  /* 0x000000610600788c */ /* 0x000fe2000bf06270 */
[----:B------:R-:W-:Y:S01]  /*3170*/  IMAD.MOV.U32 R11, RZ, RZ, R9 ;  /* 0x000000ffff0b7224 */ /* 0x000fe200078e0009 */
[----:B------:R-:W-:Y:S01]  /*3180*/  MOV R8, R0 ;  /* 0x0000000000087202 */ /* 0x000fe20000000f00 */
[----:B------:R-:W-:Y:S02]  /*3190*/  IMAD.MOV.U32 R4, RZ, RZ, R2 ;  /* 0x000000ffff047224 */ /* 0x000fe400078e0002 */
[----:B------:R-:W-:-:S04]  /*31a0*/  IMAD.MOV.U32 R5, RZ, RZ, R3 ;  /* 0x000000ffff057224 */ /* 0x000fc800078e0003 */
        /* <DEDUP_REMOVED lines=27> */
.L_x_646:
[----:B------:R-:W-:Y:S05]  /*3360*/  BSYNC.RECONVERGENT B1 ;  /* 0x0000000000017941 */ /* 0x000fea0003800200 */
.L_x_645:
[----:B------:R-:W-:Y:S01]  /*3370*/  UISETP.GE.AND UP0, UPT, UR6, 0x81, UPT ;  /* 0x000000810600788c */ /* 0x000fe2000bf06270 */
[----:B------:R-:W-:Y:S02]  /*3380*/  IMAD.MOV.U32 R9, RZ, RZ, R11 ;  /* 0x000000ffff097224 */ /* 0x000fe400078e000b */
        /* <DEDUP_REMOVED lines=30> */
.L_x_648:
[----:B------:R-:W-:Y:S05]  /*3570*/  BSYNC.RECONVERGENT B1 ;  /* 0x0000000000017941 */ /* 0x000fea0003800200 */
.L_x_647:
        /* <DEDUP_REMOVED lines=32> */
.L_x_650:
[----:B------:R-:W-:Y:S05]  /*3780*/  BSYNC.RECONVERGENT B1 ;  /* 0x0000000000017941 */ /* 0x000fea0003800200 */
.L_x_649:
        /* <DEDUP_REMOVED lines=14> */
[----:B------:R-:W-:Y:S01]  /*3870*/  IMAD.MOV.U32 R7, RZ, RZ, R3 ;  /* 0x000000ffff077224 */ /* 0x000fe200078e0003 */
[----:B0-----:R-:W-:Y:S01]  /*3880*/  MOV R0, R13 ;  /* 0x0000000d00007202 */ /* 0x001fe20000000f00 */
        /* <DEDUP_REMOVED lines=16> */
.L_x_652:
[----:B------:R-:W-:Y:S05]  /*3990*/  BSYNC.RECONVERGENT B1 ;  /* 0x0000000000017941 */ /* 0x000fea0003800200 */
.L_x_651:
[----:B------:R-:W-:Y:S01]  /*39a0*/  UISETP.GE.AND UP0, UPT, UR6, 0xe1, UPT ;  /* 0x000000e10600788c */ /* 0x000fe2000bf06270 */
[----:B------:R-:W-:Y:S02]  /*39b0*/  IMAD.MOV.U32 R14, RZ, RZ, R9 ;  /* 0x000000ffff0e7224 */ /* 0x000fe400078e0009 */
[----:B------:R-:W-:Y:S02]  /*39c0*/  IMAD.MOV.U32 R15, RZ, RZ, R0 ;  /* 0x000000ffff0f7224 */ /* 0x000fe400078e0000 */
[----:B------:R-:W-:Y:S02]  /*39d0*/  IMAD.MOV.U32 R2, RZ, RZ, R6 ;  /* 0x000000ffff027224 */ /* 0x000fe400078e0006 */
[----:B------:R-:W-:Y:S02]  /*39e0*/  IMAD.MOV.U32 R3, RZ, RZ, R7 ;  /* 0x000000ffff037224 */ /* 0x000fe400078e0007 */
[----:B------:R-:W-:Y:S05]  /*39f0*/  BRA.U !UP0, `(.L_x_616) ;  /* 0x0000002908a47547 */ /* 0x000fea000b800000 */
[----:B------:R-:W1:Y:S01]  /*3a00*/  S2UR UR5, SR_CgaCtaId ;  /* 0x00000000000579c3 */ /* 0x000e620000008800 */
[----:B------:R-:W-:Y:S02]  /*3a10*/  UMOV UR4, 0x400 ;  /* 0x0000040000047882 */ /* 0x000fe40000000000 */
[----:B-1----:R-:W-:-:S09]  /*3a20*/  ULEA UR4, UR5, UR4, 0x18 ;  /* 0x0000000405047291 */ /* 0x002fd2000f8ec0ff */
[----:B------:R-:W1:Y:S04]  /*3a30*/  LDS.64 R4, [UR4+0x78] ;  /* 0x00007804ff047984 */ /* 0x000e680008000a00 */
[----:B------:R-:W2:Y:S01]  /*3a40*/  LDS.64 R10, [UR4+0x80] ;  /* 0x00008004ff0a7984 */ /* 0x000ea20008000a00 */
        /* <DEDUP_REMOVED lines=21> */
.L_x_584:
        /* <DEDUP_REMOVED lines=30> */
[----:B------:R-:W-:Y:S02]  /*3d80*/  ISETP.GE.U32.AND.EX P0, PT, RZ, RZ, PT, P0 ;  /* 0x000000ffff00720c */ /* 0x000fe40003f06100 */
[----:B------:R-:W-:-:S11]  /*3d90*/  IADD3.X R7, PT, PT, RZ, UR7, RZ, P1, !PT ;  /* 0x00000007ff077c10 */ /* 0x000fd60008ffe4ff */
[----:B------:R-:W-:-:S06]  /*3da0*/  DSETP.LT.OR P0, PT, |R8|, |R4|, !P0 ;  /* 0x400000040800722a */ /* 0x000fcc0004701600 */
[----:B------:R-:W-:Y:S02]  /*3db0*/  FSEL R8, R4, R8, P0 ;  /* 0x0000000804087208 */ /* 0x000fe40000000000 */
[----:B------:R-:W-:Y:S02]  /*3dc0*/  FSEL R9, R5, R9, P0 ;  /* 0x0000000905097208 */ /* 0x000fe40000000000 */
[----:B------:R-:W-:Y:S02]  /*3dd0*/  SEL R23, R6, R23, P0 ;  /* 0x0000001706177207 */ /* 0x000fe40000000000 */
[----:B------:R-:W-:-:S07]  /*3de0*/  SEL R24, R7, R24, P0 ;  /* 0x0000001807187207 */ /* 0x000fce0000000000 */
.L_x_654:
[----:B------:R-:W-:Y:S05]  /*3df0*/  BSYNC.RECONVERGENT B1 ;  /* 0x0000000000017941 */ /* 0x000fea0003800200 */
.L_x_653:
[----:B------:R-:W-:Y:S01]  /*3e00*/  UISETP.GE.U32.AND UP0, UPT, UR4, 0xa00, UPT ;  /* 0x00000a000400788c */ /* 0x000fe2000bf06070 */
[----:B------:R-:W-:-:S08]  /*3e10*/  IMAD.MOV.U32 R5, RZ, RZ, 0x500 ;  /* 0x00000500ff057424 */ /* 0x000fd000078e00ff */
[----:B------:R-:W-:Y:S05]  /*3e20*/  BRA.U !UP0, `(.L_x_655) ;  /* 0x00000005084c7547 */ /* 0x000fea000b800000 */
[----:B------:R-:W-:Y:S01]  /*3e30*/  IMAD.MOV.U32 R12, RZ, RZ, R8 ;  /* 0x000000ffff0c7224 */ /* 0x000fe200078e0008 */
[----:B------:R-:W0:Y:S01]  /*3e40*/  LDCU UR4, c[0x0][0x398] ;  /* 0x00007300ff0477ac */ /* 0x000e220008000800 */
[----:B------:R-:W-:Y:S02]  /*3e50*/  IMAD.MOV.U32 R13, RZ, RZ, R9 ;  /* 0x000000ffff0d7224 */ /* 0x000fe400078e0009 */
[----:B------:R-:W-:Y:S01]  /*3e60*/  IMAD.MOV.U32 R17, RZ, RZ, 0x500 ;  /* 0x00000500ff117424 */ /* 0x000fe200078e00ff */
[----:B------:R-:W1:Y:S01]  /*3e70*/  LDCU.64 UR6, c[0x0][0x388] ;  /* 0x00007100ff0677ac */ /* 0x000e620008000a00 */
[----:B------:R-:W-:-:S05]  /*3e80*/  NOP ;  /* 0x0000000000007918 */ /* 0x000fca0000000000 */
.L_x_656:
[----:B------:R-:W-:-:S05]  /*3e90*/  IMAD.WIDE.U32 R26, R17, 0x8, R2 ;  /* 0x00000008111a7825 */ /* 0x000fca00078e0002 */
[----:B------:R-:W2:Y:S04]  /*3ea0*/  LDG.E.64 R14, desc[UR8][R26.64] ;  /* 0x000000081a0e7981 */ /* 0x000ea8000c1e1b00 */
[----:B------:R-:W3:Y:S04]  /*3eb0*/  LDG.E.64 R4, desc[UR8][R26.64+0x800] ;  /* 0x000800081a047981 */ /* 0x000ee8000c1e1b00 */
[----:B------:R-:W4:Y:S04]  /*3ec0*/  LDG.E.64 R6, desc[UR8][R26.64+0x1000] ;  /* 0x001000081a067981 */ /* 0x000f28000c1e1b00 */
[----:B------:R-:W5:Y:S04]  /*3ed0*/  LDG.E.64 R10, desc[UR8][R26.64+0x1800] ;  /* 0x001800081a0a7981 */ /* 0x000f68000c1e1b00 */
[----:B------:R-:W5:Y:S01]  /*3ee0*/  LDG.E.64 R8, desc[UR8][R26.64+0x2000] ;  /* 0x002000081a087981 */ /* 0x000f62000c1e1b00 */
[----:B-1----:R-:W-:-:S04]  /*3ef0*/  IADD3 R18, P0, P1, R0, UR6, R17 ;  /* 0x0000000600127c10 */ /* 0x002fc8000f91e011 */
[----:B------:R-:W-:Y:S01]  /*3f00*/  IADD3.X R16, PT, PT, RZ, UR7, RZ, P0, P1 ;  /* 0x00000007ff107c10 */ /* 0x000fe200087e24ff */
[----:B------:R-:W-:Y:S01]  /*3f10*/  IMAD.MOV.U32 R20, RZ, RZ, R18 ;  /* 0x000000ffff147224 */ /* 0x000fe200078e0012 */
[----:B------:R-:W-:-:S03]  /*3f20*/  IADD3 R22, P3, PT, R18, 0x100, RZ ;  /* 0x0000010012167810 */ /* 0x000fc60007f7e0ff */
        /* <DEDUP_REMOVED lines=11> */
[----:B------:R-:W-:Y:S01]  /*3fe0*/  IMAD.X R24, RZ, RZ, R16, P3 ;  /* 0x000000ffff187224 */ /* 0x000fe200018e0610 */
[----:B------:R-:W-:-:S03]  /*3ff0*/  IADD3 R13, P3, PT, R18, 0x200, RZ ;  /* 0x00000200120d7810 */ /* 0x000fc60007f7e0ff */
[----:B---3--:R-:W-:-:S14]  /*4000*/  DSETP.GEU.AND P1, PT, |R14|, |R4|, PT ;  /* 0x400000040e00722a */ /* 0x008fdc0003f2e200 */
[----:B------:R-:W-:-:S04]  /*4010*/  @P1 ISETP.GE.U32.AND P0, PT, R20, R22, PT ;  /* 0x000000161400120c */ /* 0x000fc80003f06070 */
[----:B------:R-:W-:-:S13]  /*4020*/  @P1 ISETP.GE.AND.EX P0, PT, R19, R24, PT, P0 ;  /* 0x000000181300120c */ /* 0x000fda0003f06300 */
[----:B------:R-:W-:-:S06]  /*4030*/  @P1 DSETP.LT.OR P0, PT, |R4|, |R14|, !P0 ;  /* 0x4000000e0400122a */ /* 0x000fcc0004701600 */
[----:B------:R-:W-:Y:S01]  /*4040*/  @P1 FSEL R12, R14, R4, P0 ;  /* 0x000000040e0c1208 */ /* 0x000fe20000000000 */
[----:B------:R-:W-:Y:S01]  /*4050*/  IMAD.X R14, RZ, RZ, R16, P3 ;  /* 0x000000ffff0e7224 */ /* 0x000fe200018e0610 */
[----:B------:R-:W-:Y:S02]  /*4060*/  @P1 FSEL R15, R15, R5, P0 ;  /* 0x000000050f0f1208 */ /* 0x000fe40000000000 */
[----:B------:R-:W-:Y:S01]  /*4070*/  @P1 SEL R22, R20, R22, P0 ;  /* 0x0000001614161207 */ /* 0x000fe20000000000 */
[----:B------:R-:W-:Y:S01]  /*4080*/  @P1 IMAD.MOV.U32 R4, RZ, RZ, R12 ;  /* 0x000000ffff041224 */ /* 0x000fe200078e000c */
[----:B------:R-:W-:Y:S01]  /*4090*/  IADD3 R12, P3, PT, R18, 0x300, RZ ;  /* 0x00000300120c7810 */ /* 0x000fe20007f7e0ff */
[----:B------:R-:W-:Y:S02]  /*40a0*/  @P1 IMAD.MOV.U32 R5, RZ, RZ, R15 ;  /* 0x000000ffff051224 */ /* 0x000fe400078e000f */
[----:B------:R-:W-:Y:S01]  /*40b0*/  IMAD.MOV.U32 R15, RZ, RZ, R24 ;  /* 0x000000ffff0f7224 */ /* 0x000fe200078e0018 */
[----:B------:R-:W-:-:S03]  /*40c0*/  @P1 SEL R15, R19, R24, P0 ;  /* 0x00000018130f1207 */ /* 0x000fc60000000000 */
[----:B----4-:R-:W-:-:S14]  /*40d0*/  DSETP.GEU.AND P2, PT, |R4|, |R6|, PT ;  /* 0x400000060400722a */ /* 0x010fdc0003f4e200 */
[----:B------:R-:W-:-:S04]  /*40e0*/  @P2 ISETP.GE.U32.AND P0, PT, R22, R13, PT ;  /* 0x0000000d1600220c */ /* 0x000fc80003f06070 */
[----:B------:R-:W-:-:S13]  /*40f0*/  @P2 ISETP.GE.AND.EX P0, PT, R15, R14, PT, P0 ;  /* 0x0000000e0f00220c */ /* 0x000fda0003f06300 */
[----:B------:R-:W-:-:S06]  /*4100*/  @P2 DSETP.LT.OR P0, PT, |R6|, |R4|, !P0 ;  /* 0x400000040600222a */ /* 0x000fcc0004701600 */
[----:B------:R-:W-:Y:S02]  /*4110*/  @P2 FSEL R4, R4, R6, P0 ;  /* 0x0000000604042208 */ /* 0x000fe40000000000 */
[----:B------:R-:W-:Y:S02]  /*4120*/  @P2 FSEL R5, R5, R7, P0 ;  /* 0x0000000705052208 */ /* 0x000fe40000000000 */
[----:B------:R-:W-:Y:S01]  /*4130*/  @P2 SEL R14, R15, R14, P0 ;  /* 0x0000000e0f0e2207 */ /* 0x000fe20000000000 */
[----:B------:R-:W-:Y:S02]  /*4140*/  @P2 IMAD.MOV.U32 R6, RZ, RZ, R4 ;  /* 0x000000ffff062224 */ /* 0x000fe400078e0004 */
[----:B------:R-:W-:Y:S02]  /*4150*/  @P2 IMAD.MOV.U32 R7, RZ, RZ, R5 ;  /* 0x000000ffff072224 */ /* 0x000fe400078e0005 */
[----:B------:R-:W-:Y:S01]  /*4160*/  IMAD.MOV.U32 R5, RZ, RZ, R13 ;  /* 0x000000ffff057224 */ /* 0x000fe200078e000d */
[----:B------:R-:W-:Y:S01]  /*4170*/  @P2 SEL R5, R22, R13, P0 ;  /* 0x0000000d16052207 */ /* 0x000fe20000000000 */
        /* <DEDUP_REMOVED lines=13> */
[----:B------:R-:W-:-:S04]  /*4250*/  IADD3 R5, PT, PT, R17, 0xa00, RZ ;  /* 0x00000a0011057810 */ /* 0x000fc80007ffe0ff */
[----:B0-----:R-:W-:Y:S01]  /*4260*/  ISETP.GT.AND P1, PT, R5, UR4, PT ;  /* 0x0000000405007c0c */ /* 0x001fe2000bf24270 */
[----:B------:R-:W-:Y:S01]  /*4270*/  DSETP.GEU.AND P2, PT, |R10|, |R8|, PT ;  /* 0x400000080a00722a */ /* 0x000fe20003f4e200 */
[----:B------:R-:W-:-:S04]  /*4280*/  VIADD R5, R17, 0x500 ;  /* 0x0000050011057836 */ /* 0x000fc80000000000 */
[----:B------:R-:W-:-:S09]  /*4290*/  IMAD.MOV.U32 R17, RZ, RZ, R5 ;  /* 0x000000ffff117224 */ /* 0x000fd200078e0005 */
        /* <DEDUP_REMOVED lines=12> */
.L_x_655:
        /* <DEDUP_REMOVED lines=14> */
[----:B------:R-:W-:Y:S01]  /*4440*/  IMAD.IADD R7, R0, 0x1, R5 ;  /* 0x0000000100077824 */ /* 0x000fe200078e0205 */
[----:B------:R-:W-:-:S04]  /*4450*/  LEA.HI R4, R10, 0x1, RZ, 0x18 ;  /* 0x000000010a047811 */ /* 0x000fc800078fc0ff */
[C---:B------:R-:W-:Y:S02]  /*4460*/  IADD3 R14, P0, PT, R7.reuse, UR6, RZ ;  /* 0x00000006070e7c10 */ /* 0x040fe4000ff1e0ff */
[----:B------:R-:W-:Y:S01]  /*4470*/  LOP3.LUT R6, R4, 0x3, RZ, 0xc0, !PT ;  /* 0x0000000304067812 */ /* 0x000fe200078ec0ff */
[----:B------:R-:W-:Y:S02]  /*4480*/  IMAD.MOV.U32 R4, RZ, RZ, R0 ;  /* 0x000000ffff047224 */ /* 0x000fe400078e0000 */
[----:B------:R-:W-:Y:S02]  /*4490*/  IMAD.X R15, RZ, RZ, UR7, P0 ;  /* 0x00000007ff0f7e24 */ /* 0x000fe400080e06ff */
[----:B------:R-:W-:Y:S02]  /*44a0*/  IMAD.MOV R11, RZ, RZ, -R6 ;  /* 0x000000ffff0b7224 */ /* 0x000fe400078e0a06 */
[----:B0-----:R-:W-:-:S04]  /*44b0*/  IMAD.WIDE.U32 R2, R7, 0x8, R2 ;  /* 0x0000000807027825 */ /* 0x001fc800078e0002 */
[----:B------:R-:W-:Y:S02]  /*44c0*/  IMAD.MOV.U32 R12, RZ, RZ, R2 ;  /* 0x000000ffff0c7224 */ /* 0x000fe400078e0002 */
[----:B------:R-:W-:-:S07]  /*44d0*/  IMAD.MOV.U32 R13, RZ, RZ, R3 ;  /* 0x000000ffff0d7224 */ /* 0x000fce00078e0003 */
.L_x_663:
[----:B------:R-:W-:Y:S02]  /*44e0*/  IMAD.MOV.U32 R2, RZ, RZ, R12 ;  /* 0x000000ffff027224 */ /* 0x000fe400078e000c */
[----:B------:R-:W-:-:S06]  /*44f0*/  IMAD.MOV.U32 R3, RZ, RZ, R13 ;  /* 0x000000ffff037224 */ /* 0x000fcc00078e000d */
[----:B------:R-:W2:Y:S01]  /*4500*/  LDG.E.64 R2, desc[UR8][R2.64] ;  /* 0x0000000802027981 */ /* 0x000ea2000c1e1b00 */
[----:B------:R-:W-:Y:S01]  /*4510*/  VIADD R11, R11, 0x1 ;  /* 0x000000010b0b7836 */ /* 0x000fe20000000000 */
[----:B------:R-:W-:Y:S01]  /*4520*/  BSSY.RECONVERGENT B3, `(.L_x_661) ;  /* 0x000001b000037945 */ /* 0x000fe20003800200 */
[----:B------:R-:W-:Y:S01]  /*4530*/  IMAD.MOV.U32 R19, RZ, RZ, R23 ;  /* 0x000000ffff137224 */ /* 0x000fe200078e0017 */
[----:B------:R-:W-:Y:S01]  /*4540*/  MOV R7, R9 ;  /* 0x0000000900077202 */ /* 0x000fe20000000f00 */
[----:B------:R-:W-:Y:S01]  /*4550*/  IMAD.MOV.U32 R16, RZ, RZ, R24 ;  /* 0x000000ffff107224 */ /* 0x000fe200078e0018 */
[----:B------:R-:W-:Y:S01]  /*4560*/  ISETP.NE.AND P2, PT, R11, RZ, PT ;  /* 0x000000ff0b00720c */ /* 0x000fe20003f45270 */
[----:B------:R-:W-:Y:S01]  /*4570*/  IMAD.MOV.U32 R6, RZ, RZ, R8 ;  /* 0x000000ffff067224 */ /* 0x000fe200078e0008 */
[----:B------:R-:W-:Y:S01]  /*4580*/  IADD3 R12, P3, PT, R12, 0x800, RZ ;  /* 0x000008000c0c7810 */ /* 0x000fe20007f7e0ff */
[----:B------:R-:W-:Y:S02]  /*4590*/  IMAD.MOV.U32 R23, RZ, RZ, R14 ;  /* 0x000000ffff177224 */ /* 0x000fe400078e000e */
[----:B------:R-:W-:Y:S01]  /*45a0*/  IMAD.MOV.U32 R24, RZ, RZ, R15 ;  /* 0x000000ffff187224 */ /* 0x000fe200078e000f */
[----:B--2---:R-:W-:Y:S01]  /*45b0*/  DSETP.GEU.AND P0, PT, |R8|, |R2|, PT ;  /* 0x400000020800722a */ /* 0x004fe20003f0e200 */
[----:B------:R-:W-:-:S02]  /*45c0*/  IMAD.MOV.U32 R8, RZ, RZ, R2 ;  /* 0x000000ffff087224 */ /* 0x000fc400078e0002 */
        /* <DEDUP_REMOVED lines=16> */
.L_x_662:
[----:B------:R-:W-:Y:S05]  /*46d0*/  BSYNC.RECONVERGENT B3 ;  /* 0x0000000000037941 */ /* 0x000fea0003800200 */
.L_x_661:
[----:B------:R-:W-:Y:S01]  /*46e0*/  IADD3 R14, P0, PT, R14, 0x100, RZ ;  /* 0x000001000e0e7810 */ /* 0x000fe20007f1e0ff */
[----:B------:R-:W-:Y:S02]  /*46f0*/  VIADD R4, R4, 0x100 ;  /* 0x0000010004047836 */ /* 0x000fe40000000000 */
[----:B------:R-:W-:Y:S02]  /*4700*/  IMAD.X R13, RZ, RZ, R13, P3 ;  /* 0x000000ffff0d7224 */ /* 0x000fe400018e060d */
[----:B------:R-:W-:Y:S01]  /*4710*/  IMAD.X R15, RZ, RZ, R15, P0 ;  /* 0x000000ffff0f7224 */ /* 0x000fe200000e060f */
[----:B------:R-:W-:Y:S07]  /*4720*/  @P2 BRA `(.L_x_663) ;  /* 0xfffffffc006c2947 */ /* 0x000fee000383ffff */
.L_x_660:
[----:B------:R-:W-:Y:S05]  /*4730*/  BSYNC.RECONVERGENT B2 ;  /* 0x0000000000027941 */ /* 0x000fea0003800200 */
.L_x_659:
[----:B------:R-:W-:-:S13]  /*4740*/  ISETP.GE.U32.AND P0, PT, R10, 0x300, PT ;  /* 0x000003000a00780c */ /* 0x000fda0003f06070 */
[----:B------:R-:W-:Y:S05]  /*4750*/  @!P0 BRA `(.L_x_658) ;  /* 0x0000000400fc8947 */ /* 0x000fea0003800000 */
[----:B------:R-:W0:Y:S01]  /*4760*/  LDCU.128 UR12, c[0x0][0x380] ;  /* 0x00007000ff0c77ac */ /* 0x000e220008000c00 */
[----:B------:R-:W1:Y:S01]  /*4770*/  LDC.64 R20, c[0x0][0x380] ;  /* 0x0000e000ff147b82 */ /* 0x000e620000000a00 */
[C---:B------:R-:W-:Y:S01]  /*4780*/  IADD3 R7, P1, PT, R4.reuse, R5, RZ ;  /* 0x0000000504077210 */ /* 0x040fe20007f3e0ff */
[C---:B------:R-:W-:Y:S02]  /*4790*/  IMAD.IADD R16, R4.reuse, 0x1, R5 ;  /* 0x0000000104107824 */ /* 0x040fe400078e0205 */
[----:B------:R-:W-:Y:S02]  /*47a0*/  VIADD R22, R4, 0x200 ;  /* 0x0000020004167836 */ /* 0x000fe40000000000 */
[----:B------:R-:W-:Y:S02]  /*47b0*/  IMAD.X R10, RZ, RZ, RZ, P1 ;  /* 0x000000ffff0a7224 */ /* 0x000fe400008e06ff */
[----:B------:R-:W2:Y:S01]  /*47c0*/  LDC.64 R2, c[0x0][0x388] ;  /* 0x0000e200ff027b82 */ /* 0x000ea20000000a00 */
[----:B0-----:R-:W-:-:S02]  /*47d0*/  LEA R6, P2, R7, UR12, 0x3 ;  /* 0x0000000c07067c11 */ /* 0x001fc4000f8418ff */
[----:B------:R-:W-:Y:S02]  /*47e0*/  IADD3 R18, P0, PT, R16, UR14, RZ ;  /* 0x0000000e10127c10 */ /* 0x000fe4000ff1e0ff */
[----:B------:R-:W-:Y:S02]  /*47f0*/  IADD3 R6, P1, PT, R6, 0x1800, RZ ;  /* 0x0000180006067810 */ /* 0x000fe40007f3e0ff */
[----:B------:R-:W-:Y:S01]  /*4800*/  LEA.HI.X R5, R7, UR13, R10, 0x3, P2 ;  /* 0x0000000d07057c11 */ /* 0x000fe200090f1c0a */
[----:B-1----:R-:W-:-:S04]  /*4810*/  IMAD.WIDE.U32 R20, R16, 0x8, R20 ;  /* 0x0000000810147825 */ /* 0x002fc800078e0014 */
[----:B------:R-:W-:Y:S02]  /*4820*/  IMAD.X R19, RZ, RZ, UR15, P0 ;  /* 0x0000000fff137e24 */ /* 0x000fe400080e06ff */
[----:B------:R-:W-:-:S07]  /*4830*/  IMAD.X R5, RZ, RZ, R5, P1 ;  /* 0x000000ffff057224 */ /* 0x000fce00008e0605 */
.L_x_672:
[----:B------:R-:W3:Y:S01]  /*4840*/  LDG.E.64 R14, desc[UR8][R20.64] ;  /* 0x00000008140e7981 */ /* 0x000ee2000c1e1b00 */
[----:B------:R-:W-:-:S05]  /*4850*/  IMAD.MOV.U32 R4, RZ, RZ, R6 ;  /* 0x000000ffff047224 */ /* 0x000fca00078e0006 */
[----:B------:R0:W5:Y:S04]  /*4860*/  LDG.E.64 R10, desc[UR8][R4.64+-0x1000] ;  /* 0xfff00008040a7981 */ /* 0x000168000c1e1b00 */
[----:B------:R0:W5:Y:S01]  /*4870*/  LDG.E.64 R6, desc[UR8][R4.64+-0x800] ;  /* 0xfff8000804067981 */ /* 0x000162000c1e1b00 */
[----:B------:R-:W-:Y:S01]  /*4880*/  BSSY.RECONVERGENT B2, `(.L_x_664) ;  /* 0x0000015000027945 */ /* 0x000fe20003800200 */
[----:B------:R-:W-:Y:S02]  /*4890*/  IMAD.MOV.U32 R26, RZ, RZ, R18 ;  /* 0x000000ffff1a7224 */ /* 0x000fe400078e0012 */
[----:B------:R-:W-:Y:S01]  /*48a0*/  IMAD.MOV.U32 R25, RZ, RZ, R19 ;  /* 0x000000ffff197224 */ /* 0x000fe200078e0013 */
[----:B---3--:R-:W-:Y:S01]  /*48b0*/  DSETP.GEU.AND P0, PT, |R8|, |R14|, PT ;  /* 0x4000000e0800722a */ /* 0x008fe20003f0e200 */
[----:B------:R-:W-:Y:S01]  /*48c0*/  MOV R12, R14 ;  /* 0x0000000e000c7202 */ /* 0x000fe20000000f00 */
[----:B------:R-:W-:-:S12]  /*48d0*/  IMAD.MOV.U32 R13, RZ, RZ, R15 ;  /* 0x000000ffff0d7224 */ /* 0x000fd800078e000f */
        /* <DEDUP_REMOVED lines=15> */
.L_x_665:
[----:B------:R-:W-:Y:S05]  /*49d0*/  BSYNC.RECONVERGENT B2 ;  /* 0x0000000000027941 */ /* 0x000fea0003800200 */
.L_x_664:
[----:B-----5:R-:W-:Y:S01]  /*49e0*/  DSETP.GEU.AND P0, PT, |R12|, |R10|, PT ;  /* 0x4000000a0c00722a */ /* 0x020fe20003f0e200 */
[----:B------:R-:W-:Y:S01]  /*49f0*/  VIADD R9, R16, 0x100 ;  /* 0x0000010010097836 */ /* 0x000fe20000000000 */
[----:B------:R-:W-:Y:S01]  /*4a00*/  BSSY.RECONVERGENT B2, `(.L_x_666) ;  /* 0x0000016000027945 */ /* 0x000fe20003800200 */
[----:B------:R-:W-:-:S03]  /*4a10*/  IMAD.MOV.U32 R8, RZ, RZ, R10 ;  /* 0x000000ffff087224 */ /* 0x000fc600078e000a */
[----:B--2---:R-:W-:Y:S01]  /*4a20*/  IADD3 R23, P1, PT, R9, R2, RZ ;  /* 0x0000000209177210 */ /* 0x004fe20007f3e0ff */
[----:B------:R-:W-:-:S04]  /*4a30*/  IMAD.MOV.U32 R9, RZ, RZ, R11 ;  /* 0x000000ffff097224 */ /* 0x000fc800078e000b */
[----:B------:R-:W-:Y:S02]  /*4a40*/  IMAD.X R24, RZ, RZ, R3, P1 ;  /* 0x000000ffff187224 */ /* 0x000fe400008e0603 */
[----:B------:R-:W-:Y:S02]  /*4a50*/  IMAD.MOV.U32 R15, RZ, RZ, R23 ;  /* 0x000000ffff0f7224 */ /* 0x000fe400078e0017 */
[----:B------:R-:W-:Y:S01]  /*4a60*/  IMAD.MOV.U32 R14, RZ, RZ, R24 ;  /* 0x000000ffff0e7224 */ /* 0x000fe200078e0018 */
        /* <DEDUP_REMOVED lines=15> */
.L_x_667:
[----:B------:R-:W-:Y:S05]  /*4b60*/  BSYNC.RECONVERGENT B2 ;  /* 0x0000000000027941 */ /* 0x000fea0003800200 */
.L_x_666:
[----:B------:R0:W5:Y:S01]  /*4b70*/  LDG.E.64 R10, desc[UR8][R4.64] ;  /* 0x00000008040a7981 */ /* 0x000162000c1e1b00 */
[----:B------:R-:W-:Y:S01]  /*4b80*/  DSETP.GEU.AND P0, PT, |R8|, |R6|, PT ;  /* 0x400000060800722a */ /* 0x000fe20003f0e200 */
[----:B------:R-:W-:Y:S01]  /*4b90*/  VIADD R13, R16, 0x200 ;  /* 0x00000200100d7836 */ /* 0x000fe20000000000 */
[----:B------:R-:W-:Y:S01]  /*4ba0*/  BSSY.RECONVERGENT B2, `(.L_x_668) ;  /* 0x0000016000027945 */ /* 0x000fe20003800200 */
[----:B------:R-:W-:-:S03]  /*4bb0*/  MOV R12, R6 ;  /* 0x00000006000c7202 */ /* 0x000fc60000000f00 */
[----:B------:R-:W-:Y:S01]  /*4bc0*/  IADD3 R24, P1, PT, R13, R2, RZ ;  /* 0x000000020d187210 */ /* 0x000fe20007f3e0ff */
[----:B------:R-:W-:-:S04]  /*4bd0*/  IMAD.MOV.U32 R13, RZ, RZ, R7 ;  /* 0x000000ffff0d7224 */ /* 0x000fc800078e0007 */
[----:B------:R-:W-:Y:S02]  /*4be0*/  IMAD.X R23, RZ, RZ, R3, P1 ;  /* 0x000000ffff177224 */ /* 0x000fe400008e0603 */
        /* <DEDUP_REMOVED lines=17> */
.L_x_669:
[----:B------:R-:W-:Y:S05]  /*4d00*/  BSYNC.RECONVERGENT B2 ;  /* 0x0000000000027941 */ /* 0x000fea0003800200 */
.L_x_668:
[----:B-----5:R-:W-:Y:S01]  /*4d10*/  DSETP.GEU.AND P0, PT, |R12|, |R10|, PT ;  /* 0x4000000a0c00722a */ /* 0x020fe20003f0e200 */
[----:B------:R-:W-:Y:S01]  /*4d20*/  VIADD R7, R16, 0x300 ;  /* 0x0000030010077836 */ /* 0x000fe20000000000 */
[----:B------:R-:W-:Y:S01]  /*4d30*/  BSSY.RECONVERGENT B2, `(.L_x_670) ;  /* 0x0000016000027945 */ /* 0x000fe20003800200 */
[----:B------:R-:W-:Y:S02]  /*4d40*/  IMAD.MOV.U32 R8, RZ, RZ, R10 ;  /* 0x000000ffff087224 */ /* 0x000fe400078e000a */
[----:B------:R-:W-:Y:S01]  /*4d50*/  IMAD.MOV.U32 R9, RZ, RZ, R11 ;  /* 0x000000ffff097224 */ /* 0x000fe200078e000b */
[----:B------:R-:W-:-:S05]  /*4d60*/  IADD3 R7, P1, PT, R7, R2, RZ ;  /* 0x0000000207077210 */ /* 0x000fca0007f3e0ff */
        /* <DEDUP_REMOVED lines=18> */
.L_x_671:
[----:B------:R-:W-:Y:S05]  /*4e90*/  BSYNC.RECONVERGENT B2 ;  /* 0x0000000000027941 */ /* 0x000fea0003800200 */
.L_x_670:
[----:B------:R-:W-:Y:S01]  /*4ea0*/  VIADD R10, R22, 0x200 ;  /* 0x00000200160a7836 */ /* 0x000fe20000000000 */
[----:B------:R-:W-:Y:S01]  /*4eb0*/  IADD3 R6, P2, PT, R4, 0x2000, RZ ;  /* 0x0000200004067810 */ /* 0x000fe20007f5e0ff */
[----:B------:R-:W-:Y:S01]  /*4ec0*/  VIADD R22, R22, 0x400 ;  /* 0x0000040016167836 */ /* 0x000fe20000000000 */
[----:B------:R-:W-:Y:S01]  /*4ed0*/  IADD3 R18, P1, PT, R18, 0x400, RZ ;  /* 0x0000040012127810 */ /* 0x000fe20007f3e0ff */
[----:B------:R-:W-:Y:S01]  /*4ee0*/  VIADD R16, R16, 0x400 ;  /* 0x0000040010107836 */ /* 0x000fe20000000000 */
[----:B------:R-:W-:Y:S01]  /*4ef0*/  ISETP.GE.AND P0, PT, R10, R17, PT ;  /* 0x000000110a00720c */ /* 0x000fe20003f06270 */
[----:B------:R-:W-:Y:S01]  /*4f00*/  IMAD.X R5, RZ, RZ, R5, P2 ;  /* 0x000000ffff057224 */ /* 0x000fe200010e0605 */
[----:B------:R-:W-:Y:S02]  /*4f10*/  IADD3 R20, P2, PT, R20, 0x2000, RZ ;  /* 0x0000200014147810 */ /* 0x000fe40007f5e0ff */
[----:B------:R-:W-:-:S03]  /*4f20*/  IADD3.X R19, PT, PT, RZ, R19, RZ, P1, !PT ;  /* 0x00000013ff137210 */ /* 0x000fc60000ffe4ff */
[----:B------:R-:W-:-:S06]  /*4f30*/  IMAD.X R21, RZ, RZ, R21, P2 ;  /* 0x000000ffff157224 */ /* 0x000fcc00010e0615 */
[----:B------:R-:W-:Y:S05]  /*4f40*/  @!P0 BRA `(.L_x_672) ;  /* 0xfffffff8003c8947 */ /* 0x000fea000383ffff */
.L_x_658:
[----:B------:R-:W-:Y:S05]  /*4f50*/  BSYNC.RECONVERGENT B1 ;  /* 0x0000000000017941 */ /* 0x000fea0003800200 */
.L_x_657:
        /* <DEDUP_REMOVED lines=32> */
.L_x_674:
[----:B------:R-:W-:Y:S05]  /*5160*/  BSYNC.RECONVERGENT B1 ;  /* 0x0000000000017941 */ /* 0x000fea0003800200 */
.L_x_673:
        /* <DEDUP_REMOVED lines=31> */
.L_x_676:
[----:B------:R-:W-:Y:S05]  /*5360*/  BSYNC.RECONVERGENT B1 ;  /* 0x0000000000017941 */ /* 0x000fea0003800200 */
.L_x_675:
        /* <DEDUP_REMOVED lines=31> */
.L_x_678:
[----:B------:R-:W-:Y:S05]  /*5560*/  BSYNC.RECONVERGENT B1 ;  /* 0x0000000000017941 */ /* 0x000fea0003800200 */
.L_x_677:
[----:B------:R-:W-:Y:S01]  /*5570*/  ISETP.GT.AND P0, PT, R10, 0x17, PT ;  /* 0x000000170a00780c */ /* 0x000fe20003f04270 */
[----:B-1----:R1:W1:Y:S01]  /*5580*/  SHFL.DOWN PT, R6, R2, 0x8, 0x1f ;  /* 0x09001f0002067f89 */ /* 0x00226200000e0000 */
[----:B------:R-:W-:Y:S01]  /*5590*/  BSSY.RECONVERGENT B1, `(.L_x_679) ;  /* 0x000001d000017945 */ /* 0x000fe20003800200 */
[----:B0-----:R-:W-:Y:S01]  /*55a0*/  IMAD.MOV.U32 R8, RZ, RZ, R11 ;  /* 0x000000ffff087224 */ /* 0x001fe200078e000b */
[----:B------:R-:W-:Y:S01]  /*55b0*/  MOV R4, R2 ;  /* 0x0000000200047202 */ /* 0x000fe20000000f00 */
[----:B--2---:R0:W2:Y:S01]  /*55c0*/  SHFL.DOWN PT, R7, R3, 0x8, 0x1f ;  /* 0x09001f0003077f89 */ /* 0x0040a200000e0000 */
[----:B------:R-:W-:Y:S02]  /*55d0*/  IMAD.MOV.U32 R9, RZ, RZ, R12 ;  /* 0x000000ffff097224 */ /* 0x000fe400078e000c */
[----:B------:R-:W-:Y:S01]  /*55e0*/  IMAD.MOV.U32 R5, RZ, RZ, R3 ;  /* 0x000000ffff057224 */ /* 0x000fe200078e0003 */
[----:B---3--:R0:W3:Y:S04]  /*55f0*/  SHFL.DOWN PT, R14, R11, 0x8, 0x1f ;  /* 0x09001f000b0e7f89 */ /* 0x0080e800000e0000 */
        /* <DEDUP_REMOVED lines=22> */
.L_x_680:
[----:B------:R-:W-:Y:S05]  /*5760*/  BSYNC.RECONVERGENT B1 ;  /* 0x0000000000017941 */ /* 0x000fea0003800200 */
.L_x_679:
        /* <DEDUP_REMOVED lines=31> */
.L_x_682:
[----:B------:R-:W-:Y:S05]  /*5960*/  BSYNC.RECONVERGENT B1 ;  /* 0x0000000000017941 */ /* 0x000fea0003800200 */
.L_x_681:
        /* <DEDUP_REMOVED lines=11> */
.L_x_684:
[----:B------:R-:W-:Y:S05]  /*5a20*/  BSYNC.RECONVERGENT B1 ;  /* 0x0000000000017941 */ /* 0x000fea0003800200 */
.L_x_683:
        /* <DEDUP_REMOVED lines=31> */
.L_x_686:
[----:B------:R-:W-:Y:S05]  /*5c20*/  BSYNC.RECONVERGENT B1 ;  /* 0x0000000000017941 */ /* 0x000fea0003800200 */
.L_x_685:
        /* <DEDUP_REMOVED lines=23> */
.L_x_688:
[----:B------:R-:W-:Y:S05]  /*5da0*/  BSYNC.RECONVERGENT B1 ;  /* 0x0000000000017941 */ /* 0x000fea0003800200 */
.L_x_687:
[----:B------:R-:W-:Y:S01]  /*5db0*/  DSETP.GEU.AND P0, PT, |R4|, |R10|, PT ;  /* 0x4000000a0400722a */ /* 0x000fe20003f0e200 */
[----:B------:R-:W-:Y:S01]  /*5dc0*/  BSSY.RECONVERGENT B1, `(.L_x_689) ;  /* 0x0000014000017945 */ /* 0x000fe20003800200 */
[----:B------:R-:W-:Y:S01]  /*5dd0*/  IMAD.MOV.U32 R2, RZ, RZ, R10 ;  /* 0x000000ffff027224 */ /* 0x000fe200078e000a */
[----:B------:R-:W-:Y:S01]  /*5de0*/  MOV R3, R11 ;  /* 0x0000000b00037202 */ /* 0x000fe20000000f00 */
        /* <DEDUP_REMOVED lines=17> */
.L_x_690:
[----:B------:R-:W-:Y:S05]  /*5f00*/  BSYNC.RECONVERGENT B1 ;  /* 0x0000000000017941 */ /* 0x000fea0003800200 */
.L_x_689:
        /* <DEDUP_REMOVED lines=23> */
.L_x_692:
[----:B------:R-:W-:Y:S05]  /*6080*/  BSYNC.RECONVERGENT B1 ;  /* 0x0000000000017941 */ /* 0x000fea0003800200 */
.L_x_691:
        /* <DEDUP_REMOVED lines=21> */
.L_x_694:
[----:B------:R-:W-:Y:S05]  /*61e0*/  BSYNC.RECONVERGENT B1 ;  /* 0x0000000000017941 */ /* 0x000fea0003800200 */
.L_x_693:
        /* <DEDUP_REMOVED lines=21> */
.L_x_696:
[----:B------:R-:W-:Y:S05]  /*6340*/  BSYNC.RECONVERGENT B1 ;  /* 0x0000000000017941 */ /* 0x000fea0003800200 */
.L_x_695:
        /* <DEDUP_REMOVED lines=20> */
.L_x_616:
[----:B------:R-:W-:Y:S05]  /*6490*/  BSYNC.RECONVERGENT B0 ;  /* 0x0000000000007941 */ /* 0x000fea0003800200 */
.L_x_583:
[----:B------:R-:W-:Y:S05]  /*64a0*/  @P1 EXIT ;  /* 0x000000000000194d */ /* 0x000fea0003800000 */
[----:B012-4-:R-:W0:Y:S02]  /*64b0*/  LDC.64 R4, c[0x0][0x390] ;  /* 0x0000e400ff047b82 */ /* 0x017e240000000a00 */
[----:B0-----:R-:W-:Y:S04]  /*64c0*/  STG.E.64 desc[UR8][R4.64], R2 ;  /* 0x0000000204007986 */ /* 0x001fe8000c101b08 */
[----:B------:R-:W-:Y:S01]  /*64d0*/  STG.E.64 desc[UR8][R4.64+0x8], R14 ;  /* 0x0000080e04007986 */ /* 0x000fe2000c101b08 */
[----:B------:R-:W-:Y:S05]  /*64e0*/  EXIT ;  /* 0x000000000000794d */ /* 0x000fea0003800000 */
.L_x_697:
        /* <DEDUP_REMOVED lines=9> */
.L_x_758:


//--------------------- .text._Z13initEyeMatrixPdi --------------------------
	.section	.text._Z13initEyeMatrixPdi,"ax",@progbits
	.align	128
        .global         _Z13initEyeMatrixPdi
        .type           _Z13initEyeMatrixPdi,@function
        .size           _Z13initEyeMatrixPdi,(.L_x_759 - _Z13initEyeMatrixPdi)
        .other          _Z13initEyeMatrixPdi,@"STO_CUDA_ENTRY STV_DEFAULT"
_Z13initEyeMatrixPdi:
.text._Z13initEyeMatrixPdi:
[----:B------:R-:W-:Y:S01]  /*0000*/  LDC R1, c[0x0][0x37c] ;  /* 0x0000df00ff017b82 */ /* 0x000fe20000000800 */
[----:B------:R-:W0:Y:S01]  /*0010*/  S2R R0, SR_CTAID.X ;  /* 0x0000000000007919 */ /* 0x000e220000002500 */
[----:B------:R-:W0:Y:S01]  /*0020*/  LDCU UR5, c[0x0][0x360] ;  /* 0x00006c00ff0577ac */ /* 0x000e220008000800 */
[----:B------:R-:W0:Y:S01]  /*0030*/  S2R R3, SR_TID.X ;  /* 0x0000000000037919 */ /* 0x000e220000002100 */
[----:B------:R-:W1:Y:S01]  /*0040*/  LDCU UR6, c[0x0][0x388] ;  /* 0x00007100ff0677ac */ /* 0x000e620008000800 */
[----:B------:R-:W2:Y:S01]  /*0050*/  S2R R8, SR_CTAID.Y ;  /* 0x0000000000087919 */ /* 0x000ea20000002600 */
[----:B------:R-:W2:Y:S01]  /*0060*/  LDCU UR4, c[0x0][0x364] ;  /* 0x00006c80ff0477ac */ /* 0x000ea20008000800 */
[----:B------:R-:W2:Y:S01]  /*0070*/  S2R R5, SR_TID.Y ;  /* 0x0000000000057919 */ /* 0x000ea20000002200 */
[----:B0-----:R-:W-:-:S05]  /*0080*/  IMAD R0, R0, UR5, R3 ;  /* 0x0000000500007c24 */ /* 0x001fca000f8e0203 */
[----:B-1----:R-:W-:Y:S01]  /*0090*/  ISETP.GE.U32.AND P0, PT, R0, UR6, PT ;  /* 0x0000000600007c0c */ /* 0x002fe2000bf06070 */
[----:B--2---:R-:W-:-:S12]  /*00a0*/  IMAD R8, R8, UR4, R5 ;  /* 0x0000000408087c24 */ /* 0x004fd8000f8e0205 */
[----:B------:R-:W-:Y:S05]  /*00b0*/  @P0 EXIT ;  /* 0x000000000000094d */ /* 0x000fea0003800000 */
[----:B------:R-:W0:Y:S01]  /*00c0*/  LDCU UR6, c[0x0][0x374] ;  /* 0x00006e80ff0677ac */ /* 0x000e220008000800 */
[----:B------:R-:W1:Y:S01]  /*00d0*/  LDCU UR7, c[0x0][0x370] ;  /* 0x00006e00ff0777ac */ /* 0x000e620008000800 */
[----:B------:R-:W2:Y:S01]  /*00e0*/  LDCU.64 UR8, c[0x0][0x358] ;  /* 0x00006b00ff0877ac */ /* 0x000ea20008000a00 */
[----:B0-----:R-:W-:Y:S02]  /*00f0*/  UIMAD UR4, UR4, UR6, URZ ;  /* 0x00000006040472a4 */ /* 0x001fe4000f8e02ff */
[----:B-12---:R-:W-:-:S12]  /*0100*/  UIMAD UR5, UR5, UR7, URZ ;  /* 0x00000007050572a4 */ /* 0x006fd8000f8e02ff */
.L_x_701:
[----:B------:R-:W0:Y:S01]  /*0110*/  LDC R11, c[0x0][0x388] ;  /* 0x0000e200ff0b7b82 */ /* 0x000e220000000800 */
[----:B------:R-:W-:Y:S01]  /*0120*/  BSSY.RECONVERGENT B0, `(.L_x_698) ;  /* 0x000000e000007945 */ /* 0x000fe20003800200 */
[----:B0-----:R-:W-:-:S13]  /*0130*/  ISETP.GE.U32.AND P0, PT, R8, R11, PT ;  /* 0x0000000b0800720c */ /* 0x001fda0003f06070 */
[----:B-1----:R-:W-:Y:S05]  /*0140*/  @P0 BRA `(.L_x_699) ;  /* 0x00000000002c0947 */ /* 0x002fea0003800000 */
[----:B------:R-:W0:Y:S01]  /*0150*/  LDC.64 R6, c[0x0][0x380] ;  /* 0x0000e000ff067b82 */ /* 0x000e220000000a00 */
[----:B------:R-:W-:-:S07]  /*0160*/  IMAD.MOV.U32 R9, RZ, RZ, R8 ;  /* 0x000000ffff097224 */ /* 0x000fce00078e0008 */
.L_x_700:
[C---:B------:R-:W-:Y:S01]  /*0170*/  ISETP.NE.AND P0, PT, R9.reuse, R0, PT ;  /* 0x000000000900720c */ /* 0x040fe20003f05270 */
[-C--:B-1----:R-:W-:Y:S01]  /*0180*/  IMAD R3, R0, R11.reuse, R9 ;  /* 0x0000000b00037224 */ /* 0x082fe200078e0209 */
[----:B------:R-:W-:Y:S01]  /*0190*/  IADD3 R9, PT, PT, R9, UR4, RZ ;  /* 0x0000000409097c10 */ /* 0x000fe2000fffe0ff */
[----:B------:R-:W-:Y:S01]  /*01a0*/  IMAD.MOV.U32 R4, RZ, RZ, RZ ;  /* 0x000000ffff047224 */ /* 0x000fe200078e00ff */
[----:B------:R-:W-:Y:S01]  /*01b0*/  FSEL R5, RZ, 1.875, P0 ;  /* 0x3ff00000ff057808 */ /* 0x000fe20000000000 */
[----:B0-----:R-:W-:Y:S01]  /*01c0*/  IMAD.WIDE.U32 R2, R3, 0x8, R6 ;  /* 0x0000000803027825 */ /* 0x001fe200078e0006 */
[----:B------:R-:W-:-:S04]  /*01d0*/  ISETP.GE.U32.AND P0, PT, R9, R11, PT ;  /* 0x0000000b0900720c */ /* 0x000fc80003f06070 */
[----:B------:R1:W-:Y:S09]  /*01e0*/  STG.E.64 desc[UR8][R2.64], R4 ;  /* 0x0000000402007986 */ /* 0x0003f2000c101b08 */
[----:B------:R-:W-:Y:S05]  /*01f0*/  @!P0 BRA `(.L_x_700) ;  /* 0xfffffffc00dc8947 */ /* 0x000fea000383ffff */
.L_x_699:
[----:B------:R-:W-:Y:S05]  /*0200*/  BSYNC.RECONVERGENT B0 ;  /* 0x0000000000007941 */ /* 0x000fea0003800200 */
.L_x_698:
[----:B------:R-:W-:-:S05]  /*0210*/  VIADD R0, R0, UR5 ;  /* 0x0000000500007c36 */ /* 0x000fca0008000000 */
[----:B------:R-:W-:-:S13]  /*0220*/  ISETP.GE.U32.AND P0, PT, R0, R11, PT ;  /* 0x0000000b0000720c */ /* 0x000fda0003f06070 */
[----:B------:R-:W-:Y:S05]  /*0230*/  @!P0 BRA `(.L_x_701) ;  /* 0xfffffffc00b48947 */ /* 0x000fea000383ffff */
[----:B------:R-:W-:Y:S05]  /*0240*/  EXIT ;  /* 0x000000000000794d */ /* 0x000fea0003800000 */
.L_x_702:
        /* <DEDUP_REMOVED lines=11> */
.L_x_759:


//--------------------- .text._Z4multPdS_i        --------------------------
	.section	.text._Z4multPdS_i,"ax",@progbits
	.align	128
        .global         _Z4multPdS_i
        .type           _Z4multPdS_i,@function
        .size           _Z4multPdS_i,(.L_x_747 - _Z4multPdS_i)
        .other          _Z4multPdS_i,@"STO_CUDA_ENTRY STV_DEFAULT"
_Z4multPdS_i:
.text._Z4multPdS_i:
        /* <DEDUP_REMOVED lines=9> */
[----:B-1----:R-:W-:Y:S01]  /*0090*/  ISETP.GE.AND P0, PT, R3, UR6, PT ;  /* 0x0000000603007c0c */ /* 0x002fe2000bf06270 */
[----:B--2---:R-:W-:-:S12]  /*00a0*/  IMAD R2, R2, UR4, R5 ;  /* 0x0000000402027c24 */ /* 0x004fd8000f8e0205 */
[----:B------:R-:W-:Y:S05]  /*00b0*/  @P0 EXIT ;  /* 0x000000000000094d */ /* 0x000fea0003800000 */
[----:B------:R-:W0:Y:S01]  /*00c0*/  LDCU UR6, c[0x0][0x374] ;  /* 0x00006e80ff0677ac */ /* 0x000e220008000800 */
[----:B------:R-:W1:Y:S01]  /*00d0*/  LDCU UR7, c[0x0][0x370] ;  /* 0x00006e00ff0777ac */ /* 0x000e620008000800 */
[----:B------:R-:W2:Y:S01]  /*00e0*/  LDCU.64 UR8, c[0x0][0x358] ;  /* 0x00006b00ff0877ac */ /* 0x000ea20008000a00 */
[----:B------:R-:W3:Y:S01]  /*00f0*/  LDCU UR10, c[0x0][0x390] ;  /* 0x00007200ff0a77ac */ /* 0x000ee20008000800 */
[----:B0-----:R-:W-:Y:S02]  /*0100*/  UIMAD UR4, UR4, UR6, URZ ;  /* 0x00000006040472a4 */ /* 0x001fe4000f8e02ff */
[----:B-12---:R-:W-:-:S12]  /*0110*/  UIMAD UR5, UR5, UR7, URZ ;  /* 0x00000007050572a4 */ /* 0x006fd8000f8e02ff */
.L_x_708:
[----:B------:R-:W0:Y:S01]  /*0120*/  LDCU UR6, c[0x0][0x390] ;  /* 0x00007200ff0677ac */ /* 0x000e220008000800 */
[----:B------:R-:W-:Y:S01]  /*0130*/  BSSY.RECONVERGENT B0, `(.L_x_703) ;  /* 0x0000024000007945 */ /* 0x000fe20003800200 */
[----:B0-----:R-:W-:-:S13]  /*0140*/  ISETP.GE.AND P0, PT, R2, UR6, PT ;  /* 0x0000000602007c0c */ /* 0x001fda000bf06270 */
[----:B--2---:R-:W-:Y:S05]  /*0150*/  @P0 BRA `(.L_x_704) ;  /* 0x0000000000840947 */ /* 0x004fea0003800000 */
[----:B------:R-:W0:Y:S01]  /*0160*/  LDC.64 R16, c[0x0][0x380] ;  /* 0x0000e000ff107b82 */ /* 0x000e220000000a00 */
[----:B------:R-:W-:-:S07]  /*0170*/  IMAD.MOV.U32 R4, RZ, RZ, R2 ;  /* 0x000000ffff047224 */ /* 0x000fce00078e0002 */
[----:B------:R-:W1:Y:S02]  /*0180*/  LDC.64 R14, c[0x0][0x388] ;  /* 0x0000e200ff0e7b82 */ /* 0x000e640000000a00 */
.L_x_707:
[----:B---3--:R-:W-:-:S04]  /*0190*/  IMAD R29, R4, UR10, R4 ;  /* 0x0000000a041d7c24 */ /* 0x008fc8000f8e0204 */
[----:B0-----:R-:W-:-:S06]  /*01a0*/  IMAD.WIDE R28, R29, 0x8, R16 ;  /* 0x000000081d1c7825 */ /* 0x001fcc00078e0210 */
[----:B--2---:R-:W2:Y:S01]  /*01b0*/  LDG.E.64 R28, desc[UR8][R28.64] ;  /* 0x000000081c1c7981 */ /* 0x004ea2000c1e1b00 */
[----:B------:R-:W-:-:S04]  /*01c0*/  IMAD R13, R3, UR10, R4 ;  /* 0x0000000a030d7c24 */ /* 0x000fc8000f8e0204 */
[----:B-1----:R-:W-:-:S05]  /*01d0*/  IMAD.WIDE R12, R13, 0x8, R14 ;  /* 0x000000080d0c7825 */ /* 0x002fca00078e020e */
[----:B------:R-:W3:Y:S01]  /*01e0*/  LDG.E.64 R20, desc[UR8][R12.64] ;  /* 0x000000080c147981 */ /* 0x000ee2000c1e1b00 */
[----:B------:R-:W-:Y:S01]  /*01f0*/  IMAD.MOV.U32 R6, RZ, RZ, 0x1 ;  /* 0x00000001ff067424 */ /* 0x000fe200078e00ff */
[----:B------:R-:W-:Y:S01]  /*0200*/  BSSY.RECONVERGENT B1, `(.L_x_705) ;  /* 0x0000014000017945 */ /* 0x000fe20003800200 */
[----:B------:R-:W-:-:S05]  /*0210*/  VIADD R4, R4, UR4 ;  /* 0x0000000404047c36 */ /* 0x000fca0008000000 */
[----:B------:R-:W-:Y:S01]  /*0220*/  ISETP.GE.AND P1, PT, R4, UR10, PT ;  /* 0x0000000a04007c0c */ /* 0x000fe2000bf26270 */
[----:B--2---:R-:W0:Y:S01]  /*0230*/  MUFU.RCP64H R7, R29 ;  /* 0x0000001d00077308 */ /* 0x004e220000001800 */
[----:B---3--:R-:W-:Y:S01]  /*0240*/  FSETP.GEU.AND P2, PT, |R21|, 6.5827683646048100446e-37, PT ;  /* 0x036000001500780b */ /* 0x008fe20003f4e200 */
[----:B0-----:R-:W-:-:S08]  /*0250*/  DFMA R8, -R28, R6, 1 ;  /* 0x3ff000001c08742b */ /* 0x001fd00000000106 */
[----:B------:R-:W-:-:S08]  /*0260*/  DFMA R8, R8, R8, R8 ;  /* 0x000000080808722b */ /* 0x000fd00000000008 */
[----:B------:R-:W-:-:S08]  /*0270*/  DFMA R8, R6, R8, R6 ;  /* 0x000000080608722b */ /* 0x000fd00000000006 */
[----:B------:R-:W-:-:S08]  /*0280*/  DFMA R6, -R28, R8, 1 ;  /* 0x3ff000001c06742b */ /* 0x000fd00000000108 */
[----:B------:R-:W-:-:S08]  /*0290*/  DFMA R6, R8, R6, R8 ;  /* 0x000000060806722b */ /* 0x000fd00000000008 */
[----:B------:R-:W-:-:S08]  /*02a0*/  DMUL R8, R20, R6 ;  /* 0x0000000614087228 */ /* 0x000fd00000000000 */
[----:B------:R-:W-:-:S08]  /*02b0*/  DFMA R10, -R28, R8, R20 ;  /* 0x000000081c0a722b */ /* 0x000fd00000000114 */
[----:B------:R-:W-:-:S10]  /*02c0*/  DFMA R6, R6, R10, R8 ;  /* 0x0000000a0606722b */ /* 0x000fd40000000008 */
[----:B------:R-:W-:-:S05]  /*02d0*/  FFMA R0, RZ, R29, R7 ;  /* 0x0000001dff007223 */ /* 0x000fca0000000007 */
[----:B------:R-:W-:-:S13]  /*02e0*/  FSETP.GT.AND P0, PT, |R0|, 1.469367938527859385e-39, PT ;  /* 0x001000000000780b */ /* 0x000fda0003f04200 */
[----:B------:R-:W-:Y:S05]  /*02f0*/  @P0 BRA P2, `(.L_x_706) ;  /* 0x0000000000100947 */ /* 0x000fea0001000000 */
[----:B------:R-:W-:-:S07]  /*0300*/  MOV R0, 0x320 ;  /* 0x0000032000007802 */ /* 0x000fce0000000f00 */
[----:B------:R-:W-:Y:S05]  /*0310*/  CALL.REL.NOINC `($__internal_0_$__cuda_sm20_div_rn_f64_full) ;  /* 0x00000000002c7944 */ /* 0x000fea0003c00000 */
[----:B------:R-:W-:Y:S02]  /*0320*/  IMAD.MOV.U32 R6, RZ, RZ, R20 ;  /* 0x000000ffff067224 */ /* 0x000fe400078e0014 */
[----:B------:R-:W-:-:S07]  /*0330*/  IMAD.MOV.U32 R7, RZ, RZ, R21 ;  /* 0x000000ffff077224 */ /* 0x000fce00078e0015 */
.L_x_706:
[----:B------:R-:W-:Y:S05]  /*0340*/  BSYNC.RECONVERGENT B1 ;  /* 0x0000000000017941 */ /* 0x000fea0003800200 */
.L_x_705:
[----:B------:R2:W-:Y:S01]  /*0350*/  STG.E.64 desc[UR8][R12.64], R6 ;  /* 0x000000060c007986 */ /* 0x0005e2000c101b08 */
[----:B------:R-:W-:Y:S05]  /*0360*/  @!P1 BRA `(.L_x_707) ;  /* 0xfffffffc00889947 */ /* 0x000fea000383ffff */
.L_x_704:
[----:B---3--:R-:W-:Y:S05]  /*0370*/  BSYNC.RECONVERGENT B0 ;  /* 0x0000000000007941 */ /* 0x008fea0003800200 */
.L_x_703:
[----:B------:R-:W0:Y:S01]  /*0380*/  LDCU UR6, c[0x0][0x390] ;  /* 0x00007200ff0677ac */ /* 0x000e220008000800 */
[----:B------:R-:W-:-:S05]  /*0390*/  VIADD R3, R3, UR5 ;  /* 0x0000000503037c36 */ /* 0x000fca0008000000 */
[----:B0-----:R-:W-:-:S13]  /*03a0*/  ISETP.GE.AND P0, PT, R3, UR6, PT ;  /* 0x0000000603007c0c */ /* 0x001fda000bf06270 */
[----:B------:R-:W-:Y:S05]  /*03b0*/  @!P0 BRA `(.L_x_708) ;  /* 0xfffffffc00588947 */ /* 0x000fea000383ffff */
[----:B------:R-:W-:Y:S05]  /*03c0*/  EXIT ;  /* 0x000000000000794d */ /* 0x000fea0003800000 */
        .weak           $__internal_0_$__cuda_sm20_div_rn_f64_full
        .type           $__internal_0_$__cuda_sm20_div_rn_f64_full,@function
        .size           $__internal_0_$__cuda_sm20_div_rn_f64_full,(.L_x_747 - $__internal_0_$__cuda_sm20_div_rn_f64_full)
$__internal_0_$__cuda_sm20_div_rn_f64_full:
[C---:B------:R-:W-:Y:S01]  /*03d0*/  FSETP.GEU.AND P0, PT, |R29|.reuse, 1.469367938527859385e-39, PT ;  /* 0x001000001d00780b */ /* 0x040fe20003f0e200 */
[--C-:B------:R-:W-:Y:S01]  /*03e0*/  IMAD.MOV.U32 R8, RZ, RZ, R28.reuse ;  /* 0x000000ffff087224 */ /* 0x100fe200078e001c */
[C---:B------:R-:W-:Y:S01]  /*03f0*/  LOP3.LUT R10, R29.reuse, 0x800fffff, RZ, 0xc0, !PT ;  /* 0x800fffff1d0a7812 */ /* 0x040fe200078ec0ff */
[----:B------:R-:W-:Y:S01]  /*0400*/  IMAD.MOV.U32 R9, RZ, RZ, R29 ;  /* 0x000000ffff097224 */ /* 0x000fe200078e001d */
[----:B------:R-:W-:Y:S01]  /*0410*/  BSSY.RECONVERGENT B2, `(.L_x_709) ;  /* 0x0000057000027945 */ /* 0x000fe20003800200 */
[----:B------:R-:W-:Y:S01]  /*0420*/  IMAD.MOV.U32 R7, RZ, RZ, R21 ;  /* 0x000000ffff077224 */ /* 0x000fe200078e0015 */
[----:B------:R-:W-:Y:S01]  /*0430*/  LOP3.LUT R11, R10, 0x3ff00000, RZ, 0xfc, !PT ;  /* 0x3ff000000a0b7812 */ /* 0x000fe200078efcff */
[----:B------:R-:W-:Y:S01]  /*0440*/  IMAD.MOV.U32 R10, RZ, RZ, R28 ;  /* 0x000000ffff0a7224 */ /* 0x000fe200078e001c */
[----:B------:R-:W-:Y:S01]  /*0450*/  LOP3.LUT R28, R29, 0x7ff00000, RZ, 0xc0, !PT ;  /* 0x7ff000001d1c7812 */ /* 0x000fe200078ec0ff */
[----:B------:R-:W-:Y:S01]  /*0460*/  IMAD.MOV.U32 R18, RZ, RZ, 0x1 ;  /* 0x00000001ff127424 */ /* 0x000fe200078e00ff */
[C---:B------:R-:W-:Y:S01]  /*0470*/  FSETP.GEU.AND P3, PT, |R7|.reuse, 1.469367938527859385e-39, PT ;  /* 0x001000000700780b */ /* 0x040fe20003f6e200 */
[----:B------:R-:W-:Y:S01]  /*0480*/  IMAD.MOV.U32 R6, RZ, RZ, R20 ;  /* 0x000000ffff067224 */ /* 0x000fe200078e0014 */
[----:B------:R-:W-:Y:S01]  /*0490*/  LOP3.LUT R5, R7, 0x7ff00000, RZ, 0xc0, !PT ;  /* 0x7ff0000007057812 */ /* 0x000fe200078ec0ff */
[----:B------:R-:W-:Y:S01]  /*04a0*/  @!P0 DMUL R10, R8, 8.98846567431157953865e+307 ;  /* 0x7fe00000080a8828 */ /* 0x000fe20000000000 */
[----:B------:R-:W-:-:S02]  /*04b0*/  IMAD.MOV.U32 R26, RZ, RZ, 0x1ca00000 ;  /* 0x1ca00000ff1a7424 */ /* 0x000fc400078e00ff */
[----:B------:R-:W-:-:S03]  /*04c0*/  ISETP.GE.U32.AND P2, PT, R5, R28, PT ;  /* 0x0000001c0500720c */ /* 0x000fc60003f46070 */
[----:B------:R-:W0:Y:S04]  /*04d0*/  MUFU.RCP64H R19, R11 ;  /* 0x0000000b00137308 */ /* 0x000e280000001800 */
[----:B------:R-:W-:Y:S02]  /*04e0*/  @!P3 LOP3.LUT R20, R9, 0x7ff00000, RZ, 0xc0, !PT ;  /* 0x7ff000000914b812 */ /* 0x000fe400078ec0ff */
[----:B------:R-:W-:Y:S02]  /*04f0*/  @!P0 LOP3.LUT R28, R11, 0x7ff00000, RZ, 0xc0, !PT ;  /* 0x7ff000000b1c8812 */ /* 0x000fe400078ec0ff */
[----:B------:R-:W-:-:S04]  /*0500*/  @!P3 ISETP.GE.U32.AND P4, PT, R5, R20, PT ;  /* 0x000000140500b20c */ /* 0x000fc80003f86070 */
[----:B------:R-:W-:-:S04]  /*0510*/  @!P3 SEL R21, R26, 0x63400000, !P4 ;  /* 0x634000001a15b807 */ /* 0x000fc80006000000 */
[----:B------:R-:W-:Y:S01]  /*0520*/  @!P3 LOP3.LUT R24, R21, 0x80000000, R7, 0xf8, !PT ;  /* 0x800000001518b812 */ /* 0x000fe200078ef807 */
[----:B0-----:R-:W-:-:S03]  /*0530*/  DFMA R22, R18, -R10, 1 ;  /* 0x3ff000001216742b */ /* 0x001fc6000000080a */
[----:B------:R-:W-:Y:S01]  /*0540*/  @!P3 LOP3.LUT R25, R24, 0x100000, RZ, 0xfc, !PT ;  /* 0x001000001819b812 */ /* 0x000fe200078efcff */
[----:B------:R-:W-:-:S04]  /*0550*/  @!P3 IMAD.MOV.U32 R24, RZ, RZ, RZ ;  /* 0x000000ffff18b224 */ /* 0x000fc800078e00ff */
[----:B------:R-:W-:-:S08]  /*0560*/  DFMA R22, R22, R22, R22 ;  /* 0x000000161616722b */ /* 0x000fd00000000016 */
[----:B------:R-:W-:Y:S01]  /*0570*/  DFMA R22, R18, R22, R18 ;  /* 0x000000161216722b */ /* 0x000fe20000000012 */
[----:B------:R-:W-:Y:S01]  /*0580*/  SEL R19, R26, 0x63400000, !P2 ;  /* 0x634000001a137807 */ /* 0x000fe20005000000 */
[----:B------:R-:W-:-:S03]  /*0590*/  IMAD.MOV.U32 R18, RZ, RZ, R6 ;  /* 0x000000ffff127224 */ /* 0x000fc600078e0006 */
[----:B------:R-:W-:-:S03]  /*05a0*/  LOP3.LUT R19, R19, 0x800fffff, R7, 0xf8, !PT ;  /* 0x800fffff13137812 */ /* 0x000fc600078ef807 */
[----:B------:R-:W-:-:S03]  /*05b0*/  DFMA R20, R22, -R10, 1 ;  /* 0x3ff000001614742b */ /* 0x000fc6000000080a */
[----:B------:R-:W-:-:S05]  /*05c0*/  @!P3 DFMA R18, R18, 2, -R24 ;  /* 0x400000001212b82b */ /* 0x000fca0000000818 */
[----:B------:R-:W-:-:S08]  /*05d0*/  DFMA R20, R22, R20, R22 ;  /* 0x000000141614722b */ /* 0x000fd00000000016 */
[----:B------:R-:W-:-:S08]  /*05e0*/  DMUL R22, R20, R18 ;  /* 0x0000001214167228 */ /* 0x000fd00000000000 */
[----:B------:R-:W-:-:S08]  /*05f0*/  DFMA R24, R22, -R10, R18 ;  /* 0x8000000a1618722b */ /* 0x000fd00000000012 */
[----:B------:R-:W-:Y:S01]  /*0600*/  DFMA R24, R20, R24, R22 ;  /* 0x000000181418722b */ /* 0x000fe20000000016 */
[----:B------:R-:W-:Y:S01]  /*0610*/  IMAD.MOV.U32 R23, RZ, RZ, R5 ;  /* 0x000000ffff177224 */ /* 0x000fe200078e0005 */
[----:B------:R-:W-:-:S05]  /*0620*/  @!P3 LOP3.LUT R23, R19, 0x7ff00000, RZ, 0xc0, !PT ;  /* 0x7ff000001317b812 */ /* 0x000fca00078ec0ff */
[----:B------:R-:W-:-:S05]  /*0630*/  VIADD R20, R23, 0xffffffff ;  /* 0xffffffff17147836 */ /* 0x000fca0000000000 */
[----:B------:R-:W-:Y:S01]  /*0640*/  ISETP.GT.U32.AND P0, PT, R20, 0x7feffffe, PT ;  /* 0x7feffffe1400780c */ /* 0x000fe20003f04070 */
[----:B------:R-:W-:-:S05]  /*0650*/  VIADD R20, R28, 0xffffffff ;  /* 0xffffffff1c147836 */ /* 0x000fca0000000000 */
[----:B------:R-:W-:-:S13]  /*0660*/  ISETP.GT.U32.OR P0, PT, R20, 0x7feffffe, P0 ;  /* 0x7feffffe1400780c */ /* 0x000fda0000704470 */
[----:B------:R-:W-:Y:S05]  /*0670*/  @P0 BRA `(.L_x_710) ;  /* 0x00000000006c0947 */ /* 0x000fea0003800000 */
[----:B------:R-:W-:-:S04]  /*0680*/  LOP3.LUT R20, R9, 0x7ff00000, RZ, 0xc0, !PT ;  /* 0x7ff0000009147812 */ /* 0x000fc800078ec0ff */
[CC--:B------:R-:W-:Y:S02]  /*0690*/  VIADDMNMX R6, R5.reuse, -R20.reuse, 0xb9600000, !PT ;  /* 0xb960000005067446 */ /* 0x0c0fe40007800914 */
[----:B------:R-:W-:Y:S02]  /*06a0*/  ISETP.GE.U32.AND P0, PT, R5, R20, PT ;  /* 0x000000140500720c */ /* 0x000fe40003f06070 */
[----:B------:R-:W-:Y:S01]  /*06b0*/  VIMNMX R5, PT, PT, R6, 0x46a00000, PT ;  /* 0x46a0000006057848 */ /* 0x000fe20003fe0100 */
[----:B------:R-:W-:Y:S01]  /*06c0*/  IMAD.MOV.U32 R6, RZ, RZ, RZ ;  /* 0x000000ffff067224 */ /* 0x000fe200078e00ff */
[----:B------:R-:W-:-:S05]  /*06d0*/  SEL R26, R26, 0x63400000, !P0 ;  /* 0x634000001a1a7807 */ /* 0x000fca0004000000 */
[----:B------:R-:W-:-:S04]  /*06e0*/  IMAD.IADD R5, R5, 0x1, -R26 ;  /* 0x0000000105057824 */ /* 0x000fc800078e0a1a */
[----:B------:R-:W-:-:S06]  /*06f0*/  VIADD R7, R5, 0x7fe00000 ;  /* 0x7fe0000005077836 */ /* 0x000fcc0000000000 */
[----:B------:R-:W-:-:S10]  /*0700*/  DMUL R20, R24, R6 ;  /* 0x0000000618147228 */ /* 0x000fd40000000000 */
[----:B------:R-:W-:-:S13]  /*0710*/  FSETP.GTU.AND P0, PT, |R21|, 1.469367938527859385e-39, PT ;  /* 0x001000001500780b */ /* 0x000fda0003f0c200 */
[----:B------:R-:W-:Y:S05]  /*0720*/  @P0 BRA `(.L_x_711) ;  /* 0x0000000000940947 */ /* 0x000fea0003800000 */
[----:B------:R-:W-:Y:S01]  /*0730*/  DFMA R10, R24, -R10, R18 ;  /* 0x8000000a180a722b */ /* 0x000fe20000000012 */
[----:B------:R-:W-:-:S09]  /*0740*/  IMAD.MOV.U32 R8, RZ, RZ, RZ ;  /* 0x000000ffff087224 */ /* 0x000fd200078e00ff */
[C---:B------:R-:W-:Y:S02]  /*0750*/  FSETP.NEU.AND P0, PT, R11.reuse, RZ, PT ;  /* 0x000000ff0b00720b */ /* 0x040fe40003f0d000 */
[----:B------:R-:W-:-:S04]  /*0760*/  LOP3.LUT R19, R11, 0x80000000, R9, 0x48, !PT ;  /* 0x800000000b137812 */ /* 0x000fc800078e4809 */
[----:B------:R-:W-:-:S07]  /*0770*/  LOP3.LUT R9, R19, R7, RZ, 0xfc, !PT ;  /* 0x0000000713097212 */ /* 0x000fce00078efcff */
[----:B------:R-:W-:Y:S05]  /*0780*/  @!P0 BRA `(.L_x_711) ;  /* 0x00000000007c8947 */ /* 0x000fea0003800000 */
[----:B------:R-:W-:Y:S01]  /*0790*/  IMAD.MOV R7, RZ, RZ, -R5 ;  /* 0x000000ffff077224 */ /* 0x000fe200078e0a05 */
[----:B------:R-:W-:Y:S01]  /*07a0*/  DMUL.RP R8, R24, R8 ;  /* 0x0000000818087228 */ /* 0x000fe20000008000 */
[----:B------:R-:W-:Y:S01]  /*07b0*/  IMAD.MOV.U32 R6, RZ, RZ, RZ ;  /* 0x000000ffff067224 */ /* 0x000fe200078e00ff */
[----:B------:R-:W-:-:S05]  /*07c0*/  IADD3 R5, PT, PT, -R5, -0x43300000, RZ ;  /* 0xbcd0000005057810 */ /* 0x000fca0007ffe1ff */
[----:B------:R-:W-:-:S03]  /*07d0*/  DFMA R6, R20, -R6, R24 ;  /* 0x800000061406722b */ /* 0x000fc60000000018 */
[----:B------:R-:W-:-:S07]  /*07e0*/  LOP3.LUT R19, R9, R19, RZ, 0x3c, !PT ;  /* 0x0000001309137212 */ /* 0x000fce00078e3cff */
[----:B------:R-:W-:-:S04]  /*07f0*/  FSETP.NEU.AND P0, PT, |R7|, R5, PT ;  /* 0x000000050700720b */ /* 0x000fc80003f0d200 */
[----:B------:R-:W-:Y:S02]  /*0800*/  FSEL R20, R8, R20, !P0 ;  /* 0x0000001408147208 */ /* 0x000fe40004000000 */
[----:B------:R-:W-:Y:S01]  /*0810*/  FSEL R21, R19, R21, !P0 ;  /* 0x0000001513157208 */ /* 0x000fe20004000000 */
[----:B------:R-:W-:Y:S06]  /*0820*/  BRA `(.L_x_711) ;  /* 0x0000000000547947 */ /* 0x000fec0003800000 */
.L_x_710:
[----:B------:R-:W-:-:S14]  /*0830*/  DSETP.NAN.AND P0, PT, R6, R6, PT ;  /* 0x000000060600722a */ /* 0x000fdc0003f08000 */
[----:B------:R-:W-:Y:S05]  /*0840*/  @P0 BRA `(.L_x_712) ;  /* 0x0000000000440947 */ /* 0x000fea0003800000 */
[----:B------:R-:W-:-:S14]  /*0850*/  DSETP.NAN.AND P0, PT, R8, R8, PT ;  /* 0x000000080800722a */ /* 0x000fdc0003f08000 */
[----:B------:R-:W-:Y:S05]  /*0860*/  @P0 BRA `(.L_x_713) ;  /* 0x0000000000300947 */ /* 0x000fea0003800000 */
[----:B------:R-:W-:Y:S01]  /*0870*/  ISETP.NE.AND P0, PT, R23, R28, PT ;  /* 0x0000001c1700720c */ /* 0x000fe20003f05270 */
[----:B------:R-:W-:Y:S02]  /*0880*/  IMAD.MOV.U32 R20, RZ, RZ, 0x0 ;  /* 0x00000000ff147424 */ /* 0x000fe400078e00ff */
[----:B------:R-:W-:-:S10]  /*0890*/  IMAD.MOV.U32 R21, RZ, RZ, -0x80000 ;  /* 0xfff80000ff157424 */ /* 0x000fd400078e00ff */
[----:B------:R-:W-:Y:S05]  /*08a0*/  @!P0 BRA `(.L_x_711) ;  /* 0x0000000000348947 */ /* 0x000fea0003800000 */
[----:B------:R-:W-:Y:S02]  /*08b0*/  ISETP.NE.AND P0, PT, R23, 0x7ff00000, PT ;  /* 0x7ff000001700780c */ /* 0x000fe40003f05270 */
[----:B------:R-:W-:Y:S02]  /*08c0*/  LOP3.LUT R21, R7, 0x80000000, R9, 0x48, !PT ;  /* 0x8000000007157812 */ /* 0x000fe400078e4809 */
[----:B------:R-:W-:-:S13]  /*08d0*/  ISETP.EQ.OR P0, PT, R28, RZ, !P0 ;  /* 0x000000ff1c00720c */ /* 0x000fda0004702670 */
[----:B------:R-:W-:Y:S01]  /*08e0*/  @P0 LOP3.LUT R5, R21, 0x7ff00000, RZ, 0xfc, !PT ;  /* 0x7ff0000015050812 */ /* 0x000fe200078efcff */
[----:B------:R-:W-:Y:S02]  /*08f0*/  @!P0 IMAD.MOV.U32 R20, RZ, RZ, RZ ;  /* 0x000000ffff148224 */ /* 0x000fe400078e00ff */
[----:B------:R-:W-:Y:S02]  /*0900*/  @P0 IMAD.MOV.U32 R20, RZ, RZ, RZ ;  /* 0x000000ffff140224 */ /* 0x000fe400078e00ff */
[----:B------:R-:W-:Y:S01]  /*0910*/  @P0 IMAD.MOV.U32 R21, RZ, RZ, R5 ;  /* 0x000000ffff150224 */ /* 0x000fe200078e0005 */
[----:B------:R-:W-:Y:S06]  /*0920*/  BRA `(.L_x_711) ;  /* 0x0000000000147947 */ /* 0x000fec0003800000 */
.L_x_713:
[----:B------:R-:W-:Y:S01]  /*0930*/  LOP3.LUT R21, R9, 0x80000, RZ, 0xfc, !PT ;  /* 0x0008000009157812 */ /* 0x000fe200078efcff */
[----:B------:R-:W-:Y:S01]  /*0940*/  IMAD.MOV.U32 R20, RZ, RZ, R8 ;  /* 0x000000ffff147224 */ /* 0x000fe200078e0008 */
[----:B------:R-:W-:Y:S06]  /*0950*/  BRA `(.L_x_711) ;  /* 0x0000000000087947 */ /* 0x000fec0003800000 */
.L_x_712:
[----:B------:R-:W-:Y:S01]  /*0960*/  LOP3.LUT R21, R7, 0x80000, RZ, 0xfc, !PT ;  /* 0x0008000007157812 */ /* 0x000fe200078efcff */
[----:B------:R-:W-:-:S07]  /*0970*/  IMAD.MOV.U32 R20, RZ, RZ, R6 ;  /* 0x000000ffff147224 */ /* 0x000fce00078e0006 */
.L_x_711:
[----:B------:R-:W-:Y:S05]  /*0980*/  BSYNC.RECONVERGENT B2 ;  /* 0x0000000000027941 */ /* 0x000fea0003800200 */
.L_x_709:
[----:B------:R-:W-:Y:S02]  /*0990*/  IMAD.MOV.U32 R6, RZ, RZ, R0 ;  /* 0x000000ffff067224 */ /* 0x000fe400078e0000 */
[----:B------:R-:W-:-:S04]  /*09a0*/  IMAD.MOV.U32 R7, RZ, RZ, 0x0 ;  /* 0x00000000ff077424 */ /* 0x000fc800078e00ff */
[----:B------:R-:W-:Y:S05]  /*09b0*/  RET.REL.NODEC R6 `(_Z4multPdS_i) ;  /* 0xfffffff406907950 */ /* 0x000fea0003c3ffff */
.L_x_714:
        /* <DEDUP_REMOVED lines=12> */
.L_x_747:


//--------------------- .text._Z18updateRowsReversedPdS_S_ii --------------------------
	.section	.text._Z18updateRowsReversedPdS_S_ii,"ax",@progbits
	.align	128
        .global         _Z18updateRowsReversedPdS_S_ii
        .type           _Z18updateRowsReversedPdS_S_ii,@function
        .size           _Z18updateRowsReversedPdS_S_ii,(.L_x_761 - _Z18updateRowsReversedPdS_S_ii)
        .other          _Z18updateRowsReversedPdS_S_ii,@"STO_CUDA_ENTRY STV_DEFAULT"
_Z18updateRowsReversedPdS_S_ii:
.text._Z18updateRowsReversedPdS_S_ii:
[----:B------:R-:W-:Y:S01]  /*0000*/  LDC R1, c[0x0][0x37c] ;  /* 0x0000df00ff017b82 */ /* 0x000fe20000000800 */
[----:B------:R-:W0:Y:S01]  /*0010*/  S2R R0, SR_CTAID.Y ;  /* 0x0000000000007919 */ /* 0x000e220000002600 */
[----:B------:R-:W0:Y:S01]  /*0020*/  LDCU UR4, c[0x0][0x364] ;  /* 0x00006c80ff0477ac */ /* 0x000e220008000800 */
[----:B------:R-:W0:Y:S01]  /*0030*/  S2R R3, SR_TID.Y ;  /* 0x0000000000037919 */ /* 0x000e220000002200 */
[----:B------:R-:W1:Y:S01]  /*0040*/  LDCU UR5, c[0x0][0x398] ;  /* 0x00007300ff0577ac */ /* 0x000e620008000800 */
[----:B0-----:R-:W-:-:S05]  /*0050*/  IMAD R0, R0, UR4, R3 ;  /* 0x0000000400007c24 */ /* 0x001fca000f8e0203 */
[----:B-1----:R-:W-:-:S13]  /*0060*/  ISETP.GE.AND P0, PT, R0, UR5, PT ;  /* 0x0000000500007c0c */ /* 0x002fda000bf06270 */
[----:B------:R-:W-:Y:S05]  /*0070*/  @P0 EXIT ;  /* 0x000000000000094d */ /* 0x000fea0003800000 */
[----:B------:R-:W0:Y:S01]  /*0080*/  S2R R2, SR_TID.X ;  /* 0x0000000000027919 */ /* 0x000e220000002100 */
[----:B------:R-:W0:Y:S01]  /*0090*/  LDCU UR5, c[0x0][0x360] ;  /* 0x00006c00ff0577ac */ /* 0x000e220008000800 */
[----:B------:R-:W0:Y:S01]  /*00a0*/  S2R R3, SR_CTAID.X ;  /* 0x0000000000037919 */ /* 0x000e220000002500 */
[----:B------:R-:W1:Y:S01]  /*00b0*/  LDCU UR10, c[0x0][0x39c] ;  /* 0x00007380ff0a77ac */ /* 0x000e620008000800 */
[----:B------:R-:W2:Y:S01]  /*00c0*/  LDCU UR6, c[0x0][0x374] ;  /* 0x00006e80ff0677ac */ /* 0x000ea20008000800 */
[----:B------:R-:W3:Y:S01]  /*00d0*/  LDCU UR7, c[0x0][0x370] ;  /* 0x00006e00ff0777ac */ /* 0x000ee20008000800 */
[----:B------:R-:W4:Y:S01]  /*00e0*/  LDCU.64 UR8, c[0x0][0x358] ;  /* 0x00006b00ff0877ac */ /* 0x000f220008000a00 */
[----:B--2---:R-:W-:Y:S01]  /*00f0*/  UIMAD UR4, UR4, UR6, URZ ;  /* 0x00000006040472a4 */ /* 0x004fe2000f8e02ff */
[----:B0-----:R-:W-:Y:S01]  /*0100*/  IMAD R2, R3, UR5, R2 ;  /* 0x0000000503027c24 */ /* 0x001fe2000f8e0202 */
[----:B---3--:R-:W-:-:S04]  /*0110*/  UIMAD UR5, UR5, UR7, URZ ;  /* 0x00000007050572a4 */ /* 0x008fc8000f8e02ff */
[----:B------:R-:W-:-:S04]  /*0120*/  LOP3.LUT R2, RZ, R2, RZ, 0x33, !PT ;  /* 0x00000002ff027212 */ /* 0x000fc800078e33ff */
[----:B-1--4-:R-:W-:-:S07]  /*0130*/  IADD3 R16, PT, PT, R2, UR10, RZ ;  /* 0x0000000a02107c10 */ /* 0x012fce000fffe0ff */
.L_x_718:
[----:B------:R-:W-:Y:S01]  /*0140*/  ISETP.GE.AND P0, PT, R16, RZ, PT ;  /* 0x000000ff1000720c */ /* 0x000fe20003f06270 */
[----:B------:R-:W-:-:S12]  /*0150*/  BSSY.RECONVERGENT B0, `(.L_x_715) ;  /* 0x0000013000007945 */ /* 0x000fd80003800200 */
[----:B0-----:R-:W-:Y:S05]  /*0160*/  @!P0 BRA `(.L_x_716) ;  /* 0x0000000000448947 */ /* 0x001fea0003800000 */
[----:B------:R-:W0:Y:S01]  /*0170*/  LDC.64 R2, c[0x0][0x398] ;  /* 0x0000e600ff027b82 */ /* 0x000e220000000a00 */
[----:B------:R-:W-:-:S07]  /*0180*/  MOV R17, R16 ;  /* 0x0000001000117202 */ /* 0x000fce0000000f00 */
[----:B------:R-:W1:Y:S01]  /*0190*/  LDC.64 R4, c[0x0][0x388] ;  /* 0x0000e200ff047b82 */ /* 0x000e620000000a00 */
[----:B0-----:R-:W-:-:S04]  /*01a0*/  IMAD R3, R0, R2, R3 ;  /* 0x0000000200037224 */ /* 0x001fc800078e0203 */
[----:B-1----:R-:W-:-:S07]  /*01b0*/  IMAD.WIDE R14, R3, 0x8, R4 ;  /* 0x00000008030e7825 */ /* 0x002fce00078e0204 */
.L_x_717:
[----:B0-----:R-:W0:Y:S01]  /*01c0*/  LDC.64 R6, c[0x0][0x390] ;  /* 0x0000e400ff067b82 */ /* 0x001e220000000a00 */
[----:B------:R-:W-:Y:S01]  /*01d0*/  IMAD R11, R0, R2, R17 ;  /* 0x00000002000b7224 */ /* 0x000fe200078e0211 */
[----:B------:R-:W2:Y:S03]  /*01e0*/  LDG.E.64 R8, desc[UR8][R14.64] ;  /* 0x000000080e087981 */ /* 0x000ea6000c1e1b00 */
[----:B------:R-:W-:-:S05]  /*01f0*/  IMAD.WIDE R10, R11, 0x8, R4 ;  /* 0x000000080b0a7825 */ /* 0x000fca00078e0204 */
[----:B------:R-:W2:Y:S01]  /*0200*/  LDG.E.64 R12, desc[UR8][R10.64] ;  /* 0x000000080a0c7981 */ /* 0x000ea2000c1e1b00 */
[----:B0-----:R-:W-:-:S06]  /*0210*/  IMAD.WIDE.U32 R6, R17, 0x8, R6 ;  /* 0x0000000811067825 */ /* 0x001fcc00078e0006 */
[----:B------:R-:W2:Y:S01]  /*0220*/  LDG.E.64 R6, desc[UR8][R6.64] ;  /* 0x0000000806067981 */ /* 0x000ea2000c1e1b00 */
[----:B------:R-:W-:-:S04]  /*0230*/  IADD3 R17, PT, PT, R17, -UR5, RZ ;  /* 0x8000000511117c10 */ /* 0x000fc8000fffe0ff */
[----:B------:R-:W-:Y:S01]  /*0240*/  ISETP.GT.AND P0, PT, R17, -0x1, PT ;  /* 0xffffffff1100780c */ /* 0x000fe20003f04270 */
[----:B--2---:R-:W-:-:S07]  /*0250*/  DFMA R8, R6, R8, R12 ;  /* 0x000000080608722b */ /* 0x004fce000000000c */
[----:B------:R0:W-:Y:S05]  /*0260*/  STG.E.64 desc[UR8][R10.64], R8 ;  /* 0x000000080a007986 */ /* 0x0001ea000c101b08 */
[----:B------:R-:W-:Y:S05]  /*0270*/  @P0 BRA `(.L_x_717) ;  /* 0xfffffffc00d00947 */ /* 0x000fea000383ffff */
.L_x_716:
[----:B------:R-:W-:Y:S05]  /*0280*/  BSYNC.RECONVERGENT B0 ;  /* 0x0000000000007941 */ /* 0x000fea0003800200 */
.L_x_715:
[----:B------:R-:W1:Y:S01]  /*0290*/  LDCU UR6, c[0x0][0x398] ;  /* 0x00007300ff0677ac */ /* 0x000e620008000800 */
[----:B------:R-:W-:-:S04]  /*02a0*/  IADD3 R0, PT, PT, R0, UR4, RZ ;  /* 0x0000000400007c10 */ /* 0x000fc8000fffe0ff */
[----:B-1----:R-:W-:-:S13]  /*02b0*/  ISETP.GE.AND P0, PT, R0, UR6, PT ;  /* 0x0000000600007c0c */ /* 0x002fda000bf06270 */
[----:B------:R-:W-:Y:S05]  /*02c0*/  @!P0 BRA `(.L_x_718) ;  /* 0xfffffffc009c8947 */ /* 0x000fea000383ffff */
[----:B------:R-:W-:Y:S05]  /*02d0*/  EXIT ;  /* 0x000000000000794d */ /* 0x000fea0003800000 */
.L_x_719:
        /* <DEDUP_REMOVED lines=10> */
.L_x_761:


//--------------------- .text._Z17initCoefsReversedPdS_ii --------------------------
	.section	.text._Z17initCoefsReversedPdS_ii,"ax",@progbits
	.align	128
        .global         _Z17initCoefsReversedPdS_ii
        .type           _Z17initCoefsReversedPdS_ii,@function
        .size           _Z17initCoefsReversedPdS_ii,(.L_x_748 - _Z17initCoefsReversedPdS_ii)
        .other          _Z17initCoefsReversedPdS_ii,@"STO_CUDA_ENTRY STV_DEFAULT"
_Z17initCoefsReversedPdS_ii:
.text._Z17initCoefsReversedPdS_ii:
[----:B------:R-:W-:Y:S01]  /*0000*/  LDC R1, c[0x0][0x37c] ;  /* 0x0000df00ff017b82 */ /* 0x000fe20000000800 */
[----:B------:R-:W0:Y:S01]  /*0010*/  S2R R0, SR_CTAID.X ;  /* 0x0000000000007919 */ /* 0x000e220000002500 */
[----:B------:R-:W0:Y:S06]  /*0020*/  LDCU UR4, c[0x0][0x360] ;  /* 0x00006c00ff0477ac */ /* 0x000e2c0008000800 */
[----:B------:R-:W1:Y:S01]  /*0030*/  LDC.64 R4, c[0x0][0x390] ;  /* 0x0000e400ff047b82 */ /* 0x000e620000000a00 */
[----:B------:R-:W0:Y:S07]  /*0040*/  S2R R3, SR_TID.X ;  /* 0x0000000000037919 */ /* 0x000e2e0000002100 */
[----:B------:R-:W2:Y:S01]  /*0050*/  LDC.64 R24, c[0x0][0x380] ;  /* 0x0000e000ff187b82 */ /* 0x000ea20000000a00 */
[----:B0-----:R-:W-:-:S05]  /*0060*/  IMAD R0, R0, UR4, R3 ;  /* 0x0000000400007c24 */ /* 0x001fca000f8e0203 */
[----:B------:R-:W-:-:S05]  /*0070*/  LOP3.LUT R0, RZ, R0, RZ, 0x33, !PT ;  /* 0x00000000ff007212 */ /* 0x000fca00078e33ff */
[----:B-1----:R-:W-:-:S05]  /*0080*/  IMAD.IADD R2, R0, 0x1, R5 ;  /* 0x0000000100027824 */ /* 0x002fca00078e0205 */
[----:B------:R-:W-:-:S13]  /*0090*/  ISETP.GE.AND P0, PT, R2, RZ, PT ;  /* 0x000000ff0200720c */ /* 0x000fda0003f06270 */
[----:B--2---:R-:W-:Y:S05]  /*00a0*/  @!P0 EXIT ;  /* 0x000000000000894d */ /* 0x004fea0003800000 */
[----:B------:R-:W0:Y:S01]  /*00b0*/  LDCU.64 UR6, c[0x0][0x358] ;  /* 0x00006b00ff0677ac */ /* 0x000e220008000a00 */
[----:B------:R-:W-:Y:S01]  /*00c0*/  IMAD R3, R5, R4, R5 ;  /* 0x0000000405037224 */ /* 0x000fe200078e0205 */
[----:B------:R-:W1:Y:S03]  /*00d0*/  LDC.64 R14, c[0x0][0x380] ;  /* 0x0000e000ff0e7b82 */ /* 0x000e660000000a00 */
[----:B------:R-:W-:-:S05]  /*00e0*/  IMAD.WIDE R24, R3, 0x8, R24 ;  /* 0x0000000803187825 */ /* 0x000fca00078e0218 */
[----:B------:R-:W2:Y:S01]  /*00f0*/  LDC.64 R12, c[0x0][0x388] ;  /* 0x0000e200ff0c7b82 */ /* 0x000ea20000000a00 */
[----:B0-----:R-:W5:Y:S07]  /*0100*/  LDG.E.64 R24, desc[UR6][R24.64] ;  /* 0x0000000618187981 */ /* 0x001f6e000c1e1b00 */
[----:B------:R-:W0:Y:S01]  /*0110*/  LDC.64 R10, c[0x0][0x390] ;  /* 0x0000e400ff0a7b82 */ /* 0x000e220000000a00 */
[----:B------:R-:W3:Y:S02]  /*0120*/  LDCU UR5, c[0x0][0x370] ;  /* 0x00006e00ff0577ac */ /* 0x000ee40008000800 */
[----:B---3--:R-:W-:-:S12]  /*0130*/  UIMAD UR4, UR4, UR5, URZ ;  /* 0x00000005040472a4 */ /* 0x008fd8000f8e02ff */
.L_x_722:
[----:B0-----:R-:W-:-:S04]  /*0140*/  IMAD R9, R11, R10, R2 ;  /* 0x0000000a0b097224 */ /* 0x001fc800078e0202 */
[----:B-1----:R-:W-:-:S06]  /*0150*/  IMAD.WIDE R8, R9, 0x8, R14 ;  /* 0x0000000809087825 */ /* 0x002fcc00078e020e */
[----:B------:R-:W3:Y:S01]  /*0160*/  LDG.E.64 R8, desc[UR6][R8.64] ;  /* 0x0000000608087981 */ /* 0x000ee2000c1e1b00 */
[----:B-----5:R-:W0:Y:S01]  /*0170*/  MUFU.RCP64H R5, R25 ;  /* 0x0000001900057308 */ /* 0x020e220000001800 */
[----:B------:R-:W-:Y:S01]  /*0180*/  IMAD.MOV.U32 R4, RZ, RZ, 0x1 ;  /* 0x00000001ff047424 */ /* 0x000fe200078e00ff */
[----:B------:R-:W-:Y:S05]  /*0190*/  BSSY.RECONVERGENT B0, `(.L_x_720) ;  /* 0x0000012000007945 */ /* 0x000fea0003800200 */
[----:B0-----:R-:W-:-:S08]  /*01a0*/  DFMA R6, -R24, R4, 1 ;  /* 0x3ff000001806742b */ /* 0x001fd00000000104 */
[----:B------:R-:W-:-:S08]  /*01b0*/  DFMA R6, R6, R6, R6 ;  /* 0x000000060606722b */ /* 0x000fd00000000006 */
[----:B------:R-:W-:-:S08]  /*01c0*/  DFMA R6, R4, R6, R4 ;  /* 0x000000060406722b */ /* 0x000fd00000000004 */
[----:B------:R-:W-:-:S08]  /*01d0*/  DFMA R4, -R24, R6, 1 ;  /* 0x3ff000001804742b */ /* 0x000fd00000000106 */
[----:B------:R-:W-:-:S08]  /*01e0*/  DFMA R4, R6, R4, R6 ;  /* 0x000000040604722b */ /* 0x000fd00000000006 */
[----:B---3--:R-:W-:-:S08]  /*01f0*/  DMUL R6, R8, -R4 ;  /* 0x8000000408067228 */ /* 0x008fd00000000000 */
[--C-:B------:R-:W-:Y:S02]  /*0200*/  DFMA R16, -R24, R6, -R8.reuse ;  /* 0x000000061810722b */ /* 0x100fe40000000908 */
[----:B------:R-:W-:-:S06]  /*0210*/  DADD R8, -RZ, -R8 ;  /* 0x00000000ff087229 */ /* 0x000fcc0000000908 */
[----:B------:R-:W-:-:S04]  /*0220*/  DFMA R4, R4, R16, R6 ;  /* 0x000000100404722b */ /* 0x000fc80000000006 */
[----:B------:R-:W-:-:S06]  /*0230*/  FSETP.GEU.AND P1, PT, |R9|, 6.5827683646048100446e-37, PT ;  /* 0x036000000900780b */ /* 0x000fcc0003f2e200 */
[----:B------:R-:W-:-:S05]  /*0240*/  FFMA R0, RZ, R25, R5 ;  /* 0x00000019ff007223 */ /* 0x000fca0000000005 */
[----:B------:R-:W-:-:S13]  /*0250*/  FSETP.GT.AND P0, PT, |R0|, 1.469367938527859385e-39, PT ;  /* 0x001000000000780b */ /* 0x000fda0003f04200 */
[----:B------:R-:W-:Y:S05]  /*0260*/  @P0 BRA P1, `(.L_x_721) ;  /* 0x0000000000100947 */ /* 0x000fea0000800000 */
[----:B------:R-:W-:-:S07]  /*0270*/  MOV R0, 0x290 ;  /* 0x0000029000007802 */ /* 0x000fce0000000f00 */
[----:B--2---:R-:W-:Y:S05]  /*0280*/  CALL.REL.NOINC `($__internal_1_$__cuda_sm20_div_rn_f64_full) ;  /* 0x0000000000247944 */ /* 0x004fea0003c00000 */
[----:B------:R-:W-:Y:S02]  /*0290*/  IMAD.MOV.U32 R4, RZ, RZ, R3 ;  /* 0x000000ffff047224 */ /* 0x000fe400078e0003 */
[----:B------:R-:W-:-:S07]  /*02a0*/  IMAD.MOV.U32 R5, RZ, RZ, R6 ;  /* 0x000000ffff057224 */ /* 0x000fce00078e0006 */
.L_x_721:
[----:B------:R-:W-:Y:S05]  /*02b0*/  BSYNC.RECONVERGENT B0 ;  /* 0x0000000000007941 */ /* 0x000fea0003800200 */
.L_x_720:
[----:B--2---:R-:W-:-:S04]  /*02c0*/  IMAD.WIDE.U32 R6, R2, 0x8, R12 ;  /* 0x0000000802067825 */ /* 0x004fc800078e000c */
[----:B------:R-:W-:Y:S01]  /*02d0*/  VIADD R2, R2, -UR4 ;  /* 0x8000000402027c36 */ /* 0x000fe20008000000 */
[----:B------:R3:W-:Y:S04]  /*02e0*/  STG.E.64 desc[UR6][R6.64], R4 ;  /* 0x0000000406007986 */ /* 0x0007e8000c101b06 */
[----:B------:R-:W-:-:S13]  /*02f0*/  ISETP.GT.AND P0, PT, R2, -0x1, PT ;  /* 0xffffffff0200780c */ /* 0x000fda0003f04270 */
[----:B---3--:R-:W-:Y:S05]  /*0300*/  @P0 BRA `(.L_x_722) ;  /* 0xfffffffc008c0947 */ /* 0x008fea000383ffff */
[----:B------:R-:W-:Y:S05]  /*0310*/  EXIT ;  /* 0x000000000000794d */ /* 0x000fea0003800000 */
        .weak           $__internal_1_$__cuda_sm20_div_rn_f64_full
        .type           $__internal_1_$__cuda_sm20_div_rn_f64_full,@function
        .size           $__internal_1_$__cuda_sm20_div_rn_f64_full,(.L_x_748 - $__internal_1_$__cuda_sm20_div_rn_f64_full)
$__internal_1_$__cuda_sm20_div_rn_f64_full:
[C---:B------:R-:W-:Y:S01]  /*0320*/  FSETP.GEU.AND P0, PT, |R25|.reuse, 1.469367938527859385e-39, PT ;  /* 0x001000001900780b */ /* 0x040fe20003f0e200 */
[----:B------:R-:W-:Y:S01]  /*0330*/  IMAD.MOV.U32 R20, RZ, RZ, 0x1 ;  /* 0x00000001ff147424 */ /* 0x000fe200078e00ff */
[----:B------:R-:W-:Y:S01]  /*0340*/  LOP3.LUT R6, R25, 0x800fffff, RZ, 0xc0, !PT ;  /* 0x800fffff19067812 */ /* 0x000fe200078ec0ff */
[----:B------:R-:W-:Y:S01]  /*0350*/  BSSY.RECONVERGENT B1, `(.L_x_723) ;  /* 0x0000054000017945 */ /* 0x000fe20003800200 */
[C---:B------:R-:W-:Y:S02]  /*0360*/  FSETP.GEU.AND P2, PT, |R9|.reuse, 1.469367938527859385e-39, PT ;  /* 0x001000000900780b */ /* 0x040fe40003f4e200 */
[----:B------:R-:W-:Y:S01]  /*0370*/  LOP3.LUT R7, R6, 0x3ff00000, RZ, 0xfc, !PT ;  /* 0x3ff0000006077812 */ /* 0x000fe200078efcff */
[----:B------:R-:W-:Y:S01]  /*0380*/  IMAD.MOV.U32 R6, RZ, RZ, R24 ;  /* 0x000000ffff067224 */ /* 0x000fe200078e0018 */
[----:B------:R-:W-:Y:S02]  /*0390*/  LOP3.LUT R3, R9, 0x7ff00000, RZ, 0xc0, !PT ;  /* 0x7ff0000009037812 */ /* 0x000fe400078ec0ff */
[----:B------:R-:W-:-:S03]  /*03a0*/  LOP3.LUT R26, R25, 0x7ff00000, RZ, 0xc0, !PT ;  /* 0x7ff00000191a7812 */ /* 0x000fc600078ec0ff */
[----:B------:R-:W-:Y:S01]  /*03b0*/  @!P0 DMUL R6, R24, 8.98846567431157953865e+307 ;  /* 0x7fe0000018068828 */ /* 0x000fe20000000000 */
[----:B------:R-:W-:-:S03]  /*03c0*/  ISETP.GE.U32.AND P1, PT, R3, R26, PT ;  /* 0x0000001a0300720c */ /* 0x000fc60003f26070 */
[----:B------:R-:W-:Y:S01]  /*03d0*/  @!P2 LOP3.LUT R4, R25, 0x7ff00000, RZ, 0xc0, !PT ;  /* 0x7ff000001904a812 */ /* 0x000fe200078ec0ff */
[----:B------:R-:W-:Y:S01]  /*03e0*/  @!P2 IMAD.MOV.U32 R22, RZ, RZ, RZ ;  /* 0x000000ffff16a224 */ /* 0x000fe200078e00ff */
[----:B------:R-:W0:Y:S02]  /*03f0*/  MUFU.RCP64H R21, R7 ;  /* 0x0000000700157308 */ /* 0x000e240000001800 */
[----:B------:R-:W-:Y:S01]  /*0400*/  @!P2 ISETP.GE.U32.AND P3, PT, R3, R4, PT ;  /* 0x000000040300a20c */ /* 0x000fe20003f66070 */
[----:B------:R-:W-:Y:S01]  /*0410*/  IMAD.MOV.U32 R4, RZ, RZ, 0x1ca00000 ;  /* 0x1ca00000ff047424 */ /* 0x000fe200078e00ff */
[----:B------:R-:W-:-:S04]  /*0420*/  @!P0 LOP3.LUT R26, R7, 0x7ff00000, RZ, 0xc0, !PT ;  /* 0x7ff00000071a8812 */ /* 0x000fc800078ec0ff */
[----:B------:R-:W-:-:S04]  /*0430*/  @!P2 SEL R5, R4, 0x63400000, !P3 ;  /* 0x634000000405a807 */ /* 0x000fc80005800000 */
[----:B------:R-:W-:-:S04]  /*0440*/  @!P2 LOP3.LUT R5, R5, 0x80000000, R9, 0xf8, !PT ;  /* 0x800000000505a812 */ /* 0x000fc800078ef809 */
[----:B------:R-:W-:Y:S01]  /*0450*/  @!P2 LOP3.LUT R23, R5, 0x100000, RZ, 0xfc, !PT ;  /* 0x001000000517a812 */ /* 0x000fe200078efcff */
[----:B0-----:R-:W-:-:S08]  /*0460*/  DFMA R16, R20, -R6, 1 ;  /* 0x3ff000001410742b */ /* 0x001fd00000000806 */
        /* <DEDUP_REMOVED lines=20> */
[----:B------:R-:W-:Y:S01]  /*05b0*/  ISETP.GE.U32.AND P0, PT, R3, R8, PT ;  /* 0x000000080300720c */ /* 0x000fe20003f06070 */
[----:B------:R-:W-:Y:S01]  /*05c0*/  IMAD.MOV.U32 R8, RZ, RZ, RZ ;  /* 0x000000ffff087224 */ /* 0x000fe200078e00ff */
[----:B------:R-:W-:Y:S02]  /*05d0*/  VIMNMX R3, PT, PT, R5, 0x46a00000, PT ;  /* 0x46a0000005037848 */ /* 0x000fe40003fe0100 */
        /* <DEDUP_REMOVED lines=22> */
.L_x_724:
        /* <DEDUP_REMOVED lines=16> */
.L_x_727:
[----:B------:R-:W-:Y:S01]  /*0840*/  LOP3.LUT R5, R25, 0x80000, RZ, 0xfc, !PT ;  /* 0x0008000019057812 */ /* 0x000fe200078efcff */
[----:B------:R-:W-:Y:S01]  /*0850*/  IMAD.MOV.U32 R4, RZ, RZ, R24 ;  /* 0x000000ffff047224 */ /* 0x000fe200078e0018 */
[----:B------:R-:W-:Y:S06]  /*0860*/  BRA `(.L_x_725) ;  /* 0x0000000000087947 */ /* 0x000fec0003800000 */
.L_x_726:
[----:B------:R-:W-:Y:S01]  /*0870*/  LOP3.LUT R5, R9, 0x80000, RZ, 0xfc, !PT ;  /* 0x0008000009057812 */ /* 0x000fe200078efcff */
[----:B------:R-:W-:-:S07]  /*0880*/  IMAD.MOV.U32 R4, RZ, RZ, R8 ;  /* 0x000000ffff047224 */ /* 0x000fce00078e0008 */
.L_x_725:
[----:B------:R-:W-:Y:S05]  /*0890*/  BSYNC.RECONVERGENT B1 ;  /* 0x0000000000017941 */ /* 0x000fea0003800200 */
.L_x_723:
[----:B------:R-:W-:Y:S02]  /*08a0*/  IMAD.MOV.U32 R3, RZ, RZ, R4 ;  /* 0x000000ffff037224 */ /* 0x000fe400078e0004 */
[----:B------:R-:W-:Y:S02]  /*08b0*/  IMAD.MOV.U32 R6, RZ, RZ, R5 ;  /* 0x000000ffff067224 */ /* 0x000fe400078e0005 */
[----:B------:R-:W-:Y:S02]  /*08c0*/  IMAD.MOV.U32 R4, RZ, RZ, R0 ;  /* 0x000000ffff047224 */ /* 0x000fe400078e0000 */
[----:B------:R-:W-:-:S04]  /*08d0*/  IMAD.MOV.U32 R5, RZ, RZ, 0x0 ;  /* 0x00000000ff057424 */ /* 0x000fc800078e00ff */
[----:B------:R-:W-:Y:S05]  /*08e0*/  RET.REL.NODEC R4 `(_Z17initCoefsReversedPdS_ii) ;  /* 0xfffffff404c47950 */ /* 0x000fea0003c3ffff */
.L_x_728:
        /* <DEDUP_REMOVED lines=9> */
.L_x_748:


//--------------------- .text._Z10updateRowsPdS_S_ii --------------------------
	.section	.text._Z10updateRowsPdS_S_ii,"ax",@progbits
	.align	128
        .global         _Z10updateRowsPdS_S_ii
        .type           _Z10updateRowsPdS_S_ii,@function
        .size           _Z10updateRowsPdS_S_ii,(.L_x_763 - _Z10updateRowsPdS_S_ii)
        .other          _Z10updateRowsPdS_S_ii,@"STO_CUDA_ENTRY STV_DEFAULT"
_Z10updateRowsPdS_S_ii:
.text._Z10updateRowsPdS_S_ii:
[----:B------:R-:W-:Y:S01]  /*0000*/  LDC R1, c[0x0][0x37c] ;  /* 0x0000df00ff017b82 */ /* 0x000fe20000000800 */
[----:B------:R-:W0:Y:S01]  /*0010*/  S2R R6, SR_CTAID.Y ;  /* 0x0000000000067919 */ /* 0x000e220000002600 */
[----:B------:R-:W1:Y:S06]  /*0020*/  LDCU UR4, c[0x0][0x360] ;  /* 0x00006c00ff0477ac */ /* 0x000e6c0008000800 */
[----:B------:R-:W2:Y:S01]  /*0030*/  LDC R2, c[0x0][0x370] ;  /* 0x0000dc00ff027b82 */ /* 0x000ea20000000800 */
[----:B------:R-:W0:Y:S01]  /*0040*/  S2R R3, SR_TID.Y ;  /* 0x0000000000037919 */ /* 0x000e220000002200 */
[----:B------:R-:W0:Y:S01]  /*0050*/  LDCU UR5, c[0x0][0x364] ;  /* 0x00006c80ff0577ac */ /* 0x000e220008000800 */
[----:B------:R-:W3:Y:S01]  /*0060*/  LDCU UR6, c[0x0][0x398] ;  /* 0x00007300ff0677ac */ /* 0x000ee20008000800 */
[----:B0-----:R-:W-:-:S05]  /*0070*/  IMAD R6, R6, UR5, R3 ;  /* 0x0000000506067c24 */ /* 0x001fca000f8e0203 */
[----:B---3--:R-:W-:-:S13]  /*0080*/  ISETP.GE.AND P0, PT, R6, UR6, PT ;  /* 0x0000000606007c0c */ /* 0x008fda000bf06270 */
[----:B-12---:R-:W-:Y:S05]  /*0090*/  @P0 EXIT ;  /* 0x000000000000094d */ /* 0x006fea0003800000 */
[----:B------:R-:W0:Y:S01]  /*00a0*/  S2R R13, SR_CTAID.X ;  /* 0x00000000000d7919 */ /* 0x000e220000002500 */
[----:B------:R-:W-:Y:S01]  /*00b0*/  IMAD R0, R2, UR4, RZ ;  /* 0x0000000402007c24 */ /* 0x000fe2000f8e02ff */
[----:B------:R-:W1:Y:S01]  /*00c0*/  LDCU UR5, c[0x0][0x39c] ;  /* 0x00007380ff0577ac */ /* 0x000e620008000800 */
[----:B------:R-:W1:Y:S02]  /*00d0*/  S2R R10, SR_TID.X ;  /* 0x00000000000a7919 */ /* 0x000e640000002100 */
[----:B------:R-:W2:Y:S01]  /*00e0*/  I2F.U32.RP R8, R0 ;  /* 0x0000000000087306 */ /* 0x000ea20000209000 */
[----:B------:R-:W-:Y:S02]  /*00f0*/  IADD3 R11, PT, PT, RZ, -R0, RZ ;  /* 0x80000000ff0b7210 */ /* 0x000fe40007ffe0ff */
[----:B------:R-:W-:-:S05]  /*0100*/  ISETP.NE.U32.AND P3, PT, R0, RZ, PT ;  /* 0x000000ff0000720c */ /* 0x000fca0003f65070 */
[----:B--2---:R-:W2:Y:S01]  /*0110*/  MUFU.RCP R8, R8 ;  /* 0x0000000800087308 */ /* 0x004ea20000001000 */
[----:B0-----:R-:W-:Y:S02]  /*0120*/  IADD3 R3, PT, PT, R2, R13, RZ ;  /* 0x0000000d02037210 */ /* 0x001fe40007ffe0ff */
[----:B-1----:R-:W-:-:S03]  /*0130*/  IADD3 R2, PT, PT, R10, UR5, RZ ;  /* 0x000000050a027c10 */ /* 0x002fc6000fffe0ff */
[----:B------:R-:W-:Y:S01]  /*0140*/  IMAD R3, R3, UR4, RZ ;  /* 0x0000000403037c24 */ /* 0x000fe2000f8e02ff */
[----:B--2---:R-:W-:-:S04]  /*0150*/  IADD3 R9, PT, PT, R8, 0xffffffe, RZ ;  /* 0x0ffffffe08097810 */ /* 0x004fc80007ffe0ff */
[----:B------:R-:W-:Y:S02]  /*0160*/  IADD3 R4, PT, PT, R2, 0x1, R3 ;  /* 0x0000000102047810 */ /* 0x000fe40007ffe003 */
[----:B------:R-:W-:Y:S02]  /*0170*/  LOP3.LUT R7, RZ, R3, RZ, 0x33, !PT ;  /* 0x00000003ff077212 */ /* 0x000fe400078e33ff */
[----:B------:R-:W-:Y:S01]  /*0180*/  VIMNMX R5, PT, PT, R4, UR6, !PT ;  /* 0x0000000604057c48 */ /* 0x000fe2000ffe0100 */
[----:B------:R0:W1:Y:S01]  /*0190*/  F2I.FTZ.U32.TRUNC.NTZ R3, R9 ;  /* 0x0000000900037305 */ /* 0x000062000021f000 */
[----:B------:R-:W2:Y:S02]  /*01a0*/  LDCU.64 UR6, c[0x0][0x358] ;  /* 0x00006b00ff0677ac */ /* 0x000ea40008000a00 */
[----:B------:R-:W-:Y:S01]  /*01b0*/  IADD3 R5, PT, PT, -R2, R5, R7 ;  /* 0x0000000502057210 */ /* 0x000fe20007ffe107 */
[----:B------:R-:W-:-:S03]  /*01c0*/  HFMA2 R2, -RZ, RZ, 0, 0 ;  /* 0x00000000ff027431 */ /* 0x000fc600000001ff */
[C---:B------:R-:W-:Y:S02]  /*01d0*/  ISETP.NE.AND P0, PT, R5.reuse, RZ, PT ;  /* 0x000000ff0500720c */ /* 0x040fe40003f05270 */
[----:B------:R-:W-:Y:S01]  /*01e0*/  IADD3 R7, PT, PT, R5, -0x1, RZ ;  /* 0xffffffff05077810 */ /* 0x000fe20007ffe0ff */
[----:B0-----:R-:W0:Y:S01]  /*01f0*/  LDC.64 R8, c[0x0][0x390] ;  /* 0x0000e400ff087b82 */ /* 0x001e220000000a00 */
[----:B------:R-:W-:Y:S01]  /*0200*/  SEL R4, RZ, 0x1, !P0 ;  /* 0x00000001ff047807 */ /* 0x000fe20004000000 */
[----:B-1----:R-:W-:-:S04]  /*0210*/  IMAD R11, R11, R3, RZ ;  /* 0x000000030b0b7224 */ /* 0x002fc800078e02ff */
[----:B------:R-:W-:-:S04]  /*0220*/  IMAD.HI.U32 R2, R3, R11, R2 ;  /* 0x0000000b03027227 */ /* 0x000fc800078e0002 */
[----:B------:R-:W-:-:S04]  /*0230*/  @!P0 IMAD.MOV R7, RZ, RZ, R5 ;  /* 0x000000ffff078224 */ /* 0x000fc800078e0205 */
[----:B------:R-:W-:-:S05]  /*0240*/  IMAD.HI.U32 R11, R2, R7, RZ ;  /* 0x00000007020b7227 */ /* 0x000fca00078e00ff */
[----:B------:R-:W-:-:S05]  /*0250*/  IADD3 R2, PT, PT, -R11, RZ, RZ ;  /* 0x000000ff0b027210 */ /* 0x000fca0007ffe1ff */
[----:B------:R-:W-:Y:S02]  /*0260*/  IMAD R7, R0, R2, R7 ;  /* 0x0000000200077224 */ /* 0x000fe400078e0207 */
[----:B------:R-:W-:-:S03]  /*0270*/  IMAD R2, R13, UR4, R10 ;  /* 0x000000040d027c24 */ /* 0x000fc6000f8e020a */
[----:B------:R-:W-:Y:S02]  /*0280*/  ISETP.GE.U32.AND P1, PT, R7, R0, PT ;  /* 0x000000000700720c */ /* 0x000fe40003f26070 */
[----:B------:R-:W-:-:S05]  /*0290*/  IADD3 R2, PT, PT, R2, 0x1, RZ ;  /* 0x0000000102027810 */ /* 0x000fca0007ffe0ff */
[----:B------:R-:W-:-:S04]  /*02a0*/  VIADD R3, R2, UR5 ;  /* 0x0000000502037c36 */ /* 0x000fc80008000000 */
[----:B0-----:R-:W-:Y:S01]  /*02b0*/  IMAD.WIDE R8, R3, 0x8, R8 ;  /* 0x0000000803087825 */ /* 0x001fe200078e0208 */
[C---:B------:R-:W-:Y:S02]  /*02c0*/  IADD3 R5, PT, PT, R0.reuse, R3, RZ ;  /* 0x0000000300057210 */ /* 0x040fe40007ffe0ff */
[C---:B------:R-:W-:Y:S02]  /*02d0*/  @P1 IADD3 R7, PT, PT, -R0.reuse, R7, RZ ;  /* 0x0000000700071210 */ /* 0x040fe40007ffe1ff */
[----:B------:R-:W-:Y:S02]  /*02e0*/  @P1 IADD3 R11, PT, PT, R11, 0x1, RZ ;  /* 0x000000010b0b1810 */ /* 0x000fe40007ffe0ff */
[----:B------:R-:W-:Y:S02]  /*02f0*/  ISETP.GE.U32.AND P2, PT, R7, R0, PT ;  /* 0x000000000700720c */ /* 0x000fe40003f46070 */
[----:B------:R-:W-:-:S11]  /*0300*/  IADD3 R7, PT, PT, R0, R5, RZ ;  /* 0x0000000500077210 */ /* 0x000fd60007ffe0ff */
[----:B------:R-:W-:Y:S02]  /*0310*/  @P2 IADD3 R11, PT, PT, R11, 0x1, RZ ;  /* 0x000000010b0b2810 */ /* 0x000fe40007ffe0ff */
[----:B------:R-:W-:-:S04]  /*0320*/  @!P3 LOP3.LUT R11, RZ, R0, RZ, 0x33, !PT ;  /* 0x00000000ff0bb212 */ /* 0x000fc800078e33ff */
[----:B------:R-:W-:Y:S01]  /*0330*/  IADD3 R4, PT, PT, R4, R11, RZ ;  /* 0x0000000b04047210 */ /* 0x000fe20007ffe0ff */
[----:B--2---:R-:W-:-:S07]  /*0340*/  IMAD.WIDE R10, R0, 0x8, R8 ;  /* 0x00000008000a7825 */ /* 0x004fce00078e0208 */
.L_x_734:
[----:B0-----:R-:W0:Y:S01]  /*0350*/  LDC R37, c[0x0][0x398] ;  /* 0x0000e600ff257b82 */ /* 0x001e220000000800 */
[----:B------:R-:W-:Y:S01]  /*0360*/  BSSY.RECONVERGENT B0, `(.L_x_729) ;  /* 0x000006f000007945 */ /* 0x000fe20003800200 */
[----:B0-----:R-:W-:-:S13]  /*0370*/  ISETP.GE.AND P0, PT, R3, R37, PT ;  /* 0x000000250300720c */ /* 0x001fda0003f06270 */
[----:B-123--:R-:W-:Y:S05]  /*0380*/  @P0 BRA `(.L_x_730) ;  /* 0x0000000400b00947 */ /* 0x00efea0003800000 */
[----:B------:R-:W0:Y:S01]  /*0390*/  LDC.64 R12, c[0x0][0x380] ;  /* 0x0000e000ff0c7b82 */ /* 0x000e220000000a00 */
[----:B------:R-:W1:Y:S01]  /*03a0*/  LDCU UR4, c[0x0][0x39c] ;  /* 0x00007380ff0477ac */ /* 0x000e620008000800 */
[----:B------:R-:W-:Y:S01]  /*03b0*/  LOP3.LUT R32, R4, 0x3, RZ, 0xc0, !PT ;  /* 0x0000000304207812 */ /* 0x000fe200078ec0ff */
[----:B------:R-:W-:Y:S01]  /*03c0*/  BSSY.RECONVERGENT B1, `(.L_x_731) ;  /* 0x0000031000017945 */ /* 0x000fe20003800200 */
[----:B------:R-:W-:Y:S02]  /*03d0*/  IMAD.MOV.U32 R36, RZ, RZ, R3 ;  /* 0x000000ffff247224 */ /* 0x000fe400078e0003 */
[----:B------:R-:W-:Y:S02]  /*03e0*/  ISETP.NE.AND P0, PT, R32, 0x3, PT ;  /* 0x000000032000780c */ /* 0x000fe40003f05270 */
[----:B------:R-:W2:Y:S01]  /*03f0*/  LDC.64 R14, c[0x0][0x388] ;  /* 0x0000e200ff0e7b82 */ /* 0x000ea20000000a00 */
[----:B-1----:R-:W-:-:S04]  /*0400*/  IMAD R19, R6, R37, UR4 ;  /* 0x0000000406137e24 */ /* 0x002fc8000f8e0225 */
[----:B0-----:R-:W-:-:S04]  /*0410*/  IMAD.WIDE R16, R19, 0x8, R12 ;  /* 0x0000000813107825 */ /* 0x001fc800078e020c */
[----:B--2---:R-:W-:Y:S02]  /*0420*/  IMAD.WIDE R18, R19, 0x8, R14 ;  /* 0x0000000813127825 */ /* 0x004fe400078e020e */
[----:B------:R-:W-:Y:S05]  /*0430*/  @!P0 BRA `(.L_x_732) ;  /* 0x0000000000a48947 */ /* 0x000fea0003800000 */
[C---:B------:R-:W-:Y:S01]  /*0440*/  IMAD.WIDE R22, R2.reuse, 0x8, R16 ;  /* 0x0000000802167825 */ /* 0x040fe200078e0210 */
[----:B------:R-:W2:Y:S04]  /*0450*/  LDG.E.64 R28, desc[UR6][R8.64] ;  /* 0x00000006081c7981 */ /* 0x000ea8000c1e1b00 */
[----:B------:R-:W2:Y:S04]  /*0460*/  LDG.E.64 R20, desc[UR6][R16.64] ;  /* 0x0000000610147981 */ /* 0x000ea8000c1e1b00 */
[----:B------:R-:W2:Y:S02]  /*0470*/  LDG.E.64 R30, desc[UR6][R22.64] ;  /* 0x00000006161e7981 */ /* 0x000ea4000c1e1b00 */
[----:B--2---:R-:W-:Y:S01]  /*0480*/  DFMA R30, R28, R20, R30 ;  /* 0x000000141c1e722b */ /* 0x004fe2000000001e */
[----:B------:R-:W-:-:S06]  /*0490*/  IMAD.WIDE R20, R2, 0x8, R18 ;  /* 0x0000000802147825 */ /* 0x000fcc00078e0212 */
[----:B------:R0:W-:Y:S04]  /*04a0*/  STG.E.64 desc[UR6][R22.64], R30 ;  /* 0x0000001e16007986 */ /* 0x0001e8000c101b06 */
[----:B------:R-:W2:Y:S04]  /*04b0*/  LDG.E.64 R26, desc[UR6][R18.64] ;  /* 0x00000006121a7981 */ /* 0x000ea8000c1e1b00 */
[----:B------:R-:W2:Y:S01]  /*04c0*/  LDG.E.64 R24, desc[UR6][R20.64] ;  /* 0x0000000614187981 */ /* 0x000ea2000c1e1b00 */
[----:B------:R-:W-:Y:S02]  /*04d0*/  ISETP.NE.AND P0, PT, R32, RZ, PT ;  /* 0x000000ff2000720c */ /* 0x000fe40003f05270 */
[----:B------:R-:W-:Y:S01]  /*04e0*/  MOV R36, R5 ;  /* 0x0000000500247202 */ /* 0x000fe20000000f00 */
[----:B--2---:R-:W-:-:S07]  /*04f0*/  DFMA R24, R28, R26, R24 ;  /* 0x0000001a1c18722b */ /* 0x004fce0000000018 */
[----:B------:R0:W-:Y:S03]  /*0500*/  STG.E.64 desc[UR6][R20.64], R24 ;  /* 0x0000001814007986 */ /* 0x0001e6000c101b06 */
[----:B------:R-:W-:Y:S05]  /*0510*/  @!P0 BRA `(.L_x_732) ;  /* 0x00000000006c8947 */ /* 0x000fea0003800000 */
[C---:B0-----:R-:W-:Y:S01]  /*0520*/  IMAD.WIDE R22, R0.reuse, 0x8, R22 ;  /* 0x0000000800167825 */ /* 0x041fe200078e0216 */
[----:B------:R-:W2:Y:S04]  /*0530*/  LDG.E.64 R28, desc[UR6][R10.64] ;  /* 0x000000060a1c7981 */ /* 0x000ea8000c1e1b00 */
[----:B------:R-:W2:Y:S04]  /*0540*/  LDG.E.64 R24, desc[UR6][R16.64] ;  /* 0x0000000610187981 */ /* 0x000ea8000c1e1b00 */
[----:B------:R-:W2:Y:S01]  /*0550*/  LDG.E.64 R30, desc[UR6][R22.64] ;  /* 0x00000006161e7981 */ /* 0x000ea2000c1e1b00 */
[----:B------:R-:W-:Y:S01]  /*0560*/  IMAD.WIDE R20, R0, 0x8, R20 ;  /* 0x0000000800147825 */ /* 0x000fe200078e0214 */
[----:B--2---:R-:W-:-:S07]  /*0570*/  DFMA R30, R28, R24, R30 ;  /* 0x000000181c1e722b */ /* 0x004fce000000001e */
[----:B------:R1:W-:Y:S04]  /*0580*/  STG.E.64 desc[UR6][R22.64], R30 ;  /* 0x0000001e16007986 */ /* 0x0003e8000c101b06 */
[----:B------:R-:W2:Y:S04]  /*0590*/  LDG.E.64 R24, desc[UR6][R18.64] ;  /* 0x0000000612187981 */ /* 0x000ea8000c1e1b00 */
[----:B------:R-:W2:Y:S01]  /*05a0*/  LDG.E.64 R26, desc[UR6][R20.64] ;  /* 0x00000006141a7981 */ /* 0x000ea2000c1e1b00 */
[----:B------:R-:W-:Y:S02]  /*05b0*/  ISETP.NE.AND P0, PT, R32, 0x1, PT ;  /* 0x000000012000780c */ /* 0x000fe40003f05270 */
[----:B------:R-:W-:Y:S01]  /*05c0*/  MOV R36, R7 ;  /* 0x0000000700247202 */ /* 0x000fe20000000f00 */
[----:B--2---:R-:W-:-:S07]  /*05d0*/  DFMA R24, R28, R24, R26 ;  /* 0x000000181c18722b */ /* 0x004fce000000001a */
[----:B------:R1:W-:Y:S03]  /*05e0*/  STG.E.64 desc[UR6][R20.64], R24 ;  /* 0x0000001814007986 */ /* 0x0003e6000c101b06 */
[----:B------:R-:W-:Y:S05]  /*05f0*/  @!P0 BRA `(.L_x_732) ;  /* 0x0000000000348947 */ /* 0x000fea0003800000 */
[C---:B------:R-:W-:Y:S01]  /*0600*/  IMAD.WIDE R28, R0.reuse, 0x8, R10 ;  /* 0x00000008001c7825 */ /* 0x040fe200078e020a */
[----:B-1----:R-:W2:Y:S03]  /*0610*/  LDG.E.64 R24, desc[UR6][R16.64] ;  /* 0x0000000610187981 */ /* 0x002ea6000c1e1b00 */
[C---:B------:R-:W-:Y:S02]  /*0620*/  IMAD.WIDE R22, R0.reuse, 0x8, R22 ;  /* 0x0000000800167825 */ /* 0x040fe400078e0216 */
[----:B------:R-:W2:Y:S04]  /*0630*/  LDG.E.64 R28, desc[UR6][R28.64] ;  /* 0x000000061c1c7981 */ /* 0x000ea8000c1e1b00 */
[----:B------:R-:W2:Y:S01]  /*0640*/  LDG.E.64 R26, desc[UR6][R22.64] ;  /* 0x00000006161a7981 */ /* 0x000ea2000c1e1b00 */
[----:B------:R-:W-:Y:S01]  /*0650*/  IMAD.WIDE R20, R0, 0x8, R20 ;  /* 0x0000000800147825 */ /* 0x000fe200078e0214 */
[----:B--2---:R-:W-:-:S07]  /*0660*/  DFMA R24, R28, R24, R26 ;  /* 0x000000181c18722b */ /* 0x004fce000000001a */
[----:B------:R2:W-:Y:S04]  /*0670*/  STG.E.64 desc[UR6][R22.64], R24 ;  /* 0x0000001816007986 */ /* 0x0005e8000c101b06 */
[----:B------:R-:W3:Y:S04]  /*0680*/  LDG.E.64 R26, desc[UR6][R18.64] ;  /* 0x00000006121a7981 */ /* 0x000ee8000c1e1b00 */
[----:B------:R-:W3:Y:S01]  /*0690*/  LDG.E.64 R30, desc[UR6][R20.64] ;  /* 0x00000006141e7981 */ /* 0x000ee2000c1e1b00 */
[----:B------:R-:W-:Y:S01]  /*06a0*/  IADD3 R36, PT, PT, R0, R7, RZ ;  /* 0x0000000700247210 */ /* 0x000fe20007ffe0ff */
[----:B---3--:R-:W-:-:S07]  /*06b0*/  DFMA R26, R28, R26, R30 ;  /* 0x0000001a1c1a722b */ /* 0x008fce000000001e */
[----:B------:R2:W-:Y:S04]  /*06c0*/  STG.E.64 desc[UR6][R20.64], R26 ;  /* 0x0000001a14007986 */ /* 0x0005e8000c101b06 */
.L_x_732:
[----:B------:R-:W-:Y:S05]  /*06d0*/  BSYNC.RECONVERGENT B1 ;  /* 0x0000000000017941 */ /* 0x000fea0003800200 */
.L_x_731:
[----:B------:R-:W-:-:S13]  /*06e0*/  ISETP.GE.U32.AND P0, PT, R4, 0x3, PT ;  /* 0x000000030400780c */ /* 0x000fda0003f06070 */
[----:B------:R-:W-:Y:S05]  /*06f0*/  @!P0 BRA `(.L_x_730) ;  /* 0x0000000000d48947 */ /* 0x000fea0003800000 */
.L_x_733:
[----:B0123--:R-:W0:Y:S01]  /*0700*/  LDC.64 R20, c[0x0][0x390] ;  /* 0x0000e400ff147b82 */ /* 0x00fe220000000a00 */
[----:B------:R-:W-:Y:S01]  /*0710*/  IMAD R33, R6, R37, R36 ;  /* 0x0000002506217224 */ /* 0x000fe200078e0224 */
[----:B------:R-:W2:Y:S03]  /*0720*/  LDG.E.64 R22, desc[UR6][R16.64] ;  /* 0x0000000610167981 */ /* 0x000ea6000c1e1b00 */
[----:B------:R-:W-:-:S05]  /*0730*/  IMAD.WIDE R24, R33, 0x8, R12 ;  /* 0x0000000821187825 */ /* 0x000fca00078e020c */
[----:B------:R-:W2:Y:S01]  /*0740*/  LDG.E.64 R34, desc[UR6][R24.64] ;  /* 0x0000000618227981 */ /* 0x000ea2000c1e1b00 */
[----:B0-----:R-:W-:-:S05]  /*0750*/  IMAD.WIDE R20, R36, 0x8, R20 ;  /* 0x0000000824147825 */ /* 0x001fca00078e0214 */
[----:B------:R-:W2:Y:S01]  /*0760*/  LDG.E.64 R28, desc[UR6][R20.64] ;  /* 0x00000006141c7981 */ /* 0x000ea2000c1e1b00 */
[----:B------:R-:W-:Y:S01]  /*0770*/  IMAD.WIDE R32, R33, 0x8, R14 ;  /* 0x0000000821207825 */ /* 0x000fe200078e020e */
[----:B--2---:R-:W-:-:S07]  /*0780*/  DFMA R34, R28, R22, R34 ;  /* 0x000000161c22722b */ /* 0x004fce0000000022 */
[----:B------:R-:W-:Y:S04]  /*0790*/  STG.E.64 desc[UR6][R24.64], R34 ;  /* 0x0000002218007986 */ /* 0x000fe8000c101b06 */
[----:B------:R-:W2:Y:S04]  /*07a0*/  LDG.E.64 R26, desc[UR6][R18.64] ;  /* 0x00000006121a7981 */ /* 0x000ea8000c1e1b00 */
[----:B------:R-:W2:Y:S02]  /*07b0*/  LDG.E.64 R22, desc[UR6][R32.64] ;  /* 0x0000000620167981 */ /* 0x000ea4000c1e1b00 */
[----:B--2---:R-:W-:Y:S01]  /*07c0*/  DFMA R22, R28, R26, R22 ;  /* 0x0000001a1c16722b */ /* 0x004fe20000000016 */
[----:B------:R-:W-:-:S04]  /*07d0*/  IMAD.WIDE R26, R0, 0x8, R20 ;  /* 0x00000008001a7825 */ /* 0x000fc800078e0214 */
[C---:B------:R-:W-:Y:S02]  /*07e0*/  IMAD.WIDE R28, R0.reuse, 0x8, R24 ;  /* 0x00000008001c7825 */ /* 0x040fe400078e0218 */
[----:B------:R0:W-:Y:S04]  /*07f0*/  STG.E.64 desc[UR6][R32.64], R22 ;  /* 0x0000001620007986 */ /* 0x0001e8000c101b06 */
[----:B------:R-:W2:Y:S04]  /*0800*/  LDG.E.64 R20, desc[UR6][R16.64] ;  /* 0x0000000610147981 */ /* 0x000ea8000c1e1b00 */
[----:B------:R-:W2:Y:S04]  /*0810*/  LDG.E.64 R30, desc[UR6][R28.64] ;  /* 0x000000061c1e7981 */ /* 0x000ea8000c1e1b00 */
[----:B0-----:R-:W2:Y:S01]  /*0820*/  LDG.E.64 R22, desc[UR6][R26.64] ;  /* 0x000000061a167981 */ /* 0x001ea2000c1e1b00 */
        /* <DEDUP_REMOVED lines=11> */
[----:B0-----:R-:W2:Y:S02]  /*08e0*/  LDG.E.64 R24, desc[UR6][R20.64] ;  /* 0x0000000614187981 */ /* 0x001ea4000c1e1b00 */
[----:B--2---:R-:W-:Y:S01]  /*08f0*/  DFMA R32, R24, R26, R32 ;  /* 0x0000001a1820722b */ /* 0x004fe20000000020 */
[----:B------:R-:W-:-:S06]  /*0900*/  IMAD.WIDE R26, R0, 0x8, R34 ;  /* 0x00000008001a7825 */ /* 0x000fcc00078e0222 */
        /* <DEDUP_REMOVED lines=12> */
[----:B------:R3:W-:Y:S04]  /*09d0*/  STG.E.64 desc[UR6][R24.64], R20 ;  /* 0x0000001418007986 */ /* 0x0007e8000c101b06 */
[----:B------:R-:W2:Y:S04]  /*09e0*/  LDG.E.64 R34, desc[UR6][R18.64] ;  /* 0x0000000612227981 */ /* 0x000ea8000c1e1b00 */
[----:B------:R-:W2:Y:S01]  /*09f0*/  LDG.E.64 R32, desc[UR6][R22.64] ;  /* 0x0000000616207981 */ /* 0x000ea2000c1e1b00 */
[----:B------:R-:W-:-:S04]  /*0a00*/  LEA R36, R0, R36, 0x2 ;  /* 0x0000002400247211 */ /* 0x000fc800078e10ff */
[----:B------:R-:W-:Y:S01]  /*0a10*/  ISETP.GE.AND P0, PT, R36, R37, PT ;  /* 0x000000252400720c */ /* 0x000fe20003f06270 */
[----:B--2---:R-:W-:-:S07]  /*0a20*/  DFMA R32, R30, R34, R32 ;  /* 0x000000221e20722b */ /* 0x004fce0000000020 */
[----:B------:R3:W-:Y:S05]  /*0a30*/  STG.E.64 desc[UR6][R22.64], R32 ;  /* 0x0000002016007986 */ /* 0x0007ea000c101b06 */
[----:B------:R-:W-:Y:S05]  /*0a40*/  @!P0 BRA `(.L_x_733) ;  /* 0xfffffffc002c8947 */ /* 0x000fea000383ffff */
.L_x_730:
[----:B------:R-:W-:Y:S05]  /*0a50*/  BSYNC.RECONVERGENT B0 ;  /* 0x0000000000007941 */ /* 0x000fea0003800200 */
.L_x_729:
[----:B------:R-:W4:Y:S01]  /*0a60*/  LDCU UR4, c[0x0][0x374] ;  /* 0x00006e80ff0477ac */ /* 0x000f220008000800 */
[----:B------:R-:W4:Y:S02]  /*0a70*/  LDC R13, c[0x0][0x364] ;  /* 0x0000d900ff0d7b82 */ /* 0x000f240000000800 */
[----:B----4-:R-:W-:-:S05]  /*0a80*/  IMAD R6, R13, UR4, R6 ;  /* 0x000000040d067c24 */ /* 0x010fca000f8e0206 */
[----:B------:R-:W-:-:S13]  /*0a90*/  ISETP.GE.AND P0, PT, R6, R37, PT ;  /* 0x000000250600720c */ /* 0x000fda0003f06270 */
[----:B------:R-:W-:Y:S05]  /*0aa0*/  @!P0 BRA `(.L_x_734) ;  /* 0xfffffff800288947 */ /* 0x000fea000383ffff */
[----:B------:R-:W-:Y:S05]  /*0ab0*/  EXIT ;  /* 0x000000000000794d */ /* 0x000fea0003800000 */
.L_x_735:
        /* <DEDUP_REMOVED lines=12> */
.L_x_763:


//--------------------- .text._Z9initCoefsPdS_ii  --------------------------
	.section	.text._Z9initCoefsPdS_ii,"ax",@progbits
	.align	128
        .global         _Z9initCoefsPdS_ii
        .type           _Z9initCoefsPdS_ii,@function
        .size           _Z9initCoefsPdS_ii,(.L_x_749 - _Z9initCoefsPdS_ii)
        .other          _Z9initCoefsPdS_ii,@"STO_CUDA_ENTRY STV_DEFAULT"
_Z9initCoefsPdS_ii:
.text._Z9initCoefsPdS_ii:
[----:B------:R-:W-:Y:S01]  /*0000*/  LDC R1, c[0x0][0x37c] ;  /* 0x0000df00ff017b82 */ /* 0x000fe20000000800 */
[----:B------:R-:W0:Y:S07]  /*0010*/  S2R R0, SR_CTAID.X ;  /* 0x0000000000007919 */ /* 0x000e2e0000002500 */
[----:B------:R-:W1:Y:S01]  /*0020*/  LDC.64 R4, c[0x0][0x390] ;  /* 0x0000e400ff047b82 */ /* 0x000e620000000a00 */
[----:B------:R-:W0:Y:S01]  /*0030*/  LDCU UR4, c[0x0][0x360] ;  /* 0x00006c00ff0477ac */ /* 0x000e220008000800 */
[----:B------:R-:W0:Y:S02]  /*0040*/  S2R R3, SR_TID.X ;  /* 0x0000000000037919 */ /* 0x000e240000002100 */
[----:B0-----:R-:W-:-:S04]  /*0050*/  IMAD R0, R0, UR4, R3 ;  /* 0x0000000400007c24 */ /* 0x001fc8000f8e0203 */
[----:B-1----:R-:W-:-:S05]  /*0060*/  IMAD.X R2, R0, 0x1, R5, PT ;  /* 0x0000000100027824 */ /* 0x002fca00038e0605 */
[----:B------:R-:W-:-:S13]  /*0070*/  ISETP.GE.AND P0, PT, R2, R4, PT ;  /* 0x000000040200720c */ /* 0x000fda0003f06270 */
[----:B------:R-:W-:Y:S05]  /*0080*/  @P0 EXIT ;  /* 0x000000000000094d */ /* 0x000fea0003800000 */
[----:B------:R-:W0:Y:S01]  /*0090*/  LDC.64 R10, c[0x0][0x380] ;  /* 0x0000e000ff0a7b82 */ /* 0x000e220000000a00 */
[----:B------:R-:W1:Y:S01]  /*00a0*/  LDCU UR5, c[0x0][0x370] ;  /* 0x00006e00ff0577ac */ /* 0x000e620008000800 */
[----:B------:R-:W-:Y:S01]  /*00b0*/  IMAD R3, R5, R4, R5 ;  /* 0x0000000405037224 */ /* 0x000fe200078e0205 */
[----:B------:R-:W2:Y:S05]  /*00c0*/  LDCU.64 UR6, c[0x0][0x358] ;  /* 0x00006b00ff0677ac */ /* 0x000eaa0008000a00 */
[----:B------:R-:W3:Y:S01]  /*00d0*/  LDC.64 R16, c[0x0][0x380] ;  /* 0x0000e000ff107b82 */ /* 0x000ee20000000a00 */
[----:B------:R-:W4:Y:S07]  /*00e0*/  LDCU UR8, c[0x0][0x390] ;  /* 0x00007200ff0877ac */ /* 0x000f2e0008000800 */
[----:B------:R-:W2:Y:S01]  /*00f0*/  LDC.64 R14, c[0x0][0x388] ;  /* 0x0000e200ff0e7b82 */ /* 0x000ea20000000a00 */
[----:B-1----:R-:W-:-:S07]  /*0100*/  UIMAD UR4, UR4, UR5, URZ ;  /* 0x00000005040472a4 */ /* 0x002fce000f8e02ff */
[----:B------:R-:W1:Y:S01]  /*0110*/  LDC.64 R12, c[0x0][0x390] ;  /* 0x0000e400ff0c7b82 */ /* 0x000e620000000a00 */
[----:B0---4-:R-:W-:-:S07]  /*0120*/  IMAD.WIDE R10, R3, 0x8, R10 ;  /* 0x00000008030a7825 */ /* 0x011fce00078e020a */
.L_x_738:
[----:B--2---:R-:W2:Y:S01]  /*0130*/  LDG.E.64 R28, desc[UR6][R10.64] ;  /* 0x000000060a1c7981 */ /* 0x004ea2000c1e1b00 */
[----:B-1----:R-:W-:-:S04]  /*0140*/  IMAD R9, R13, R12, R2 ;  /* 0x0000000c0d097224 */ /* 0x002fc800078e0202 */
[----:B---3--:R-:W-:-:S06]  /*0150*/  IMAD.WIDE R8, R9, 0x8, R16 ;  /* 0x0000000809087825 */ /* 0x008fcc00078e0210 */
[----:B------:R-:W3:Y:S01]  /*0160*/  LDG.E.64 R8, desc[UR6][R8.64] ;  /* 0x0000000608087981 */ /* 0x000ee2000c1e1b00 */
[----:B------:R-:W-:Y:S01]  /*0170*/  IMAD.MOV.U32 R4, RZ, RZ, 0x1 ;  /* 0x00000001ff047424 */ /* 0x000fe200078e00ff */
[----:B------:R-:W-:Y:S01]  /*0180*/  BSSY.RECONVERGENT B0, `(.L_x_736) ;  /* 0x0000013000007945 */ /* 0x000fe20003800200 */
[----:B--2---:R-:W0:Y:S04]  /*0190*/  MUFU.RCP64H R5, R29 ;  /* 0x0000001d00057308 */ /* 0x004e280000001800 */
        /* <DEDUP_REMOVED lines=14> */
[----:B------:R-:W-:Y:S05]  /*0280*/  CALL.REL.NOINC `($__internal_2_$__cuda_sm20_div_rn_f64_full) ;  /* 0x0000000000247944 */ /* 0x000fea0003c00000 */
[----:B------:R-:W-:Y:S02]  /*0290*/  IMAD.MOV.U32 R4, RZ, RZ, R20 ;  /* 0x000000ffff047224 */ /* 0x000fe400078e0014 */
[----:B------:R-:W-:-:S07]  /*02a0*/  IMAD.MOV.U32 R5, RZ, RZ, R21 ;  /* 0x000000ffff057224 */ /* 0x000fce00078e0015 */
.L_x_737:
[----:B------:R-:W-:Y:S05]  /*02b0*/  BSYNC.RECONVERGENT B0 ;  /* 0x0000000000007941 */ /* 0x000fea0003800200 */
.L_x_736:
[----:B------:R-:W-:-:S04]  /*02c0*/  IMAD.WIDE R6, R2, 0x8, R14 ;  /* 0x0000000802067825 */ /* 0x000fc800078e020e */
[----:B------:R-:W-:Y:S01]  /*02d0*/  VIADD R2, R2, UR4 ;  /* 0x0000000402027c36 */ /* 0x000fe20008000000 */
[----:B------:R0:W-:Y:S04]  /*02e0*/  STG.E.64 desc[UR6][R6.64], R4 ;  /* 0x0000000406007986 */ /* 0x0001e8000c101b06 */
[----:B------:R-:W-:-:S13]  /*02f0*/  ISETP.GE.AND P0, PT, R2, UR8, PT ;  /* 0x0000000802007c0c */ /* 0x000fda000bf06270 */
[----:B0-----:R-:W-:Y:S05]  /*0300*/  @!P0 BRA `(.L_x_738) ;  /* 0xfffffffc00888947 */ /* 0x001fea000383ffff */
[----:B------:R-:W-:Y:S05]  /*0310*/  EXIT ;  /* 0x000000000000794d */ /* 0x000fea0003800000 */
        .weak           $__internal_2_$__cuda_sm20_div_rn_f64_full
        .type           $__internal_2_$__cuda_sm20_div_rn_f64_full,@function
        .size           $__internal_2_$__cuda_sm20_div_rn_f64_full,(.L_x_749 - $__internal_2_$__cuda_sm20_div_rn_f64_full)
$__internal_2_$__cuda_sm20_div_rn_f64_full:
[C---:B------:R-:W-:Y:S01]  /*0320*/  FSETP.GEU.AND P0, PT, |R29|.reuse, 1.469367938527859385e-39, PT ;  /* 0x001000001d00780b */ /* 0x040fe20003f0e200 */
[--C-:B------:R-:W-:Y:S01]  /*0330*/  IMAD.MOV.U32 R4, RZ, RZ, R28.reuse ;  /* 0x000000ffff047224 */ /* 0x100fe200078e001c */
[----:B------:R-:W-:Y:S01]  /*0340*/  LOP3.LUT R6, R29, 0x800fffff, RZ, 0xc0, !PT ;  /* 0x800fffff1d067812 */ /* 0x000fe200078ec0ff */
[----:B------:R-:W-:Y:S01]  /*0350*/  IMAD.MOV.U32 R5, RZ, RZ, R29 ;  /* 0x000000ffff057224 */ /* 0x000fe200078e001d */
[C---:B------:R-:W-:Y:S01]  /*0360*/  FSETP.GEU.AND P2, PT, |R9|.reuse, 1.469367938527859385e-39, PT ;  /* 0x001000000900780b */ /* 0x040fe20003f4e200 */
[----:B------:R-:W-:Y:S01]  /*0370*/  IMAD.MOV.U32 R22, RZ, RZ, 0x1 ;  /* 0x00000001ff167424 */ /* 0x000fe200078e00ff */
[----:B------:R-:W-:Y:S01]  /*0380*/  LOP3.LUT R7, R6, 0x3ff00000, RZ, 0xfc, !PT ;  /* 0x3ff0000006077812 */ /* 0x000fe200078efcff */
[----:B------:R-:W-:Y:S01]  /*0390*/  IMAD.MOV.U32 R6, RZ, RZ, R28 ;  /* 0x000000ffff067224 */ /* 0x000fe200078e001c */
[----:B------:R-:W-:Y:S01]  /*03a0*/  LOP3.LUT R3, R9, 0x7ff00000, RZ, 0xc0, !PT ;  /* 0x7ff0000009037812 */ /* 0x000fe200078ec0ff */
[----:B------:R-:W-:Y:S01]  /*03b0*/  IMAD.MOV.U32 R26, RZ, RZ, 0x1ca00000 ;  /* 0x1ca00000ff1a7424 */ /* 0x000fe200078e00ff */
[----:B------:R-:W-:Y:S01]  /*03c0*/  LOP3.LUT R28, R29, 0x7ff00000, RZ, 0xc0, !PT ;  /* 0x7ff000001d1c7812 */ /* 0x000fe200078ec0ff */
[----:B------:R-:W-:Y:S02]  /*03d0*/  BSSY.RECONVERGENT B1, `(.L_x_739) ;  /* 0x000004e000017945 */ /* 0x000fe40003800200 */
[----:B------:R-:W-:Y:S01]  /*03e0*/  @!P0 DMUL R6, R4, 8.98846567431157953865e+307 ;  /* 0x7fe0000004068828 */ /* 0x000fe20000000000 */
[----:B------:R-:W-:-:S03]  /*03f0*/  ISETP.GE.U32.AND P1, PT, R3, R28, PT ;  /* 0x0000001c0300720c */ /* 0x000fc60003f26070 */
[----:B------:R-:W-:Y:S02]  /*0400*/  @!P2 LOP3.LUT R20, R5, 0x7ff00000, RZ, 0xc0, !PT ;  /* 0x7ff000000514a812 */ /* 0x000fe400078ec0ff */
[----:B------:R-:W0:Y:S02]  /*0410*/  MUFU.RCP64H R23, R7 ;  /* 0x0000000700177308 */ /* 0x000e240000001800 */
[----:B------:R-:W-:Y:S02]  /*0420*/  @!P2 ISETP.GE.U32.AND P3, PT, R3, R20, PT ;  /* 0x000000140300a20c */ /* 0x000fe40003f66070 */
[----:B------:R-:W-:Y:S02]  /*0430*/  @!P0 LOP3.LUT R28, R7, 0x7ff00000, RZ, 0xc0, !PT ;  /* 0x7ff00000071c8812 */ /* 0x000fe400078ec0ff */
[----:B------:R-:W-:-:S04]  /*0440*/  @!P2 SEL R21, R26, 0x63400000, !P3 ;  /* 0x634000001a15a807 */ /* 0x000fc80005800000 */
[----:B------:R-:W-:-:S04]  /*0450*/  @!P2 LOP3.LUT R24, R21, 0x80000000, R9, 0xf8, !PT ;  /* 0x800000001518a812 */ /* 0x000fc800078ef809 */
[----:B------:R-:W-:Y:S01]  /*0460*/  @!P2 LOP3.LUT R25, R24, 0x100000, RZ, 0xfc, !PT ;  /* 0x001000001819a812 */ /* 0x000fe200078efcff */
[----:B------:R-:W-:Y:S01]  /*0470*/  @!P2 IMAD.MOV.U32 R24, RZ, RZ, RZ ;  /* 0x000000ffff18a224 */ /* 0x000fe200078e00ff */
        /* <DEDUP_REMOVED lines=46> */
.L_x_740:
        /* <DEDUP_REMOVED lines=16> */
.L_x_743:
[----:B------:R-:W-:Y:S01]  /*0860*/  LOP3.LUT R21, R5, 0x80000, RZ, 0xfc, !PT ;  /* 0x0008000005157812 */ /* 0x000fe200078efcff */
[----:B------:R-:W-:Y:S01]  /*0870*/  IMAD.MOV.U32 R20, RZ, RZ, R4 ;  /* 0x000000ffff147224 */ /* 0x000fe200078e0004 */
[----:B------:R-:W-:Y:S06]  /*0880*/  BRA `(.L_x_741) ;  /* 0x0000000000087947 */ /* 0x000fec0003800000 */
.L_x_742:
[----:B------:R-:W-:Y:S01]  /*0890*/  LOP3.LUT R21, R9, 0x80000, RZ, 0xfc, !PT ;  /* 0x0008000009157812 */ /* 0x000fe200078efcff */
[----:B------:R-:W-:-:S07]  /*08a0*/  IMAD.MOV.U32 R20, RZ, RZ, R8 ;  /* 0x000000ffff147224 */ /* 0x000fce00078e0008 */
.L_x_741:
[----:B------:R-:W-:Y:S05]  /*08b0*/  BSYNC.RECONVERGENT B1 ;  /* 0x0000000000017941 */ /* 0x000fea0003800200 */
.L_x_739:
[----:B------:R-:W-:Y:S02]  /*08c0*/  IMAD.MOV.U32 R4, RZ, RZ, R0 ;  /* 0x000000ffff047224 */ /* 0x000fe400078e0000 */
[----:B------:R-:W-:-:S04]  /*08d0*/  IMAD.MOV.U32 R5, RZ, RZ, 0x0 ;  /* 0x00000000ff057424 */ /* 0x000fc800078e00ff */
[----:B------:R-:W-:Y:S05]  /*08e0*/  RET.REL.NODEC R4 `(_Z9initCoefsPdS_ii) ;  /* 0xfffffff404c47950 */ /* 0x000fea0003c3ffff */
.L_x_744:
        /* <DEDUP_REMOVED lines=9> */
.L_x_749:


//--------------------- .text._Z8swapRowsPdiii    --------------------------
	.section	.text._Z8swapRowsPdiii,"ax",@progbits
	.align	128
        .global         _Z8swapRowsPdiii
        .type           _Z8swapRowsPdiii,@function
        .size           _Z8swapRowsPdiii,(.L_x_765 - _Z8swapRowsPdiii)
        .other          _Z8swapRowsPdiii,@"STO_CUDA_ENTRY STV_DEFAULT"
_Z8swapRowsPdiii:
.text._Z8swapRowsPdiii:
[----:B------:R-:W-:Y:S01]  /*0000*/  LDC R1, c[0x0][0x37c] ;  /* 0x0000df00ff017b82 */ /* 0x000fe20000000800 */
[----:B------:R-:W0:Y:S01]  /*0010*/  S2R R0, SR_CTAID.X ;  /* 0x0000000000007919 */ /* 0x000e220000002500 */
[----:B------:R-:W1:Y:S01]  /*0020*/  LDCU UR4, c[0x0][0x370] ;  /* 0x00006e00ff0477ac */ /* 0x000e620008000800 */
[----:B------:R-:W0:Y:S01]  /*0030*/  S2R R3, SR_TID.X ;  /* 0x0000000000037919 */ /* 0x000e220000002100 */
[----:B------:R-:W1:Y:S01]  /*0040*/  LDCU UR5, c[0x0][0x360] ;  /* 0x00006c00ff0577ac */ /* 0x000e620008000800 */
[----:B------:R-:W2:Y:S01]  /*0050*/  LDCU UR10, c[0x0][0x388] ;  /* 0x00007100ff0a77ac */ /* 0x000ea20008000800 */
[----:B-1----:R-:W-:Y:S02]  /*0060*/  UIMAD UR4, UR4, UR5, URZ ;  /* 0x00000005040472a4 */ /* 0x002fe4000f8e02ff */
[----:B--2---:R-:W-:Y:S01]  /*0070*/  USHF.R.S32.HI UR8, URZ, 0x1f, UR10 ;  /* 0x0000001fff087899 */ /* 0x004fe2000801140a */
[----:B0-----:R-:W-:-:S05]  /*0080*/  IMAD R0, R0, UR5, R3 ;  /* 0x0000000500007c24 */ /* 0x001fca000f8e0203 */
[----:B------:R-:W-:-:S04]  /*0090*/  ISETP.GE.U32.AND P0, PT, R0, UR10, PT ;  /* 0x0000000a00007c0c */ /* 0x000fc8000bf06070 */
[----:B------:R-:W-:-:S13]  /*00a0*/  ISETP.GE.U32.AND.EX P0, PT, RZ, UR8, PT, P0 ;  /* 0x00000008ff007c0c */ /* 0x000fda000bf06100 */
[----:B------:R-:W-:Y:S05]  /*00b0*/  @P0 EXIT ;  /* 0x000000000000094d */ /* 0x000fea0003800000 */
[----:B------:R-:W0:Y:S01]  /*00c0*/  LDCU UR11, c[0x0][0x38c] ;  /* 0x00007180ff0b77ac */ /* 0x000e220008000800 */
[----:B------:R-:W-:Y:S01]  /*00d0*/  IMAD.MOV.U32 R10, RZ, RZ, RZ ;  /* 0x000000ffff0a7224 */ /* 0x000fe200078e00ff */
[----:B------:R-:W1:Y:S01]  /*00e0*/  LDCU UR12, c[0x0][0x390] ;  /* 0x00007200ff0c77ac */ /* 0x000e620008000800 */
[----:B------:R-:W2:Y:S01]  /*00f0*/  LDCU.64 UR6, c[0x0][0x358] ;  /* 0x00006b00ff0677ac */ /* 0x000ea20008000a00 */
[----:B------:R-:W3:Y:S01]  /*0100*/  LDCU.64 UR14, c[0x0][0x380] ;  /* 0x00007000ff0e77ac */ /* 0x000ee20008000a00 */
[----:B0-----:R-:W-:Y:S02]  /*0110*/  USHF.R.S32.HI UR5, URZ, 0x1f, UR11 ;  /* 0x0000001fff057899 */ /* 0x001fe4000801140b */
[----:B-1----:R-:W-:-:S12]  /*0120*/  USHF.R.S32.HI UR9, URZ, 0x1f, UR12 ;  /* 0x0000001fff097899 */ /* 0x002fd8000801140c */
.L_x_745:
[----:B0-----:R-:W-:Y:S01]  /*0130*/  MOV R5, UR5 ;  /* 0x0000000500057c02 */ /* 0x001fe20008000f00 */
[----:B------:R-:W-:Y:S02]  /*0140*/  IMAD.U32 R4, RZ, RZ, UR11 ;  /* 0x0000000bff047e24 */ /* 0x000fe4000f8e00ff */
[----:B------:R-:W-:Y:S02]  /*0150*/  IMAD R3, R10, UR10, RZ ;  /* 0x0000000a0a037c24 */ /* 0x000fe4000f8e02ff */
[----:B------:R-:W-:Y:S02]  /*0160*/  IMAD.U32 R8, RZ, RZ, UR12 ;  /* 0x0000000cff087e24 */ /* 0x000fe4000f8e00ff */
[----:B------:R-:W-:Y:S02]  /*0170*/  IMAD.U32 R9, RZ, RZ, UR9 ;  /* 0x00000009ff097e24 */ /* 0x000fe4000f8e00ff */
[C---:B------:R-:W-:Y:S02]  /*0180*/  IMAD R7, R0.reuse, UR8, R3 ;  /* 0x0000000800077c24 */ /* 0x040fe4000f8e0203 */
[----:B------:R-:W-:-:S04]  /*0190*/  IMAD.WIDE.U32 R4, R0, UR10, R4 ;  /* 0x0000000a00047c25 */ /* 0x000fc8000f8e0004 */
[----:B------:R-:W-:Y:S01]  /*01a0*/  IMAD.WIDE.U32 R8, R0, UR10, R8 ;  /* 0x0000000a00087c25 */ /* 0x000fe2000f8e0008 */
[----:B------:R-:W-:Y:S02]  /*01b0*/  IADD3 R3, PT, PT, R5, R7, RZ ;  /* 0x0000000705037210 */ /* 0x000fe40007ffe0ff */
[----:B---3--:R-:W-:Y:S01]  /*01c0*/  LEA R2, P0, R4, UR14, 0x3 ;  /* 0x0000000e04027c11 */ /* 0x008fe2000f8018ff */
[----:B------:R-:W-:Y:S01]  /*01d0*/  IMAD.IADD R5, R7, 0x1, R9 ;  /* 0x0000000107057824 */ /* 0x000fe200078e0209 */
[----:B------:R-:W-:Y:S02]  /*01e0*/  LEA R6, P1, R8, UR14, 0x3 ;  /* 0x0000000e08067c11 */ /* 0x000fe4000f8218ff */
[----:B------:R-:W-:Y:S02]  /*01f0*/  LEA.HI.X R3, R4, UR15, R3, 0x3, P0 ;  /* 0x0000000f04037c11 */ /* 0x000fe400080f1c03 */
[----:B------:R-:W-:-:S03]  /*0200*/  LEA.HI.X R7, R8, UR15, R5, 0x3, P1 ;  /* 0x0000000f08077c11 */ /* 0x000fc600088f1c05 */
[----:B--2---:R-:W2:Y:S04]  /*0210*/  LDG.E.64 R4, desc[UR6][R2.64] ;  /* 0x0000000602047981 */ /* 0x004ea8000c1e1b00 */
[----:B------:R-:W3:Y:S01]  /*0220*/  LDG.E.64 R8, desc[UR6][R6.64] ;  /* 0x0000000606087981 */ /* 0x000ee2000c1e1b00 */
[----:B------:R-:W-:-:S04]  /*0230*/  IADD3 R0, P0, PT, R0, UR4, RZ ;  /* 0x0000000400007c10 */ /* 0x000fc8000ff1e0ff */
[----:B------:R-:W-:Y:S02]  /*0240*/  IADD3.X R10, PT, PT, RZ, R10, RZ, P0, !PT ;  /* 0x0000000aff0a7210 */ /* 0x000fe400007fe4ff */
[----:B------:R-:W-:-:S04]  /*0250*/  ISETP.GE.U32.AND P0, PT, R0, UR10, PT ;  /* 0x0000000a00007c0c */ /* 0x000fc8000bf06070 */
[----:B------:R-:W-:Y:S01]  /*0260*/  ISETP.GE.U32.AND.EX P0, PT, R10, UR8, PT, P0 ;  /* 0x000000080a007c0c */ /* 0x000fe2000bf06100 */
[----:B---3--:R0:W-:Y:S04]  /*0270*/  STG.E.64 desc[UR6][R2.64], R8 ;  /* 0x0000000802007986 */ /* 0x0081e8000c101b06 */
[----:B--2---:R0:W-:Y:S08]  /*0280*/  STG.E.64 desc[UR6][R6.64], R4 ;  /* 0x0000000406007986 */ /* 0x0041f0000c101b06 */
[----:B------:R-:W-:Y:S05]  /*0290*/  @!P0 BRA `(.L_x_745) ;  /* 0xfffffffc00a48947 */ /* 0x000fea000383ffff */
[----:B------:R-:W-:Y:S05]  /*02a0*/  EXIT ;  /* 0x000000000000794d */ /* 0x000fea0003800000 */
.L_x_746:
        /* <DEDUP_REMOVED lines=13> */
.L_x_765:


//--------------------- .nv.shared._ZN3cub18CUB_300001_SM_10006detail11EmptyKernelIvEEvv --------------------------
	.section	.nv.shared._ZN3cub18CUB_300001_SM_10006detail11EmptyKernelIvEEvv,"aw",@nobits
	.sectionflags	@""
	.align	16
	.zero		1024


//--------------------- .nv.shared.reserved.0     --------------------------
	.section	.nv.shared.reserved.0,"aw",@nobits
	.weak		__nv_reservedSMEM_offset_0_alias
	.size		__nv_reservedSMEM_offset_0_alias, 0, 64
	.other		__nv_reservedSMEM_offset_0_alias,@"STO_CUDA_RESERVED_SHARED STV_DEFAULT"
__nv_reservedSMEM_offset_0_alias:
	.zero		0
	.zero		64


//--------------------- .nv.global                --------------------------
	.section	.nv.global,"aw",@nobits
.nv.global:
	.type		_ZN34_INTERNAL_dfe1785c_4_k_cu_51f88ff36thrust24THRUST_300001_SM_1000_NS12placeholders2_8E,@object
	.size		_ZN34_INTERNAL_dfe1785c_4_k_cu_51f88ff36thrust24THRUST_300001_SM_1000_NS12placeholders2_8E,(_ZN34_INTERNAL_dfe1785c_4_k_cu_51f88ff34cuda3std3__436_GLOBAL__N__dfe1785c_4_k_cu_51f88ff36ignoreE - _ZN34_INTERNAL_dfe1785c_4_k_cu_51f88ff36thrust24THRUST_300001_SM_1000_NS12placeholders2_8E)
_ZN34_INTERNAL_dfe1785c_4_k_cu_51f88ff36thrust24THRUST_300001_SM_1000_NS12placeholders2_8E:
	.zero		1
	.type		_ZN34_INTERNAL_dfe1785c_4_k_cu_51f88ff34cuda3std3__436_GLOBAL__N__dfe1785c_4_k_cu_51f88ff36ignoreE,@object
	.size		_ZN34_INTERNAL_dfe1785c_4_k_cu_51f88ff34cuda3std3__436_GLOBAL__N__dfe1785c_4_k_cu_51f88ff36ignoreE,(_ZN34_INTERNAL_dfe1785c_4_k_cu_51f88ff34cuda3std6ranges3__45__cpo4dataE - _ZN34_INTERNAL_dfe1785c_4_k_cu_51f88ff34cuda3std3__436_GLOBAL__N__dfe1785c_4_k_cu_51f88ff36ignoreE)
_ZN34_INTERNAL_dfe1785c_4_k_cu_51f88ff34cuda3std3__436_GLOBAL__N__dfe1785c_4_k_cu_51f88ff36ignoreE:
	.zero		1
	.type		_ZN34_INTERNAL_dfe1785c_4_k_cu_51f88ff34cuda3std6ranges3__45__cpo4dataE,@object
	.size		_ZN34_INTERNAL_dfe1785c_4_k_cu_51f88ff34cuda3std6ranges3__45__cpo4dataE,(_ZN34_INTERNAL_dfe1785c_4_k_cu_51f88ff36thrust24THRUST_300001_SM_1000_NS6system3cpp3parE - _ZN34_INTERNAL_dfe1785c_4_k_cu_51f88ff34cuda3std6ranges3__45__cpo4dataE)
_ZN34_INTERNAL_dfe1785c_4_k_cu_51f88ff34cuda3std6ranges3__45__cpo4dataE:
	.zero		1
	.type		_ZN34_INTERNAL_dfe1785c_4_k_cu_51f88ff36thrust24THRUST_300001_SM_1000_NS6system3cpp3parE,@object
	.size		_ZN34_INTERNAL_dfe1785c_4_k_cu_51f88ff36thrust24THRUST_300001_SM_1000_NS6system3cpp3parE,(_ZN34_INTERNAL_dfe1785c_4_k_cu_51f88ff34cuda3std3__45__cpo5beginE - _ZN34_INTERNAL_dfe1785c_4_k_cu_51f88ff36thrust24THRUST_300001_SM_1000_NS6system3cpp3parE)
_ZN34_INTERNAL_dfe1785c_4_k_cu_51f88ff36thrust24THRUST_300001_SM_1000_NS6system3cpp3parE:
	.zero		1
	.type		_ZN34_INTERNAL_dfe1785c_4_k_cu_51f88ff34cuda3std3__45__cpo5beginE,@object
	.size		_ZN34_INTERNAL_dfe1785c_4_k_cu_51f88ff34cuda3std3__45__cpo5beginE,(_ZN34_INTERNAL_dfe1785c_4_k_cu_51f88ff34cuda3std6ranges3__45__cpo5beginE - _ZN34_INTERNAL_dfe1785c_4_k_cu_51f88ff34cuda3std3__45__cpo5beginE)
_ZN34_INTERNAL_dfe1785c_4_k_cu_51f88ff34cuda3std3__45__cpo5beginE:
	.zero		1
	.type		_ZN34_INTERNAL_dfe1785c_4_k_cu_51f88ff34cuda3std6ranges3__45__cpo5beginE,@object
	.size		_ZN34_INTERNAL_dfe1785c_4_k_cu_51f88ff34cuda3std6ranges3__45__cpo5beginE,(_ZN34_INTERNAL_dfe1785c_4_k_cu_51f88ff36thrust24THRUST_300001_SM_1000_NS6deviceE - _ZN34_INTERNAL_dfe1785c_4_k_cu_51f88ff34cuda3std6ranges3__45__cpo5beginE)
_ZN34_INTERNAL_dfe1785c_4_k_cu_51f88ff34cuda3std6ranges3__45__cpo5beginE:
	.zero		1
	.type		_ZN34_INTERNAL_dfe1785c_4_k_cu_51f88ff36thrust24THRUST_300001_SM_1000_NS6deviceE,@object
	.size		_ZN34_INTERNAL_dfe1785c_4_k_cu_51f88ff36thrust24THRUST_300001_SM_1000_NS6deviceE,(_ZN34_INTERNAL_dfe1785c_4_k_cu_51f88ff34cuda3std3__47nulloptE - _ZN34_INTERNAL_dfe1785c_4_k_cu_51f88ff36thrust24THRUST_300001_SM_1000_NS6deviceE)
_ZN34_INTERNAL_dfe1785c_4_k_cu_51f88ff36thrust24THRUST_300001_SM_1000_NS6deviceE:
	.zero		1
	.type		_ZN34_INTERNAL_dfe1785c_4_k_cu_51f88ff34cuda3std3__47nulloptE,@object
	.size		_ZN34_INTERNAL_dfe1785c_4_k_cu_51f88ff34cuda3std3__47nulloptE,(_ZN34_INTERNAL_dfe1785c_4_k_cu_51f88ff34cuda3std6ranges3__45__cpo8distanceE - _ZN34_INTERNAL_dfe1785c_4_k_cu_51f88ff34cuda3std3__47nulloptE)
_ZN34_INTERNAL_dfe1785c_4_k_cu_51f88ff34cuda3std3__47nulloptE:
	.zero		1
	.type		_ZN34_INTERNAL_dfe1785c_4_k_cu_51f88ff34cuda3std6ranges3__45__cpo8distanceE,@object
	.size		_ZN34_INTERNAL_dfe1785c_4_k_cu_51f88ff34cuda3std6ranges3__45__cpo8distanceE,(_ZN34_INTERNAL_dfe1785c_4_k_cu_51f88ff36thrust24THRUST_300001_SM_1000_NS12placeholders2_4E - _ZN34_INTERNAL_dfe1785c_4_k_cu_51f88ff34cuda3std6ranges3__45__cpo8distanceE)
_ZN34_INTERNAL_dfe1785c_4_k_cu_51f88ff34cuda3std6ranges3__45__cpo8distanceE:
	.zero		1
	.type		_ZN34_INTERNAL_dfe1785c_4_k_cu_51f88ff36thrust24THRUST_300001_SM_1000_NS12placeholders2_4E,@object
	.size		_ZN34_INTERNAL_dfe1785c_4_k_cu_51f88ff36thrust24THRUST_300001_SM_1000_NS12placeholders2_4E,(_ZN34_INTERNAL_dfe1785c_4_k_cu_51f88ff34cuda3std3__45__cpo6rbeginE - _ZN34_INTERNAL_dfe1785c_4_k_cu_51f88ff36thrust24THRUST_300001_SM_1000_NS12placeholders2_4E)
_ZN34_INTERNAL_dfe1785c_4_k_cu_51f88ff36thrust24THRUST_300001_SM_1000_NS12placeholders2_4E:
	.zero		1
	.type		_ZN34_INTERNAL_dfe1785c_4_k_cu_51f88ff34cuda3std3__45__cpo6rbeginE,@object
	.size		_ZN34_INTERNAL_dfe1785c_4_k_cu_51f88ff34cuda3std3__45__cpo6rbeginE,(_ZN34_INTERNAL_dfe1785c_4_k_cu_51f88ff34cuda3std6ranges3__45__cpo7advanceE - _ZN34_INTERNAL_dfe1785c_4_k_cu_51f88ff34cuda3std3__45__cpo6rbeginE)
_ZN34_INTERNAL_dfe1785c_4_k_cu_51f88ff34cuda3std3__45__cpo6rbeginE:
	.zero		1
	.type		_ZN34_INTERNAL_dfe1785c_4_k_cu_51f88ff34cuda3std6ranges3__45__cpo7advanceE,@object
	.size		_ZN34_INTERNAL_dfe1785c_4_k_cu_51f88ff34cuda3std6ranges3__45__cpo7advanceE,(_ZN34_INTERNAL_dfe1785c_4_k_cu_51f88ff36thrust24THRUST_300001_SM_1000_NS12placeholders3_10E - _ZN34_INTERNAL_dfe1785c_4_k_cu_51f88ff34cuda3std6ranges3__45__cpo7advanceE)
_ZN34_INTERNAL_dfe1785c_4_k_cu_51f88ff34cuda3std6ranges3__45__cpo7advanceE:
	.zero		1
	.type		_ZN34_INTERNAL_dfe1785c_4_k_cu_51f88ff36thrust24THRUST_300001_SM_1000_NS12placeholders3_10E,@object
	.size		_ZN34_INTERNAL_dfe1785c_4_k_cu_51f88ff36thrust24THRUST_300001_SM_1000_NS12placeholders3_10E,(_ZN34_INTERNAL_dfe1785c_4_k_cu_51f88ff34cuda3std3__48in_placeE - _ZN34_INTERNAL_dfe1785c_4_k_cu_51f88ff36thrust24THRUST_300001_SM_1000_NS12placeholders3_10E)
_ZN34_INTERNAL_dfe1785c_4_k_cu_51f88ff36thrust24THRUST_300001_SM_1000_NS12placeholders3_10E:
	.zero		1
	.type		_ZN34_INTERNAL_dfe1785c_4_k_cu_51f88ff34cuda3std3__48in_placeE,@object
	.size		_ZN34_INTERNAL_dfe1785c_4_k_cu_51f88ff34cuda3std3__48in_placeE,(_ZN34_INTERNAL_dfe1785c_4_k_cu_51f88ff34cuda3std6ranges3__45__cpo4sizeE - _ZN34_INTERNAL_dfe1785c_4_k_cu_51f88ff34cuda3std3__48in_placeE)
_ZN34_INTERNAL_dfe1785c_4_k_cu_51f88ff34cuda3std3__48in_placeE:
	.zero		1
	.type		_ZN34_INTERNAL_dfe1785c_4_k_cu_51f88ff34cuda3std6ranges3__45__cpo4sizeE,@object
	.size		_ZN34_INTERNAL_dfe1785c_4_k_cu_51f88ff34cuda3std6ranges3__45__cpo4sizeE,(_ZN34_INTERNAL_dfe1785c_4_k_cu_51f88ff36thrust24THRUST_300001_SM_1000_NS12placeholders2_2E - _ZN34_INTERNAL_dfe1785c_4_k_cu_51f88ff34cuda3std6ranges3__45__cpo4sizeE)
_ZN34_INTERNAL_dfe1785c_4_k_cu_51f88ff34cuda3std6ranges3__45__cpo4sizeE:
	.zero		1
	.type		_ZN34_INTERNAL_dfe1785c_4_k_cu_51f88ff36thrust24THRUST_300001_SM_1000_NS12placeholders2_2E,@object
	.size		_ZN34_INTERNAL_dfe1785c_4_k_cu_51f88ff36thrust24THRUST_300001_SM_1000_NS12placeholders2_2E,(_ZN34_INTERNAL_dfe1785c_4_k_cu_51f88ff34cuda3std3__45__cpo6cbeginE - _ZN34_INTERNAL_dfe1785c_4_k_cu_51f88ff36thrust24THRUST_300001_SM_1000_NS12placeholders2_2E)
_ZN34_INTERNAL_dfe1785c_4_k_cu_51f88ff36thrust24THRUST_300001_SM_1000_NS12placeholders2_2E:
	.zero		1
	.type		_ZN34_INTERNAL_dfe1785c_4_k_cu_51f88ff34cuda3std3__45__cpo6cbeginE,@object
	.size		_ZN34_INTERNAL_dfe1785c_4_k_cu_51f88ff34cuda3std3__45__cpo6cbeginE,(_ZN34_INTERNAL_dfe1785c_4_k_cu_51f88ff34cuda3std6ranges3__45__cpo6cbeginE - _ZN34_INTERNAL_dfe1785c_4_k_cu_51f88ff34cuda3std3__45__cpo6cbeginE)
_ZN34_INTERNAL_dfe1785c_4_k_cu_51f88ff34cuda3std3__45__cpo6cbeginE:
	.zero		1
	.type		_ZN34_INTERNAL_dfe1785c_4_k_cu_51f88ff34cuda3std6ranges3__45__cpo6cbeginE,@object
	.size		_ZN34_INTERNAL_dfe1785c_4_k_cu_51f88ff34cuda3std6ranges3__45__cpo6cbeginE,(_ZN34_INTERNAL_dfe1785c_4_k_cu_51f88ff36thrust24THRUST_300001_SM_1000_NS12placeholders2_6E - _ZN34_INTERNAL_dfe1785c_4_k_cu_51f88ff34cuda3std6ranges3__45__cpo6cbeginE)
_ZN34_INTERNAL_dfe1785c_4_k_cu_51f88ff34cuda3std6ranges3__45__cpo6cbeginE:
	.zero		1
	.type		_ZN34_INTERNAL_dfe1785c_4_k_cu_51f88ff36thrust24THRUST_300001_SM_1000_NS12placeholders2_6E,@object
	.size		_ZN34_INTERNAL_dfe1785c_4_k_cu_51f88ff36thrust24THRUST_300001_SM_1000_NS12placeholders2_6E,(_ZN34_INTERNAL_dfe1785c_4_k_cu_51f88ff34cuda3std3__45__cpo7crbeginE - _ZN34_INTERNAL_dfe1785c_4_k_cu_51f88ff36thrust24THRUST_300001_SM_1000_NS12placeholders2_6E)
_ZN34_INTERNAL_dfe1785c_4_k_cu_51f88ff36thrust24THRUST_300001_SM_1000_NS12placeholders2_6E:
	.zero		1
	.type		_ZN34_INTERNAL_dfe1785c_4_k_cu_51f88ff34cuda3std3__45__cpo7crbeginE,@object
	.size		_ZN34_INTERNAL_dfe1785c_4_k_cu_51f88ff34cuda3std3__45__cpo7crbeginE,(_ZN34_INTERNAL_dfe1785c_4_k_cu_51f88ff34cuda3std6ranges3__45__cpo4nextE - _ZN34_INTERNAL_dfe1785c_4_k_cu_51f88ff34cuda3std3__45__cpo7crbeginE)
_ZN34_INTERNAL_dfe1785c_4_k_cu_51f88ff34cuda3std3__45__cpo7crbeginE:
	.zero		1
	.type		_ZN34_INTERNAL_dfe1785c_4_k_cu_51f88ff34cuda3std6ranges3__45__cpo4nextE,@object
	.size		_ZN34_INTERNAL_dfe1785c_4_k_cu_51f88ff34cuda3std6ranges3__45__cpo4nextE,(_ZN34_INTERNAL_dfe1785c_4_k_cu_51f88ff34cuda3std6ranges3__45__cpo4swapE - _ZN34_INTERNAL_dfe1785c_4_k_cu_51f88ff34cuda3std6ranges3__45__cpo4nextE)
_ZN34_INTERNAL_dfe1785c_4_k_cu_51f88ff34cuda3std6ranges3__45__cpo4nextE:
	.zero		1
	.type		_ZN34_INTERNAL_dfe1785c_4_k_cu_51f88ff34cuda3std6ranges3__45__cpo4swapE,@object
	.size		_ZN34_INTERNAL_dfe1785c_4_k_cu_51f88ff34cuda3std6ranges3__45__cpo4swapE,(_ZN34_INTERNAL_dfe1785c_4_k_cu_51f88ff36thrust24THRUST_300001_SM_1000_NS8cuda_cub10par_nosyncE - _ZN34_INTERNAL_dfe1785c_4_k_cu_51f88ff34cuda3std6ranges3__45__cpo4swapE)
_ZN34_INTERNAL_dfe1785c_4_k_cu_51f88ff34cuda3std6ranges3__45__cpo4swapE:
	.zero		1
	.type		_ZN34_INTERNAL_dfe1785c_4_k_cu_51f88ff36thrust24THRUST_300001_SM_1000_NS8cuda_cub10par_nosyncE,@object
	.size		_ZN34_INTERNAL_dfe1785c_4_k_cu_51f88ff36thrust24THRUST_300001_SM_1000_NS8cuda_cub10par_nosyncE,(_ZN34_INTERNAL_dfe1785c_4_k_cu_51f88ff36thrust24THRUST_300001_SM_1000_NS3seqE - _ZN34_INTERNAL_dfe1785c_4_k_cu_51f88ff36thrust24THRUST_300001_SM_1000_NS8cuda_cub10par_nosyncE)
_ZN34_INTERNAL_dfe1785c_4_k_cu_51f88ff36thrust24THRUST_300001_SM_1000_NS8cuda_cub10par_nosyncE:
	.zero		1
	.type		_ZN34_INTERNAL_dfe1785c_4_k_cu_51f88ff36thrust24THRUST_300001_SM_1000_NS3seqE,@object
	.size		_ZN34_INTERNAL_dfe1785c_4_k_cu_51f88ff36thrust24THRUST_300001_SM_1000_NS3seqE,(_ZN34_INTERNAL_dfe1785c_4_k_cu_51f88ff34cuda3std3__420unreachable_sentinelE - _ZN34_INTERNAL_dfe1785c_4_k_cu_51f88ff36thrust24THRUST_300001_SM_1000_NS3seqE)
_ZN34_INTERNAL_dfe1785c_4_k_cu_51f88ff36thrust24THRUST_300001_SM_1000_NS3seqE:
	.zero		1
	.type		_ZN34_INTERNAL_dfe1785c_4_k_cu_51f88ff34cuda3std3__420unreachable_sentinelE,@object
	.size		_ZN34_INTERNAL_dfe1785c_4_k_cu_51f88ff34cuda3std3__420unreachable_sentinelE,(_ZN34_INTERNAL_dfe1785c_4_k_cu_51f88ff34cuda3std6ranges3__45__cpo5ssizeE - _ZN34_INTERNAL_dfe1785c_4_k_cu_51f88ff34cuda3std3__420unreachable_sentinelE)
_ZN34_INTERNAL_dfe1785c_4_k_cu_51f88ff34cuda3std3__420unreachable_sentinelE:
	.zero		1
	.type		_ZN34_INTERNAL_dfe1785c_4_k_cu_51f88ff34cuda3std6ranges3__45__cpo5ssizeE,@object
	.size		_ZN34_INTERNAL_dfe1785c_4_k_cu_51f88ff34cuda3std6ranges3__45__cpo5ssizeE,(_ZN34_INTERNAL_dfe1785c_4_k_cu_51f88ff36thrust24THRUST_300001_SM_1000_NS12placeholders2_3E - _ZN34_INTERNAL_dfe1785c_4_k_cu_51f88ff34cuda3std6ranges3__45__cpo5ssizeE)
_ZN34_INTERNAL_dfe1785c_4_k_cu_51f88ff34cuda3std6ranges3__45__cpo5ssizeE:
	.zero		1
	.type		_ZN34_INTERNAL_dfe1785c_4_k_cu_51f88ff36thrust24THRUST_300001_SM_1000_NS12placeholders2_3E,@object
	.size		_ZN34_INTERNAL_dfe1785c_4_k_cu_51f88ff36thrust24THRUST_300001_SM_1000_NS12placeholders2_3E,(_ZN34_INTERNAL_dfe1785c_4_k_cu_51f88ff34cuda3std3__45__cpo4cendE - _ZN34_INTERNAL_dfe1785c_4_k_cu_51f88ff36thrust24THRUST_300001_SM_1000_NS12placeholders2_3E)
_ZN34_INTERNAL_dfe1785c_4_k_cu_51f88ff36thrust24THRUST_300001_SM_1000_NS12placeholders2_3E:
	.zero		1
	.type		_ZN34_INTERNAL_dfe1785c_4_k_cu_51f88ff34cuda3std3__45__cpo4cendE,@object
	.size		_ZN34_INTERNAL_dfe1785c_4_k_cu_51f88ff34cuda3std3__45__cpo4cendE,(_ZN34_INTERNAL_dfe1785c_4_k_cu_51f88ff34cuda3std6ranges3__45__cpo4cendE - _ZN34_INTERNAL_dfe1785c_4_k_cu_51f88ff34cuda3std3__45__cpo4cendE)
_ZN34_INTERNAL_dfe1785c_4_k_cu_51f88ff34cuda3std3__45__cpo4cendE:
	.zero		1
	.type		_ZN34_INTERNAL_dfe1785c_4_k_cu_51f88ff34cuda3std6ranges3__45__cpo4cendE,@object
	.size		_ZN34_INTERNAL_dfe1785c_4_k_cu_51f88ff34cuda3std6ranges3__45__cpo4cendE,(_ZN34_INTERNAL_dfe1785c_4_k_cu_51f88ff36thrust24THRUST_300001_SM_1000_NS12placeholders2_7E - _ZN34_INTERNAL_dfe1785c_4_k_cu_51f88ff34cuda3std6ranges3__45__cpo4cendE)
_ZN34_INTERNAL_dfe1785c_4_k_cu_51f88ff34cuda3std6ranges3__45__cpo4cendE:
	.zero		1
	.type		_ZN34_INTERNAL_dfe1785c_4_k_cu_51f88ff36thrust24THRUST_300001_SM_1000_NS12placeholders2_7E,@object
	.size		_ZN34_INTERNAL_dfe1785c_4_k_cu_51f88ff36thrust24THRUST_300001_SM_1000_NS12placeholders2_7E,(_ZN34_INTERNAL_dfe1785c_4_k_cu_51f88ff34cuda3std3__45__cpo5crendE - _ZN34_INTERNAL_dfe1785c_4_k_cu_51f88ff36thrust24THRUST_300001_SM_1000_NS12placeholders2_7E)
_ZN34_INTERNAL_dfe1785c_4_k_cu_51f88ff36thrust24THRUST_300001_SM_1000_NS12placeholders2_7E:
	.zero		1
	.type		_ZN34_INTERNAL_dfe1785c_4_k_cu_51f88ff34cuda3std3__45__cpo5crendE,@object
	.size		_ZN34_INTERNAL_dfe1785c_4_k_cu_51f88ff34cuda3std3__45__cpo5crendE,(_ZN34_INTERNAL_dfe1785c_4_k_cu_51f88ff34cuda3std6ranges3__45__cpo4prevE - _ZN34_INTERNAL_dfe1785c_4_k_cu_51f88ff34cuda3std3__45__cpo5crendE)
_ZN34_INTERNAL_dfe1785c_4_k_cu_51f88ff34cuda3std3__45__cpo5crendE:
	.zero		1
	.type		_ZN34_INTERNAL_dfe1785c_4_k_cu_51f88ff34cuda3std6ranges3__45__cpo4prevE,@object
	.size		_ZN34_INTERNAL_dfe1785c_4_k_cu_51f88ff34cuda3std6ranges3__45__cpo4prevE,(_ZN34_INTERNAL_dfe1785c_4_k_cu_51f88ff34cuda3std6ranges3__45__cpo9iter_moveE - _ZN34_INTERNAL_dfe1785c_4_k_cu_51f88ff34cuda3std6ranges3__45__cpo4prevE)
_ZN34_INTERNAL_dfe1785c_4_k_cu_51f88ff34cuda3std6ranges3__45__cpo4prevE:
	.zero		1
	.type		_ZN34_INTERNAL_dfe1785c_4_k_cu_51f88ff34cuda3std6ranges3__45__cpo9iter_moveE,@object
	.size		_ZN34_INTERNAL_dfe1785c_4_k_cu_51f88ff34cuda3std6ranges3__45__cpo9iter_moveE,(_ZN34_INTERNAL_dfe1785c_4_k_cu_51f88ff36thrust24THRUST_300001_SM_1000_NS6system6detail10sequential3seqE - _ZN34_INTERNAL_dfe1785c_4_k_cu_51f88ff34cuda3std6ranges3__45__cpo9iter_moveE)
_ZN34_INTERNAL_dfe1785c_4_k_cu_51f88ff34cuda3std6ranges3__45__cpo9iter_moveE:
	.zero		1
	.type		_ZN34_INTERNAL_dfe1785c_4_k_cu_51f88ff36thrust24THRUST_300001_SM_1000_NS6system6detail10sequential3seqE,@object
	.size		_ZN34_INTERNAL_dfe1785c_4_k_cu_51f88ff36thrust24THRUST_300001_SM_1000_NS6system6detail10sequential3seqE,(_ZN34_INTERNAL_dfe1785c_4_k_cu_51f88ff36thrust24THRUST_300001_SM_1000_NS12placeholders2_9E - _ZN34_INTERNAL_dfe1785c_4_k_cu_51f88ff36thrust24THRUST_300001_SM_1000_NS6system6detail10sequential3seqE)
_ZN34_INTERNAL_dfe1785c_4_k_cu_51f88ff36thrust24THRUST_300001_SM_1000_NS6system6detail10sequential3seqE:
	.zero		1
	.type		_ZN34_INTERNAL_dfe1785c_4_k_cu_51f88ff36thrust24THRUST_300001_SM_1000_NS12placeholders2_9E,@object
	.size		_ZN34_INTERNAL_dfe1785c_4_k_cu_51f88ff36thrust24THRUST_300001_SM_1000_NS12placeholders2_9E,(_ZN34_INTERNAL_dfe1785c_4_k_cu_51f88ff34cuda3std3__419piecewise_constructE - _ZN34_INTERNAL_dfe1785c_4_k_cu_51f88ff36thrust24THRUST_300001_SM_1000_NS12placeholders2_9E)
_ZN34_INTERNAL_dfe1785c_4_k_cu_51f88ff36thrust24THRUST_300001_SM_1000_NS12placeholders2_9E:
	.zero		1
	.type		_ZN34_INTERNAL_dfe1785c_4_k_cu_51f88ff34cuda3std3__419piecewise_constructE,@object
	.size		_ZN34_INTERNAL_dfe1785c_4_k_cu_51f88ff34cuda3std3__419piecewise_constructE,(_ZN34_INTERNAL_dfe1785c_4_k_cu_51f88ff34cuda3std6ranges3__45__cpo5cdataE - _ZN34_INTERNAL_dfe1785c_4_k_cu_51f88ff34cuda3std3__419piecewise_constructE)
_ZN34_INTERNAL_dfe1785c_4_k_cu_51f88ff34cuda3std3__419piecewise_constructE:
	.zero		1
	.type		_ZN34_INTERNAL_dfe1785c_4_k_cu_51f88ff34cuda3std6ranges3__45__cpo5cdataE,@object
	.size		_ZN34_INTERNAL_dfe1785c_4_k_cu_51f88ff34cuda3std6ranges3__45__cpo5cdataE,(_ZN34_INTERNAL_dfe1785c_4_k_cu_51f88ff36thrust24THRUST_300001_SM_1000_NS12placeholders2_1E - _ZN34_INTERNAL_dfe1785c_4_k_cu_51f88ff34cuda3std6ranges3__45__cpo5cdataE)
_ZN34_INTERNAL_dfe1785c_4_k_cu_51f88ff34cuda3std6ranges3__45__cpo5cdataE:
	.zero		1
	.type		_ZN34_INTERNAL_dfe1785c_4_k_cu_51f88ff36thrust24THRUST_300001_SM_1000_NS12placeholders2_1E,@object
	.size		_ZN34_INTERNAL_dfe1785c_4_k_cu_51f88ff36thrust24THRUST_300001_SM_1000_NS12placeholders2_1E,(_ZN34_INTERNAL_dfe1785c_4_k_cu_51f88ff34cuda3std3__45__cpo3endE - _ZN34_INTERNAL_dfe1785c_4_k_cu_51f88ff36thrust24THRUST_300001_SM_1000_NS12placeholders2_1E)
_ZN34_INTERNAL_dfe1785c_4_k_cu_51f88ff36thrust24THRUST_300001_SM_1000_NS12placeholders2_1E:
	.zero		1
	.type		_ZN34_INTERNAL_dfe1785c_4_k_cu_51f88ff34cuda3std3__45__cpo3endE,@object
	.size		_ZN34_INTERNAL_dfe1785c_4_k_cu_51f88ff34cuda3std3__45__cpo3endE,(_ZN34_INTERNAL_dfe1785c_4_k_cu_51f88ff34cuda3std6ranges3__45__cpo3endE - _ZN34_INTERNAL_dfe1785c_4_k_cu_51f88ff34cuda3std3__45__cpo3endE)
_ZN34_INTERNAL_dfe1785c_4_k_cu_51f88ff34cuda3std3__45__cpo3endE:
	.zero		1
	.type		_ZN34_INTERNAL_dfe1785c_4_k_cu_51f88ff34cuda3std6ranges3__45__cpo3endE,@object
	.size		_ZN34_INTERNAL_dfe1785c_4_k_cu_51f88ff34cuda3std6ranges3__45__cpo3endE,(_ZN34_INTERNAL_dfe1785c_4_k_cu_51f88ff36thrust24THRUST_300001_SM_1000_NS12placeholders2_5E - _ZN34_INTERNAL_dfe1785c_4_k_cu_51f88ff34cuda3std6ranges3__45__cpo3endE)
_ZN34_INTERNAL_dfe1785c_4_k_cu_51f88ff34cuda3std6ranges3__45__cpo3endE:
	.zero		1
	.type		_ZN34_INTERNAL_dfe1785c_4_k_cu_51f88ff36thrust24THRUST_300001_SM_1000_NS12placeholders2_5E,@object
	.size		_ZN34_INTERNAL_dfe1785c_4_k_cu_51f88ff36thrust24THRUST_300001_SM_1000_NS12placeholders2_5E,(_ZN34_INTERNAL_dfe1785c_4_k_cu_51f88ff34cuda3std3__45__cpo4rendE - _ZN34_INTERNAL_dfe1785c_4_k_cu_51f88ff36thrust24THRUST_300001_SM_1000_NS12placeholders2_5E)
_ZN34_INTERNAL_dfe1785c_4_k_cu_51f88ff36thrust24THRUST_300001_SM_1000_NS12placeholders2_5E:
	.zero		1
	.type		_ZN34_INTERNAL_dfe1785c_4_k_cu_51f88ff34cuda3std3__45__cpo4rendE,@object
	.size		_ZN34_INTERNAL_dfe1785c_4_k_cu_51f88ff34cuda3std3__45__cpo4rendE,(_ZN34_INTERNAL_dfe1785c_4_k_cu_51f88ff34cuda3std6ranges3__45__cpo9iter_swapE - _ZN34_INTERNAL_dfe1785c_4_k_cu_51f88ff34cuda3std3__45__cpo4rendE)
_ZN34_INTERNAL_dfe1785c_4_k_cu_51f88ff34cuda3std3__45__cpo4rendE:
	.zero		1
	.type		_ZN34_INTERNAL_dfe1785c_4_k_cu_51f88ff34cuda3std6ranges3__45__cpo9iter_swapE,@object
	.size		_ZN34_INTERNAL_dfe1785c_4_k_cu_51f88ff34cuda3std6ranges3__45__cpo9iter_swapE,(_ZN34_INTERNAL_dfe1785c_4_k_cu_51f88ff34cuda3std3__48unexpectE - _ZN34_INTERNAL_dfe1785c_4_k_cu_51f88ff34cuda3std6ranges3__45__cpo9iter_swapE)
_ZN34_INTERNAL_dfe1785c_4_k_cu_51f88ff34cuda3std6ranges3__45__cpo9iter_swapE:
	.zero		1
	.type		_ZN34_INTERNAL_dfe1785c_4_k_cu_51f88ff34cuda3std3__48unexpectE,@object
	.size		_ZN34_INTERNAL_dfe1785c_4_k_cu_51f88ff34cuda3std3__48unexpectE,(_ZN34_INTERNAL_dfe1785c_4_k_cu_51f88ff36thrust24THRUST_300001_SM_1000_NS8cuda_cub3parE - _ZN34_INTERNAL_dfe1785c_4_k_cu_51f88ff34cuda3std3__48unexpectE)
_ZN34_INTERNAL_dfe1785c_4_k_cu_51f88ff34cuda3std3__48unexpectE:
	.zero		1
	.type		_ZN34_INTERNAL_dfe1785c_4_k_cu_51f88ff36thrust24THRUST_300001_SM_1000_NS8cuda_cub3parE,@object
	.size		_ZN34_INTERNAL_dfe1785c_4_k_cu_51f88ff36thrust24THRUST_300001_SM_1000_NS8cuda_cub3parE,(.L_29 - _ZN34_INTERNAL_dfe1785c_4_k_cu_51f88ff36thrust24THRUST_300001_SM_1000_NS8cuda_cub3parE)
_ZN34_INTERNAL_dfe1785c_4_k_cu_51f88ff36thrust24THRUST_300001_SM_1000_NS8cuda_cub3parE:
	.zero		1
.L_29:


//--------------------- .nv.shared._ZN6thrust24THRUST_300001_SM_1000_NS8cuda_cub4core6detail13_kernel_agentINS1_8__reduce11ReduceAgentIPN4cuda3std3__45tupleIJdlEEESC_SB_lNS1_9__extrema9arg_max_fIdl10ComparatorEEEEJSC_SC_iSG_EEEvDpT0_ --------------------------
	.section	.nv.shared._ZN6thrust24THRUST_300001_SM_1000_NS8cuda_cub4core6detail13_kernel_agentINS1_8__reduce11ReduceAgentIPN4cuda3std3__45tupleIJdlEEESC_SB_lNS1_9__extrema9arg_max_fIdl10ComparatorEEEEJSC_SC_iSG_EEEvDpT0_,"aw",@nobits
	.sectionflags	@""
	.align	16
	.zero		1024


//--------------------- .nv.shared._ZN6thrust24THRUST_300001_SM_1000_NS8cuda_cub4core6detail13_kernel_agentINS1_8__reduce10DrainAgentIlEEJN3cub18CUB_300001_SM_10009GridQueueIyEElEEEvDpT0_ --------------------------
	.section	.nv.shared._ZN6thrust24THRUST_300001_SM_1000_NS8cuda_cub4core6detail13_kernel_agentINS1_8__reduce10DrainAgentIlEEJN3cub18CUB_300001_SM_10009GridQueueIyEElEEEvDpT0_,"aw",@nobits
	.sectionflags	@""
	.align	16
	.zero		1024


//--------------------- .nv.shared._ZN6thrust24THRUST_300001_SM_1000_NS8cuda_cub4core6detail13_kernel_agentINS1_8__reduce11ReduceAgentINS0_12zip_iteratorIN4cuda3std3__45tupleIJNS0_10device_ptrIdEENS0_17counting_iteratorIlNS0_11use_defaultESF_SF_EEEEEEEPNSB_IJdlEEESJ_lNS1_9__extrema9arg_max_fIdl10ComparatorEEEEJSI_SK_lN3cub18CUB_300001_SM_100013GridEvenShareIlEENSR_9GridQueueIyEESO_EEEvDpT0_ --------------------------
	.section	.nv.shared._ZN6thrust24THRUST_300001_SM_1000_NS8cuda_cub4core6detail13_kernel_agentINS1_8__reduce11ReduceAgentINS0_12zip_iteratorIN4cuda3std3__45tupleIJNS0_10device_ptrIdEENS0_17counting_iteratorIlNS0_11use_defaultESF_SF_EEEEEEEPNSB_IJdlEEESJ_lNS1_9__extrema9arg_max_fIdl10ComparatorEEEEJSI_SK_lN3cub18CUB_300001_SM_100013GridEvenShareIlEENSR_9GridQueueIyEESO_EEEvDpT0_,"aw",@nobits
	.sectionflags	@""
	.align	16
	.zero		1024


//--------------------- .nv.shared._ZN6thrust24THRUST_300001_SM_1000_NS8cuda_cub4core6detail13_kernel_agentINS1_8__reduce11ReduceAgentINS0_12zip_iteratorIN4cuda3std3__45tupleIJNS0_10device_ptrIdEENS0_17counting_iteratorIlNS0_11use_defaultESF_SF_EEEEEEEPNSB_IJdlEEESJ_lNS1_9__extrema9arg_max_fIdl10ComparatorEEEEJSI_SK_lSO_EEEvDpT0_ --------------------------
	.section	.nv.shared._ZN6thrust24THRUST_300001_SM_1000_NS8cuda_cub4core6detail13_kernel_agentINS1_8__reduce11ReduceAgentINS0_12zip_iteratorIN4cuda3std3__45tupleIJNS0_10device_ptrIdEENS0_17counting_iteratorIlNS0_11use_defaultESF_SF_EEEEEEEPNSB_IJdlEEESJ_lNS1_9__extrema9arg_max_fIdl10ComparatorEEEEJSI_SK_lSO_EEEvDpT0_,"aw",@nobits
	.sectionflags	@""
	.align	16
	.zero		1024


//--------------------- .nv.shared._ZN6thrust24THRUST_300001_SM_1000_NS8cuda_cub4core6detail13_kernel_agentINS1_8__reduce11ReduceAgentIPN4cuda3std3__45tupleIJdlEEESC_SB_iNS1_9__extrema9arg_max_fIdl10ComparatorEEEEJSC_SC_iSG_EEEvDpT0_ --------------------------
	.section	.nv.shared._ZN6thrust24THRUST_300001_SM_1000_NS8cuda_cub4core6detail13_kernel_agentINS1_8__reduce11ReduceAgentIPN4cuda3std3__45tupleIJdlEEESC_SB_iNS1_9__extrema9arg_max_fIdl10ComparatorEEEEJSC_SC_iSG_EEEvDpT0_,"aw",@nobits
	.sectionflags	@""
	.align	16
	.zero		1024


//--------------------- .nv.shared._ZN6thrust24THRUST_300001_SM_1000_NS8cuda_cub4core6detail13_kernel_agentINS1_8__reduce10DrainAgentIiEEJN3cub18CUB_300001_SM_10009GridQueueIjEEiEEEvDpT0_ --------------------------
	.section	.nv.shared._ZN6thrust24THRUST_300001_SM_1000_NS8cuda_cub4core6detail13_kernel_agentINS1_8__reduce10DrainAgentIiEEJN3cub18CUB_300001_SM_10009GridQueueIjEEiEEEvDpT0_,"aw",@nobits
	.sectionflags	@""
	.align	16
	.zero		1024


//--------------------- .nv.shared._ZN6thrust24THRUST_300001_SM_1000_NS8cuda_cub4core6detail13_kernel_agentINS1_8__reduce11ReduceAgentINS0_12zip_iteratorIN4cuda3std3__45tupleIJNS0_10device_ptrIdEENS0_17counting_iteratorIlNS0_11use_defaultESF_SF_EEEEEEEPNSB_IJdlEEESJ_iNS1_9__extrema9arg_max_fIdl10ComparatorEEEEJSI_SK_iN3cub18CUB_300001_SM_100013GridEvenShareIiEENSR_9GridQueueIjEESO_EEEvDpT0_ --------------------------
	.section	.nv.shared._ZN6thrust24THRUST_300001_SM_1000_NS8cuda_cub4core6detail13_kernel_agentINS1_8__reduce11ReduceAgentINS0_12zip_iteratorIN4cuda3std3__45tupleIJNS0_10device_ptrIdEENS0_17counting_iteratorIlNS0_11use_defaultESF_SF_EEEEEEEPNSB_IJdlEEESJ_iNS1_9__extrema9arg_max_fIdl10ComparatorEEEEJSI_SK_iN3cub18CUB_300001_SM_100013GridEvenShareIiEENSR_9GridQueueIjEESO_EEEvDpT0_,"aw",@nobits
	.sectionflags	@""
	.align	16
	.zero		1024


//--------------------- .nv.shared._ZN6thrust24THRUST_300001_SM_1000_NS8cuda_cub4core6detail13_kernel_agentINS1_8__reduce11ReduceAgentINS0_12zip_iteratorIN4cuda3std3__45tupleIJNS0_10device_ptrIdEENS0_17counting_iteratorIlNS0_11use_defaultESF_SF_EEEEEEEPNSB_IJdlEEESJ_iNS1_9__extrema9arg_max_fIdl10ComparatorEEEEJSI_SK_iSO_EEEvDpT0_ --------------------------
	.section	.nv.shared._ZN6thrust24THRUST_300001_SM_1000_NS8cuda_cub4core6detail13_kernel_agentINS1_8__reduce11ReduceAgentINS0_12zip_iteratorIN4cuda3std3__45tupleIJNS0_10device_ptrIdEENS0_17counting_iteratorIlNS0_11use_defaultESF_SF_EEEEEEEPNSB_IJdlEEESJ_iNS1_9__extrema9arg_max_fIdl10ComparatorEEEEJSI_SK_iSO_EEEvDpT0_,"aw",@nobits
	.sectionflags	@""
	.align	16
	.zero		1024


//--------------------- .nv.shared._Z13initEyeMatrixPdi --------------------------
	.section	.nv.shared._Z13initEyeMatrixPdi,"aw",@nobits
	.sectionflags	@""
	.align	16
	.zero		1024


//--------------------- .nv.shared._Z4multPdS_i   --------------------------
	.section	.nv.shared._Z4multPdS_i,"aw",@nobits
	.sectionflags	@""
	.align	16
	.zero		1024


//--------------------- .nv.shared._Z18updateRowsReversedPdS_S_ii --------------------------
	.section	.nv.shared._Z18updateRowsReversedPdS_S_ii,"aw",@nobits
	.sectionflags	@""
	.align	16
	.zero		1024


//--------------------- .nv.shared._Z17initCoefsReversedPdS_ii --------------------------
	.section	.nv.shared._Z17initCoefsReversedPdS_ii,"aw",@nobits
	.sectionflags	@""
	.align	16
	.zero		1024


//--------------------- .nv.shared._Z10updateRowsPdS_S_ii --------------------------
	.section	.nv.shared._Z10updateRowsPdS_S_ii,"aw",@nobits
	.sectionflags	@""
	.align	16
	.zero		1024


//--------------------- .nv.shared._Z9initCoefsPdS_ii --------------------------
	.section	.nv.shared._Z9initCoefsPdS_ii,"aw",@nobits
	.sectionflags	@""
	.align	16
	.zero		1024


//--------------------- .nv.shared._Z8swapRowsPdiii --------------------------
	.section	.nv.shared._Z8swapRowsPdiii,"aw",@nobits
	.sectionflags	@""
	.align	16
	.zero		1024


//--------------------- .nv.constant0._ZN3cub18CUB_300001_SM_10006detail11EmptyKernelIvEEvv --------------------------
	.section	.nv.constant0._ZN3cub18CUB_300001_SM_10006detail11EmptyKernelIvEEvv,"a",@progbits
	.sectionflags	@""
	.align	4
.nv.constant0._ZN3cub18CUB_300001_SM_10006detail11EmptyKernelIvEEvv:
	.zero		896


//--------------------- .nv.constant0._ZN6thrust24THRUST_300001_SM_1000_NS8cuda_cub4core6detail13_kernel_agentINS1_8__reduce11ReduceAgentIPN4cuda3std3__45tupleIJdlEEESC_SB_lNS1_9__extrema9arg_max_fIdl10ComparatorEEEEJSC_SC_iSG_EEEvDpT0_ --------------------------
	.section	.nv.constant0._ZN6thrust24THRUST_300001_SM_1000_NS8cuda_cub4core6detail13_kernel_agentINS1_8__reduce11ReduceAgentIPN4cuda3std3__45tupleIJdlEEESC_SB_lNS1_9__extrema9arg_max_fIdl10ComparatorEEEEJSC_SC_iSG_EEEvDpT0_,"a",@progbits
	.sectionflags	@""
	.align	4
.nv.constant0._ZN6thrust24THRUST_300001_SM_1000_NS8cuda_cub4core6detail13_kernel_agentINS1_8__reduce11ReduceAgentIPN4cuda3std3__45tupleIJdlEEESC_SB_lNS1_9__extrema9arg_max_fIdl10ComparatorEEEEJSC_SC_iSG_EEEvDpT0_:
	.zero		917


//--------------------- .nv.constant0._ZN6thrust24THRUST_300001_SM_1000_NS8cuda_cub4core6detail13_kernel_agentINS1_8__reduce10DrainAgentIlEEJN3cub18CUB_300001_SM_10009GridQueueIyEElEEEvDpT0_ --------------------------
	.section	.nv.constant0._ZN6thrust24THRUST_300001_SM_1000_NS8cuda_cub4core6detail13_kernel_agentINS1_8__reduce10DrainAgentIlEEJN3cub18CUB_300001_SM_10009GridQueueIyEElEEEvDpT0_,"a",@progbits
	.sectionflags	@""
	.align	4
.nv.constant0._ZN6thrust24THRUST_300001_SM_1000_NS8cuda_cub4core6detail13_kernel_agentINS1_8__reduce10DrainAgentIlEEJN3cub18CUB_300001_SM_10009GridQueueIyEElEEEvDpT0_:
	.zero		912


//--------------------- .nv.constant0._ZN6thrust24THRUST_300001_SM_1000_NS8cuda_cub4core6detail13_kernel_agentINS1_8__reduce11ReduceAgentINS0_12zip_iteratorIN4cuda3std3__45tupleIJNS0_10device_ptrIdEENS0_17counting_iteratorIlNS0_11use_defaultESF_SF_EEEEEEEPNSB_IJdlEEESJ_lNS1_9__extrema9arg_max_fIdl10ComparatorEEEEJSI_SK_lN3cub18CUB_300001_SM_100013GridEvenShareIlEENSR_9GridQueueIyEESO_EEEvDpT0_ --------------------------
	.section	.nv.constant0._ZN6thrust24THRUST_300001_SM_1000_NS8cuda_cub4core6detail13_kernel_agentINS1_8__reduce11ReduceAgentINS0_12zip_iteratorIN4cuda3std3__45tupleIJNS0_10device_ptrIdEENS0_17counting_iteratorIlNS0_11use_defaultESF_SF_EEEEEEEPNSB_IJdlEEESJ_lNS1_9__extrema9arg_max_fIdl10ComparatorEEEEJSI_SK_lN3cub18CUB_300001_SM_100013GridEvenShareIlEENSR_9GridQueueIyEESO_EEEvDpT0_,"a",@progbits
	.sectionflags	@""
	.align	4
.nv.constant0._ZN6thrust24THRUST_300001_SM_1000_NS8cuda_cub4core6detail13_kernel_agentINS1_8__reduce11ReduceAgentINS0_12zip_iteratorIN4cuda3std3__45tupleIJNS0_10device_ptrIdEENS0_17counting_iteratorIlNS0_11use_defaultESF_SF_EEEEEEEPNSB_IJdlEEESJ_lNS1_9__extrema9arg_max_fIdl10ComparatorEEEEJSI_SK_lN3cub18CUB_300001_SM_100013GridEvenShareIlEENSR_9GridQueueIyEESO_EEEvDpT0_:
	.zero		1009


//--------------------- .nv.constant0._ZN6thrust24THRUST_300001_SM_1000_NS8cuda_cub4core6detail13_kernel_agentINS1_8__reduce11ReduceAgentINS0_12zip_iteratorIN4cuda3std3__45tupleIJNS0_10device_ptrIdEENS0_17counting_iteratorIlNS0_11use_defaultESF_SF_EEEEEEEPNSB_IJdlEEESJ_lNS1_9__extrema9arg_max_fIdl10ComparatorEEEEJSI_SK_lSO_EEEvDpT0_ --------------------------
	.section	.nv.constant0._ZN6thrust24THRUST_300001_SM_1000_NS8cuda_cub4core6detail13_kernel_agentINS1_8__reduce11ReduceAgentINS0_12zip_iteratorIN4cuda3std3__45tupleIJNS0_10device_ptrIdEENS0_17counting_iteratorIlNS0_11use_defaultESF_SF_EEEEEEEPNSB_IJdlEEESJ_lNS1_9__extrema9arg_max_fIdl10ComparatorEEEEJSI_SK_lSO_EEEvDpT0_,"a",@progbits
	.sectionflags	@""
	.align	4
.nv.constant0._ZN6thrust24THRUST_300001_SM_1000_NS8cuda_cub4core6detail13_kernel_agentINS1_8__reduce11ReduceAgentINS0_12zip_iteratorIN4cuda3std3__45tupleIJNS0_10device_ptrIdEENS0_17counting_iteratorIlNS0_11use_defaultESF_SF_EEEEEEEPNSB_IJdlEEESJ_lNS1_9__extrema9arg_max_fIdl10ComparatorEEEEJSI_SK_lSO_EEEvDpT0_:
	.zero		929


//--------------------- .nv.constant0._ZN6thrust24THRUST_300001_SM_1000_NS8cuda_cub4core6detail13_kernel_agentINS1_8__reduce11ReduceAgentIPN4cuda3std3__45tupleIJdlEEESC_SB_iNS1_9__extrema9arg_max_fIdl10ComparatorEEEEJSC_SC_iSG_EEEvDpT0_ --------------------------
	.section	.nv.constant0._ZN6thrust24THRUST_300001_SM_1000_NS8cuda_cub4core6detail13_kernel_agentINS1_8__reduce11ReduceAgentIPN4cuda3std3__45tupleIJdlEEESC_SB_iNS1_9__extrema9arg_max_fIdl10ComparatorEEEEJSC_SC_iSG_EEEvDpT0_,"a",@progbits
	.sectionflags	@""
	.align	4
.nv.constant0._ZN6thrust24THRUST_300001_SM_1000_NS8cuda_cub4core6detail13_kernel_agentINS1_8__reduce11ReduceAgentIPN4cuda3std3__45tupleIJdlEEESC_SB_iNS1_9__extrema9arg_max_fIdl10ComparatorEEEEJSC_SC_iSG_EEEvDpT0_:
	.zero		917


//--------------------- .nv.constant0._ZN6thrust24THRUST_300001_SM_1000_NS8cuda_cub4core6detail13_kernel_agentINS1_8__reduce10DrainAgentIiEEJN3cub18CUB_300001_SM_10009GridQueueIjEEiEEEvDpT0_ --------------------------
	.section	.nv.constant0._ZN6thrust24THRUST_300001_SM_1000_NS8cuda_cub4core6detail13_kernel_agentINS1_8__reduce10DrainAgentIiEEJN3cub18CUB_300001_SM_10009GridQueueIjEEiEEEvDpT0_,"a",@progbits
	.sectionflags	@""
	.align	4
.nv.constant0._ZN6thrust24THRUST_300001_SM_1000_NS8cuda_cub4core6detail13_kernel_agentINS1_8__reduce10DrainAgentIiEEJN3cub18CUB_300001_SM_10009GridQueueIjEEiEEEvDpT0_:
	.zero		908


//--------------------- .nv.constant0._ZN6thrust24THRUST_300001_SM_1000_NS8cuda_cub4core6detail13_kernel_agentINS1_8__reduce11ReduceAgentINS0_12zip_iteratorIN4cuda3std3__45tupleIJNS0_10device_ptrIdEENS0_17counting_iteratorIlNS0_11use_defaultESF_SF_EEEEEEEPNSB_IJdlEEESJ_iNS1_9__extrema9arg_max_fIdl10ComparatorEEEEJSI_SK_iN3cub18CUB_300001_SM_100013GridEvenShareIiEENSR_9GridQueueIjEESO_EEEvDpT0_ --------------------------
	.section	.nv.constant0._ZN6thrust24THRUST_300001_SM_1000_NS8cuda_cub4core6detail13_kernel_agentINS1_8__reduce11ReduceAgentINS0_12zip_iteratorIN4cuda3std3__45tupleIJNS0_10device_ptrIdEENS0_17counting_iteratorIlNS0_11use_defaultESF_SF_EEEEEEEPNSB_IJdlEEESJ_iNS1_9__extrema9arg_max_fIdl10ComparatorEEEEJSI_SK_iN3cub18CUB_300001_SM_100013GridEvenShareIiEENSR_9GridQueueIjEESO_EEEvDpT0_,"a",@progbits
	.sectionflags	@""
	.align	4
.nv.constant0._ZN6thrust24THRUST_300001_SM_1000_NS8cuda_cub4core6detail13_kernel_agentINS1_8__reduce11ReduceAgentINS0_12zip_iteratorIN4cuda3std3__45tupleIJNS0_10device_ptrIdEENS0_17counting_iteratorIlNS0_11use_defaultESF_SF_EEEEEEEPNSB_IJdlEEESJ_iNS1_9__extrema9arg_max_fIdl10ComparatorEEEEJSI_SK_iN3cub18CUB_300001_SM_100013GridEvenShareIiEENSR_9GridQueueIjEESO_EEEvDpT0_:
	.zero		977


//--------------------- .nv.constant0._ZN6thrust24THRUST_300001_SM_1000_NS8cuda_cub4core6detail13_kernel_agentINS1_8__reduce11ReduceAgentINS0_12zip_iteratorIN4cuda3std3__45tupleIJNS0_10device_ptrIdEENS0_17counting_iteratorIlNS0_11use_defaultESF_SF_EEEEEEEPNSB_IJdlEEESJ_iNS1_9__extrema9arg_max_fIdl10ComparatorEEEEJSI_SK_iSO_EEEvDpT0_ --------------------------
	.section	.nv.constant0._ZN6thrust24THRUST_300001_SM_1000_NS8cuda_cub4core6detail13_kernel_agentINS1_8__reduce11ReduceAgentINS0_12zip_iteratorIN4cuda3std3__45tupleIJNS0_10device_ptrIdEENS0_17counting_iteratorIlNS0_11use_defaultESF_SF_EEEEEEEPNSB_IJdlEEESJ_iNS1_9__extrema9arg_max_fIdl10ComparatorEEEEJSI_SK_iSO_EEEvDpT0_,"a",@progbits
	.sectionflags	@""
	.align	4
.nv.constant0._ZN6thrust24THRUST_300001_SM_1000_NS8cuda_cub4core6detail13_kernel_agentINS1_8__reduce11ReduceAgentINS0_12zip_iteratorIN4cuda3std3__45tupleIJNS0_10device_ptrIdEENS0_17counting_iteratorIlNS0_11use_defaultESF_SF_EEEEEEEPNSB_IJdlEEESJ_iNS1_9__extrema9arg_max_fIdl10ComparatorEEEEJSI_SK_iSO_EEEvDpT0_:
	.zero		925


//--------------------- .nv.constant0._Z13initEyeMatrixPdi --------------------------
	.section	.nv.constant0._Z13initEyeMatrixPdi,"a",@progbits
	.sectionflags	@""
	.align	4
.nv.constant0._Z13initEyeMatrixPdi:
	.zero		908


//--------------------- .nv.constant0._Z4multPdS_i --------------------------
	.section	.nv.constant0._Z4multPdS_i,"a",@progbits
	.sectionflags	@""
	.align	4
.nv.constant0._Z4multPdS_i:
	.zero		916


//--------------------- .nv.constant0._Z18updateRowsReversedPdS_S_ii --------------------------
	.section	.nv.constant0._Z18updateRowsReversedPdS_S_ii,"a",@progbits
	.sectionflags	@""
	.align	4
.nv.constant0._Z18updateRowsReversedPdS_S_ii:
	.zero		928


//--------------------- .nv.constant0._Z17initCoefsReversedPdS_ii --------------------------
	.section	.nv.constant0._Z17initCoefsReversedPdS_ii,"a",@progbits
	.sectionflags	@""
	.align	4
.nv.constant0._Z17initCoefsReversedPdS_ii:
	.zero		920


//--------------------- .nv.constant0._Z10updateRowsPdS_S_ii --------------------------
	.section	.nv.constant0._Z10updateRowsPdS_S_ii,"a",@progbits
	.sectionflags	@""
	.align	4
.nv.constant0._Z10updateRowsPdS_S_ii:
	.zero		928


//--------------------- .nv.constant0._Z9initCoefsPdS_ii --------------------------
	.section	.nv.constant0._Z9initCoefsPdS_ii,"a",@progbits
	.sectionflags	@""
	.align	4
.nv.constant0._Z9initCoefsPdS_ii:
	.zero		920


//--------------------- .nv.constant0._Z8swapRowsPdiii --------------------------
	.section	.nv.constant0._Z8swapRowsPdiii,"a",@progbits
	.sectionflags	@""
	.align	4
.nv.constant0._Z8swapRowsPdiii:
	.zero		916


//--------------------- SYMBOLS --------------------------

	.type		.nv.reservedSmem.offset0,@object
	.size		.nv.reservedSmem.offset0,0x4
	.type		.nv.reservedSmem.cap,@object
	.size		.nv.reservedSmem.cap,0x4
